//
// Generated by NVIDIA NVVM Compiler
//
// Compiler Build ID: CL-36424714
// Cuda compilation tools, release 13.0, V13.0.88
// Based on NVVM 20.0.0
//

.version 9.0
.target sm_100
.address_size 64

	// .globl	_Z9cuda_normP7point3DIdEiPd
// _ZZN3cub18CUB_300001_SM_10006detail10merge_sort30DeviceMergeSortBlockSortKernelINS2_10policy_hubIN6thrust24THRUST_300001_SM_1000_NS6detail15normal_iteratorINS6_10device_ptrI7point2DIdEEEEEE9Policy600ESD_PNS0_8NullTypeESD_SH_jN4cuda3std3__44lessISB_EESB_SG_EEvbT0_T1_T2_T3_T4_PT6_PT7_T5_NS1_7vsmem_tEE19static_temp_storage has been demoted
// _ZZN3cub18CUB_300001_SM_10006detail10merge_sort26DeviceMergeSortMergeKernelINS2_10policy_hubIN6thrust24THRUST_300001_SM_1000_NS6detail15normal_iteratorINS6_10device_ptrI7point2DIdEEEEEE9Policy600ESD_PNS0_8NullTypeESD_SH_jN4cuda3std3__44lessISB_EESB_SG_EEvbT2_T3_T4_PT6_PT7_T5_PSP_SP_NS1_7vsmem_tEE19static_temp_storage has been demoted
// _ZZN3cub18CUB_300001_SM_10006detail10merge_sort30DeviceMergeSortBlockSortKernelINS2_10policy_hubIN6thrust24THRUST_300001_SM_1000_NS6detail15normal_iteratorINS6_10device_ptrI7point2DIdEEEEEE9Policy600ESD_PNS0_8NullTypeESD_SH_mN4cuda3std3__44lessISB_EESB_SG_EEvbT0_T1_T2_T3_T4_PT6_PT7_T5_NS1_7vsmem_tEE19static_temp_storage has been demoted
// _ZZN3cub18CUB_300001_SM_10006detail10merge_sort26DeviceMergeSortMergeKernelINS2_10policy_hubIN6thrust24THRUST_300001_SM_1000_NS6detail15normal_iteratorINS6_10device_ptrI7point2DIdEEEEEE9Policy600ESD_PNS0_8NullTypeESD_SH_mN4cuda3std3__44lessISB_EESB_SG_EEvbT2_T3_T4_PT6_PT7_T5_PSP_SP_NS1_7vsmem_tEE19static_temp_storage has been demoted
.global .align 1 .b8 _ZN34_INTERNAL_b961c8e2_4_k_cu_8c29e0154cuda3std3__45__cpo5beginE[1];
.global .align 1 .b8 _ZN34_INTERNAL_b961c8e2_4_k_cu_8c29e0154cuda3std3__45__cpo3endE[1];
.global .align 1 .b8 _ZN34_INTERNAL_b961c8e2_4_k_cu_8c29e0154cuda3std3__45__cpo6cbeginE[1];
.global .align 1 .b8 _ZN34_INTERNAL_b961c8e2_4_k_cu_8c29e0154cuda3std3__45__cpo4cendE[1];
.global .align 1 .b8 _ZN34_INTERNAL_b961c8e2_4_k_cu_8c29e0154cuda3std3__45__cpo6rbeginE[1];
.global .align 1 .b8 _ZN34_INTERNAL_b961c8e2_4_k_cu_8c29e0154cuda3std3__45__cpo4rendE[1];
.global .align 1 .b8 _ZN34_INTERNAL_b961c8e2_4_k_cu_8c29e0154cuda3std3__45__cpo7crbeginE[1];
.global .align 1 .b8 _ZN34_INTERNAL_b961c8e2_4_k_cu_8c29e0154cuda3std3__45__cpo5crendE[1];
.global .align 1 .b8 _ZN34_INTERNAL_b961c8e2_4_k_cu_8c29e0154cuda3std3__436_GLOBAL__N__b961c8e2_4_k_cu_8c29e0156ignoreE[1];
.global .align 1 .b8 _ZN34_INTERNAL_b961c8e2_4_k_cu_8c29e0154cuda3std3__419piecewise_constructE[1];
.global .align 1 .b8 _ZN34_INTERNAL_b961c8e2_4_k_cu_8c29e0154cuda3std3__48in_placeE[1];
.global .align 1 .b8 _ZN34_INTERNAL_b961c8e2_4_k_cu_8c29e0154cuda3std3__420unreachable_sentinelE[1];
.global .align 1 .b8 _ZN34_INTERNAL_b961c8e2_4_k_cu_8c29e0154cuda3std3__47nulloptE[1];
.global .align 1 .b8 _ZN34_INTERNAL_b961c8e2_4_k_cu_8c29e0154cuda3std3__48unexpectE[1];
.global .align 1 .b8 _ZN34_INTERNAL_b961c8e2_4_k_cu_8c29e0154cuda3std6ranges3__45__cpo4swapE[1];
.global .align 1 .b8 _ZN34_INTERNAL_b961c8e2_4_k_cu_8c29e0154cuda3std6ranges3__45__cpo9iter_moveE[1];
.global .align 1 .b8 _ZN34_INTERNAL_b961c8e2_4_k_cu_8c29e0154cuda3std6ranges3__45__cpo5beginE[1];
.global .align 1 .b8 _ZN34_INTERNAL_b961c8e2_4_k_cu_8c29e0154cuda3std6ranges3__45__cpo3endE[1];
.global .align 1 .b8 _ZN34_INTERNAL_b961c8e2_4_k_cu_8c29e0154cuda3std6ranges3__45__cpo6cbeginE[1];
.global .align 1 .b8 _ZN34_INTERNAL_b961c8e2_4_k_cu_8c29e0154cuda3std6ranges3__45__cpo4cendE[1];
.global .align 1 .b8 _ZN34_INTERNAL_b961c8e2_4_k_cu_8c29e0154cuda3std6ranges3__45__cpo7advanceE[1];
.global .align 1 .b8 _ZN34_INTERNAL_b961c8e2_4_k_cu_8c29e0154cuda3std6ranges3__45__cpo9iter_swapE[1];
.global .align 1 .b8 _ZN34_INTERNAL_b961c8e2_4_k_cu_8c29e0154cuda3std6ranges3__45__cpo4nextE[1];
.global .align 1 .b8 _ZN34_INTERNAL_b961c8e2_4_k_cu_8c29e0154cuda3std6ranges3__45__cpo4prevE[1];
.global .align 1 .b8 _ZN34_INTERNAL_b961c8e2_4_k_cu_8c29e0154cuda3std6ranges3__45__cpo4dataE[1];
.global .align 1 .b8 _ZN34_INTERNAL_b961c8e2_4_k_cu_8c29e0154cuda3std6ranges3__45__cpo5cdataE[1];
.global .align 1 .b8 _ZN34_INTERNAL_b961c8e2_4_k_cu_8c29e0154cuda3std6ranges3__45__cpo4sizeE[1];
.global .align 1 .b8 _ZN34_INTERNAL_b961c8e2_4_k_cu_8c29e0154cuda3std6ranges3__45__cpo5ssizeE[1];
.global .align 1 .b8 _ZN34_INTERNAL_b961c8e2_4_k_cu_8c29e0154cuda3std6ranges3__45__cpo8distanceE[1];
.global .align 1 .b8 _ZN34_INTERNAL_b961c8e2_4_k_cu_8c29e0156thrust24THRUST_300001_SM_1000_NS8cuda_cub3parE[1];
.global .align 1 .b8 _ZN34_INTERNAL_b961c8e2_4_k_cu_8c29e0156thrust24THRUST_300001_SM_1000_NS8cuda_cub10par_nosyncE[1];
.global .align 1 .b8 _ZN34_INTERNAL_b961c8e2_4_k_cu_8c29e0156thrust24THRUST_300001_SM_1000_NS6system6detail10sequential3seqE[1];
.global .align 1 .b8 _ZN34_INTERNAL_b961c8e2_4_k_cu_8c29e0156thrust24THRUST_300001_SM_1000_NS6system3cpp3parE[1];
.global .align 1 .b8 _ZN34_INTERNAL_b961c8e2_4_k_cu_8c29e0156thrust24THRUST_300001_SM_1000_NS12placeholders2_1E[1];
.global .align 1 .b8 _ZN34_INTERNAL_b961c8e2_4_k_cu_8c29e0156thrust24THRUST_300001_SM_1000_NS12placeholders2_2E[1];
.global .align 1 .b8 _ZN34_INTERNAL_b961c8e2_4_k_cu_8c29e0156thrust24THRUST_300001_SM_1000_NS12placeholders2_3E[1];
.global .align 1 .b8 _ZN34_INTERNAL_b961c8e2_4_k_cu_8c29e0156thrust24THRUST_300001_SM_1000_NS12placeholders2_4E[1];
.global .align 1 .b8 _ZN34_INTERNAL_b961c8e2_4_k_cu_8c29e0156thrust24THRUST_300001_SM_1000_NS12placeholders2_5E[1];
.global .align 1 .b8 _ZN34_INTERNAL_b961c8e2_4_k_cu_8c29e0156thrust24THRUST_300001_SM_1000_NS12placeholders2_6E[1];
.global .align 1 .b8 _ZN34_INTERNAL_b961c8e2_4_k_cu_8c29e0156thrust24THRUST_300001_SM_1000_NS12placeholders2_7E[1];
.global .align 1 .b8 _ZN34_INTERNAL_b961c8e2_4_k_cu_8c29e0156thrust24THRUST_300001_SM_1000_NS12placeholders2_8E[1];
.global .align 1 .b8 _ZN34_INTERNAL_b961c8e2_4_k_cu_8c29e0156thrust24THRUST_300001_SM_1000_NS12placeholders2_9E[1];
.global .align 1 .b8 _ZN34_INTERNAL_b961c8e2_4_k_cu_8c29e0156thrust24THRUST_300001_SM_1000_NS12placeholders3_10E[1];
.global .align 1 .b8 _ZN34_INTERNAL_b961c8e2_4_k_cu_8c29e0156thrust24THRUST_300001_SM_1000_NS3seqE[1];
.global .align 1 .b8 _ZN34_INTERNAL_b961c8e2_4_k_cu_8c29e0156thrust24THRUST_300001_SM_1000_NS6deviceE[1];

.visible .entry _Z9cuda_normP7point3DIdEiPd(
	.param .u64 .ptr .align 1 _Z9cuda_normP7point3DIdEiPd_param_0,
	.param .u32 _Z9cuda_normP7point3DIdEiPd_param_1,
	.param .u64 .ptr .align 1 _Z9cuda_normP7point3DIdEiPd_param_2
)
{
	.reg .pred 	%p<28>;
	.reg .b32 	%r<39>;
	.reg .b32 	%f<195>;
	.reg .b64 	%rd<11>;
	.reg .b64 	%fd<16>;

	ld.param.u64 	%rd4, [_Z9cuda_normP7point3DIdEiPd_param_0];
	ld.param.u32 	%r2, [_Z9cuda_normP7point3DIdEiPd_param_1];
	ld.param.u64 	%rd3, [_Z9cuda_normP7point3DIdEiPd_param_2];
	cvta.to.global.u64 	%rd5, %rd4;
	mov.u32 	%r3, %tid.x;
	mov.u32 	%r4, %ctaid.x;
	mov.u32 	%r5, %ntid.x;
	mad.lo.s32 	%r1, %r4, %r5, %r3;
	mul.wide.s32 	%rd6, %r2, 24;
	add.s64 	%rd1, %rd5, %rd6;
	ld.global.f64 	%fd1, [%rd1];
	mul.wide.s32 	%rd7, %r1, 24;
	add.s64 	%rd2, %rd5, %rd7;
	ld.global.f64 	%fd2, [%rd2];
	sub.f64 	%fd3, %fd1, %fd2;
	cvt.rn.f32.f64 	%f1, %fd3;
	abs.f32 	%f2, %f1;
	setp.eq.f32 	%p1, %f1, 0f3F800000;
	mov.f32 	%f192, 0f3F800000;
	@%p1 bra 	$L__BB0_5;
	setp.num.f32 	%p2, %f2, %f2;
	@%p2 bra 	$L__BB0_3;
	mov.f32 	%f75, 0f40000000;
	add.rn.f32 	%f192, %f1, %f75;
	bra.uni 	$L__BB0_5;
$L__BB0_3:
	setp.lt.f32 	%p3, %f2, 0f00800000;
	mul.f32 	%f20, %f2, 0f4B800000;
	selp.f32 	%f21, %f20, %f2, %p3;
	mov.b32 	%r6, %f21;
	add.s32 	%r7, %r6, -1060439283;
	and.b32  	%r8, %r7, -8388608;
	sub.s32 	%r9, %r6, %r8;
	mov.b32 	%f22, %r9;
	cvt.rn.f32.s32 	%f23, %r8;
	selp.f32 	%f24, 0fC1C00000, 0f00000000, %p3;
	fma.rn.f32 	%f25, %f23, 0f34000000, %f24;
	add.f32 	%f26, %f22, 0fBF800000;
	add.f32 	%f27, %f22, 0f3F800000;
	rcp.approx.ftz.f32 	%f28, %f27;
	add.f32 	%f29, %f26, %f26;
	mul.f32 	%f30, %f29, %f28;
	mul.f32 	%f31, %f30, %f30;
	neg.f32 	%f32, %f30;
	sub.f32 	%f33, %f26, %f30;
	add.f32 	%f34, %f33, %f33;
	fma.rn.f32 	%f35, %f32, %f26, %f34;
	mul.rn.f32 	%f36, %f28, %f35;
	fma.rn.f32 	%f37, %f31, 0f3A2C32E4, 0f3B52E7DB;
	fma.rn.f32 	%f38, %f37, %f31, 0f3C93BB73;
	fma.rn.f32 	%f39, %f38, %f31, 0f3DF6384F;
	mul.rn.f32 	%f40, %f39, %f31;
	fma.rn.f32 	%f41, %f30, 0f3FB8AA3B, %f25;
	mul.f32 	%f42, %f40, 0f40400000;
	sub.f32 	%f43, %f25, %f41;
	fma.rn.f32 	%f44, %f30, 0f3FB8AA3B, %f43;
	fma.rn.f32 	%f45, %f36, 0f3FB8AA3B, %f44;
	fma.rn.f32 	%f46, %f30, 0f32A55E34, %f45;
	fma.rn.f32 	%f47, %f42, %f36, %f46;
	fma.rn.f32 	%f48, %f40, %f30, %f47;
	add.rn.f32 	%f49, %f41, %f48;
	mov.f32 	%f50, 0f40000000;
	mul.rn.f32 	%f51, %f49, %f50;
	cvt.rni.f32.f32 	%f52, %f51;
	sub.f32 	%f53, %f51, %f52;
	neg.f32 	%f54, %f51;
	fma.rn.f32 	%f55, %f49, 0f40000000, %f54;
	neg.f32 	%f56, %f41;
	add.rn.f32 	%f57, %f49, %f56;
	neg.f32 	%f58, %f57;
	add.rn.f32 	%f59, %f48, %f58;
	fma.rn.f32 	%f60, %f59, 0f40000000, %f55;
	add.f32 	%f61, %f53, %f60;
	setp.gt.f32 	%p4, %f52, 0f00000000;
	selp.b32 	%r10, 0, -2097152000, %p4;
	setp.neu.f32 	%p5, %f1, 0f00000000;
	setp.neu.f32 	%p6, %f2, 0f7F800000;
	setp.lt.f32 	%p7, %f51, 0f00000000;
	selp.f32 	%f62, 0f00000000, 0f7F800000, %p7;
	abs.f32 	%f63, %f51;
	setp.gt.f32 	%p8, %f63, 0f43180000;
	cvt.rzi.s32.f32 	%r11, %f52;
	shl.b32 	%r12, %r11, 23;
	sub.s32 	%r13, %r12, %r10;
	mov.b32 	%f64, %r13;
	add.s32 	%r14, %r10, 2130706432;
	mov.b32 	%f65, %r14;
	fma.rn.f32 	%f66, %f61, 0f391FCB8E, 0f3AAF85ED;
	fma.rn.f32 	%f67, %f66, %f61, 0f3C1D9856;
	fma.rn.f32 	%f68, %f67, %f61, 0f3D6357BB;
	fma.rn.f32 	%f69, %f68, %f61, 0f3E75FDEC;
	fma.rn.f32 	%f70, %f69, %f61, 0f3F317218;
	fma.rn.f32 	%f71, %f70, %f61, 0f3F800000;
	mul.f32 	%f72, %f71, %f65;
	mul.f32 	%f73, %f72, %f64;
	selp.f32 	%f192, %f62, %f73, %p8;
	and.pred  	%p9, %p5, %p6;
	@%p9 bra 	$L__BB0_5;
	add.f32 	%f74, %f1, %f1;
	mov.b32 	%r15, %f74;
	and.b32  	%r16, %r15, 2147483647;
	mov.b32 	%f192, %r16;
$L__BB0_5:
	ld.global.f64 	%fd4, [%rd1+8];
	ld.global.f64 	%fd5, [%rd2+8];
	sub.f64 	%fd6, %fd4, %fd5;
	cvt.rn.f32.f64 	%f7, %fd6;
	abs.f32 	%f8, %f7;
	setp.eq.f32 	%p10, %f7, 0f3F800000;
	mov.f32 	%f193, 0f3F800000;
	@%p10 bra 	$L__BB0_10;
	setp.num.f32 	%p11, %f8, %f8;
	@%p11 bra 	$L__BB0_8;
	mov.f32 	%f132, 0f40000000;
	add.rn.f32 	%f193, %f7, %f132;
	bra.uni 	$L__BB0_10;
$L__BB0_8:
	setp.lt.f32 	%p12, %f8, 0f00800000;
	mul.f32 	%f77, %f8, 0f4B800000;
	selp.f32 	%f78, %f77, %f8, %p12;
	mov.b32 	%r17, %f78;
	add.s32 	%r18, %r17, -1060439283;
	and.b32  	%r19, %r18, -8388608;
	sub.s32 	%r20, %r17, %r19;
	mov.b32 	%f79, %r20;
	cvt.rn.f32.s32 	%f80, %r19;
	selp.f32 	%f81, 0fC1C00000, 0f00000000, %p12;
	fma.rn.f32 	%f82, %f80, 0f34000000, %f81;
	add.f32 	%f83, %f79, 0fBF800000;
	add.f32 	%f84, %f79, 0f3F800000;
	rcp.approx.ftz.f32 	%f85, %f84;
	add.f32 	%f86, %f83, %f83;
	mul.f32 	%f87, %f86, %f85;
	mul.f32 	%f88, %f87, %f87;
	neg.f32 	%f89, %f87;
	sub.f32 	%f90, %f83, %f87;
	add.f32 	%f91, %f90, %f90;
	fma.rn.f32 	%f92, %f89, %f83, %f91;
	mul.rn.f32 	%f93, %f85, %f92;
	fma.rn.f32 	%f94, %f88, 0f3A2C32E4, 0f3B52E7DB;
	fma.rn.f32 	%f95, %f94, %f88, 0f3C93BB73;
	fma.rn.f32 	%f96, %f95, %f88, 0f3DF6384F;
	mul.rn.f32 	%f97, %f96, %f88;
	fma.rn.f32 	%f98, %f87, 0f3FB8AA3B, %f82;
	mul.f32 	%f99, %f97, 0f40400000;
	sub.f32 	%f100, %f82, %f98;
	fma.rn.f32 	%f101, %f87, 0f3FB8AA3B, %f100;
	fma.rn.f32 	%f102, %f93, 0f3FB8AA3B, %f101;
	fma.rn.f32 	%f103, %f87, 0f32A55E34, %f102;
	fma.rn.f32 	%f104, %f99, %f93, %f103;
	fma.rn.f32 	%f105, %f97, %f87, %f104;
	add.rn.f32 	%f106, %f98, %f105;
	mov.f32 	%f107, 0f40000000;
	mul.rn.f32 	%f108, %f106, %f107;
	cvt.rni.f32.f32 	%f109, %f108;
	sub.f32 	%f110, %f108, %f109;
	neg.f32 	%f111, %f108;
	fma.rn.f32 	%f112, %f106, 0f40000000, %f111;
	neg.f32 	%f113, %f98;
	add.rn.f32 	%f114, %f106, %f113;
	neg.f32 	%f115, %f114;
	add.rn.f32 	%f116, %f105, %f115;
	fma.rn.f32 	%f117, %f116, 0f40000000, %f112;
	add.f32 	%f118, %f110, %f117;
	setp.gt.f32 	%p13, %f109, 0f00000000;
	selp.b32 	%r21, 0, -2097152000, %p13;
	setp.neu.f32 	%p14, %f7, 0f00000000;
	setp.neu.f32 	%p15, %f8, 0f7F800000;
	setp.lt.f32 	%p16, %f108, 0f00000000;
	selp.f32 	%f119, 0f00000000, 0f7F800000, %p16;
	abs.f32 	%f120, %f108;
	setp.gt.f32 	%p17, %f120, 0f43180000;
	cvt.rzi.s32.f32 	%r22, %f109;
	shl.b32 	%r23, %r22, 23;
	sub.s32 	%r24, %r23, %r21;
	mov.b32 	%f121, %r24;
	add.s32 	%r25, %r21, 2130706432;
	mov.b32 	%f122, %r25;
	fma.rn.f32 	%f123, %f118, 0f391FCB8E, 0f3AAF85ED;
	fma.rn.f32 	%f124, %f123, %f118, 0f3C1D9856;
	fma.rn.f32 	%f125, %f124, %f118, 0f3D6357BB;
	fma.rn.f32 	%f126, %f125, %f118, 0f3E75FDEC;
	fma.rn.f32 	%f127, %f126, %f118, 0f3F317218;
	fma.rn.f32 	%f128, %f127, %f118, 0f3F800000;
	mul.f32 	%f129, %f128, %f122;
	mul.f32 	%f130, %f129, %f121;
	selp.f32 	%f193, %f119, %f130, %p17;
	and.pred  	%p18, %p14, %p15;
	@%p18 bra 	$L__BB0_10;
	add.f32 	%f131, %f7, %f7;
	mov.b32 	%r26, %f131;
	and.b32  	%r27, %r26, 2147483647;
	mov.b32 	%f193, %r27;
$L__BB0_10:
	ld.global.f64 	%fd7, [%rd1+16];
	ld.global.f64 	%fd8, [%rd2+16];
	sub.f64 	%fd9, %fd7, %fd8;
	cvt.rn.f32.f64 	%f13, %fd9;
	abs.f32 	%f14, %f13;
	setp.eq.f32 	%p19, %f13, 0f3F800000;
	mov.f32 	%f194, 0f3F800000;
	@%p19 bra 	$L__BB0_15;
	setp.num.f32 	%p20, %f14, %f14;
	@%p20 bra 	$L__BB0_13;
	mov.f32 	%f189, 0f40000000;
	add.rn.f32 	%f194, %f13, %f189;
	bra.uni 	$L__BB0_15;
$L__BB0_13:
	setp.lt.f32 	%p21, %f14, 0f00800000;
	mul.f32 	%f134, %f14, 0f4B800000;
	selp.f32 	%f135, %f134, %f14, %p21;
	mov.b32 	%r28, %f135;
	add.s32 	%r29, %r28, -1060439283;
	and.b32  	%r30, %r29, -8388608;
	sub.s32 	%r31, %r28, %r30;
	mov.b32 	%f136, %r31;
	cvt.rn.f32.s32 	%f137, %r30;
	selp.f32 	%f138, 0fC1C00000, 0f00000000, %p21;
	fma.rn.f32 	%f139, %f137, 0f34000000, %f138;
	add.f32 	%f140, %f136, 0fBF800000;
	add.f32 	%f141, %f136, 0f3F800000;
	rcp.approx.ftz.f32 	%f142, %f141;
	add.f32 	%f143, %f140, %f140;
	mul.f32 	%f144, %f143, %f142;
	mul.f32 	%f145, %f144, %f144;
	neg.f32 	%f146, %f144;
	sub.f32 	%f147, %f140, %f144;
	add.f32 	%f148, %f147, %f147;
	fma.rn.f32 	%f149, %f146, %f140, %f148;
	mul.rn.f32 	%f150, %f142, %f149;
	fma.rn.f32 	%f151, %f145, 0f3A2C32E4, 0f3B52E7DB;
	fma.rn.f32 	%f152, %f151, %f145, 0f3C93BB73;
	fma.rn.f32 	%f153, %f152, %f145, 0f3DF6384F;
	mul.rn.f32 	%f154, %f153, %f145;
	fma.rn.f32 	%f155, %f144, 0f3FB8AA3B, %f139;
	mul.f32 	%f156, %f154, 0f40400000;
	sub.f32 	%f157, %f139, %f155;
	fma.rn.f32 	%f158, %f144, 0f3FB8AA3B, %f157;
	fma.rn.f32 	%f159, %f150, 0f3FB8AA3B, %f158;
	fma.rn.f32 	%f160, %f144, 0f32A55E34, %f159;
	fma.rn.f32 	%f161, %f156, %f150, %f160;
	fma.rn.f32 	%f162, %f154, %f144, %f161;
	add.rn.f32 	%f163, %f155, %f162;
	mov.f32 	%f164, 0f40000000;
	mul.rn.f32 	%f165, %f163, %f164;
	cvt.rni.f32.f32 	%f166, %f165;
	sub.f32 	%f167, %f165, %f166;
	neg.f32 	%f168, %f165;
	fma.rn.f32 	%f169, %f163, 0f40000000, %f168;
	neg.f32 	%f170, %f155;
	add.rn.f32 	%f171, %f163, %f170;
	neg.f32 	%f172, %f171;
	add.rn.f32 	%f173, %f162, %f172;
	fma.rn.f32 	%f174, %f173, 0f40000000, %f169;
	add.f32 	%f175, %f167, %f174;
	setp.gt.f32 	%p22, %f166, 0f00000000;
	selp.b32 	%r32, 0, -2097152000, %p22;
	setp.neu.f32 	%p23, %f13, 0f00000000;
	setp.neu.f32 	%p24, %f14, 0f7F800000;
	setp.lt.f32 	%p25, %f165, 0f00000000;
	selp.f32 	%f176, 0f00000000, 0f7F800000, %p25;
	abs.f32 	%f177, %f165;
	setp.gt.f32 	%p26, %f177, 0f43180000;
	cvt.rzi.s32.f32 	%r33, %f166;
	shl.b32 	%r34, %r33, 23;
	sub.s32 	%r35, %r34, %r32;
	mov.b32 	%f178, %r35;
	add.s32 	%r36, %r32, 2130706432;
	mov.b32 	%f179, %r36;
	fma.rn.f32 	%f180, %f175, 0f391FCB8E, 0f3AAF85ED;
	fma.rn.f32 	%f181, %f180, %f175, 0f3C1D9856;
	fma.rn.f32 	%f182, %f181, %f175, 0f3D6357BB;
	fma.rn.f32 	%f183, %f182, %f175, 0f3E75FDEC;
	fma.rn.f32 	%f184, %f183, %f175, 0f3F317218;
	fma.rn.f32 	%f185, %f184, %f175, 0f3F800000;
	mul.f32 	%f186, %f185, %f179;
	mul.f32 	%f187, %f186, %f178;
	selp.f32 	%f194, %f176, %f187, %p26;
	and.pred  	%p27, %p23, %p24;
	@%p27 bra 	$L__BB0_15;
	add.f32 	%f188, %f13, %f13;
	mov.b32 	%r37, %f188;
	and.b32  	%r38, %r37, 2147483647;
	mov.b32 	%f194, %r38;
$L__BB0_15:
	cvt.f64.f32 	%fd10, %f193;
	cvt.f64.f32 	%fd11, %f192;
	cvta.to.global.u64 	%rd8, %rd3;
	cvt.f64.f32 	%fd12, %f194;
	add.f64 	%fd13, %fd11, %fd10;
	add.f64 	%fd14, %fd13, %fd12;
	cvt.rn.f32.f64 	%f190, %fd14;
	sqrt.rn.f32 	%f191, %f190;
	cvt.f64.f32 	%fd15, %f191;
	mul.wide.s32 	%rd9, %r1, 8;
	add.s64 	%rd10, %rd8, %rd9;
	st.global.f64 	[%rd10], %fd15;
	ret;

}
	// .globl	_ZN3cub18CUB_300001_SM_10006detail11EmptyKernelIvEEvv
.visible .entry _ZN3cub18CUB_300001_SM_10006detail11EmptyKernelIvEEvv()
{


	ret;

}
	// .globl	_ZN3cub18CUB_300001_SM_10006detail8for_each13static_kernelINS2_12policy_hub_t12policy_500_tEmN6thrust24THRUST_300001_SM_1000_NS8cuda_cub20__uninitialized_fill7functorINS7_10device_ptrI7point2DIdEEESD_EEEEvT0_T1_
.visible .entry _ZN3cub18CUB_300001_SM_10006detail8for_each13static_kernelINS2_12policy_hub_t12policy_500_tEmN6thrust24THRUST_300001_SM_1000_NS8cuda_cub20__uninitialized_fill7functorINS7_10device_ptrI7point2DIdEEESD_EEEEvT0_T1_(
	.param .u64 _ZN3cub18CUB_300001_SM_10006detail8for_each13static_kernelINS2_12policy_hub_t12policy_500_tEmN6thrust24THRUST_300001_SM_1000_NS8cuda_cub20__uninitialized_fill7functorINS7_10device_ptrI7point2DIdEEESD_EEEEvT0_T1__param_0,
	.param .align 8 .b8 _ZN3cub18CUB_300001_SM_10006detail8for_each13static_kernelINS2_12policy_hub_t12policy_500_tEmN6thrust24THRUST_300001_SM_1000_NS8cuda_cub20__uninitialized_fill7functorINS7_10device_ptrI7point2DIdEEESD_EEEEvT0_T1__param_1[24]
)
.maxntid 256
{
	.reg .pred 	%p<4>;
	.reg .b32 	%r<5>;
	.reg .b64 	%rd<16>;
	.reg .b64 	%fd<5>;

	ld.param.f64 	%fd4, [_ZN3cub18CUB_300001_SM_10006detail8for_each13static_kernelINS2_12policy_hub_t12policy_500_tEmN6thrust24THRUST_300001_SM_1000_NS8cuda_cub20__uninitialized_fill7functorINS7_10device_ptrI7point2DIdEEESD_EEEEvT0_T1__param_1+16];
	ld.param.f64 	%fd3, [_ZN3cub18CUB_300001_SM_10006detail8for_each13static_kernelINS2_12policy_hub_t12policy_500_tEmN6thrust24THRUST_300001_SM_1000_NS8cuda_cub20__uninitialized_fill7functorINS7_10device_ptrI7point2DIdEEESD_EEEEvT0_T1__param_1+8];
	ld.param.u64 	%rd4, [_ZN3cub18CUB_300001_SM_10006detail8for_each13static_kernelINS2_12policy_hub_t12policy_500_tEmN6thrust24THRUST_300001_SM_1000_NS8cuda_cub20__uninitialized_fill7functorINS7_10device_ptrI7point2DIdEEESD_EEEEvT0_T1__param_1];
	ld.param.u64 	%rd5, [_ZN3cub18CUB_300001_SM_10006detail8for_each13static_kernelINS2_12policy_hub_t12policy_500_tEmN6thrust24THRUST_300001_SM_1000_NS8cuda_cub20__uninitialized_fill7functorINS7_10device_ptrI7point2DIdEEESD_EEEEvT0_T1__param_0];
	mov.u32 	%r2, %ctaid.x;
	mul.wide.u32 	%rd1, %r2, 512;
	sub.s64 	%rd2, %rd5, %rd1;
	setp.lt.u64 	%p1, %rd2, 512;
	@%p1 bra 	$L__BB2_2;
	mov.u32 	%r4, %tid.x;
	cvta.to.global.u64 	%rd11, %rd4;
	cvt.u64.u32 	%rd12, %r4;
	add.s64 	%rd13, %rd1, %rd12;
	shl.b64 	%rd14, %rd13, 4;
	add.s64 	%rd15, %rd11, %rd14;
	st.global.f64 	[%rd15], %fd3;
	st.global.f64 	[%rd15+8], %fd4;
	st.global.f64 	[%rd15+4096], %fd3;
	st.global.f64 	[%rd15+4104], %fd4;
	bra.uni 	$L__BB2_6;
$L__BB2_2:
	cvta.to.global.u64 	%rd6, %rd4;
	mov.u32 	%r1, %tid.x;
	cvt.u64.u32 	%rd7, %r1;
	setp.le.u64 	%p2, %rd2, %rd7;
	add.s64 	%rd8, %rd1, %rd7;
	shl.b64 	%rd9, %rd8, 4;
	add.s64 	%rd3, %rd6, %rd9;
	@%p2 bra 	$L__BB2_4;
	st.global.f64 	[%rd3], %fd3;
	st.global.f64 	[%rd3+8], %fd4;
$L__BB2_4:
	add.s32 	%r3, %r1, 256;
	cvt.u64.u32 	%rd10, %r3;
	setp.le.u64 	%p3, %rd2, %rd10;
	@%p3 bra 	$L__BB2_6;
	st.global.f64 	[%rd3+4096], %fd3;
	st.global.f64 	[%rd3+4104], %fd4;
$L__BB2_6:
	ret;

}
	// .globl	_ZN3cub18CUB_300001_SM_10006detail10merge_sort30DeviceMergeSortBlockSortKernelINS2_10policy_hubIN6thrust24THRUST_300001_SM_1000_NS6detail15normal_iteratorINS6_10device_ptrI7point2DIdEEEEEE9Policy600ESD_PNS0_8NullTypeESD_SH_jN4cuda3std3__44lessISB_EESB_SG_EEvbT0_T1_T2_T3_T4_PT6_PT7_T5_NS1_7vsmem_tE
.visible .entry _ZN3cub18CUB_300001_SM_10006detail10merge_sort30DeviceMergeSortBlockSortKernelINS2_10policy_hubIN6thrust24THRUST_300001_SM_1000_NS6detail15normal_iteratorINS6_10device_ptrI7point2DIdEEEEEE9Policy600ESD_PNS0_8NullTypeESD_SH_jN4cuda3std3__44lessISB_EESB_SG_EEvbT0_T1_T2_T3_T4_PT6_PT7_T5_NS1_7vsmem_tE(
	.param .u8 _ZN3cub18CUB_300001_SM_10006detail10merge_sort30DeviceMergeSortBlockSortKernelINS2_10policy_hubIN6thrust24THRUST_300001_SM_1000_NS6detail15normal_iteratorINS6_10device_ptrI7point2DIdEEEEEE9Policy600ESD_PNS0_8NullTypeESD_SH_jN4cuda3std3__44lessISB_EESB_SG_EEvbT0_T1_T2_T3_T4_PT6_PT7_T5_NS1_7vsmem_tE_param_0,
	.param .align 8 .b8 _ZN3cub18CUB_300001_SM_10006detail10merge_sort30DeviceMergeSortBlockSortKernelINS2_10policy_hubIN6thrust24THRUST_300001_SM_1000_NS6detail15normal_iteratorINS6_10device_ptrI7point2DIdEEEEEE9Policy600ESD_PNS0_8NullTypeESD_SH_jN4cuda3std3__44lessISB_EESB_SG_EEvbT0_T1_T2_T3_T4_PT6_PT7_T5_NS1_7vsmem_tE_param_1[8],
	.param .u64 .ptr .align 1 _ZN3cub18CUB_300001_SM_10006detail10merge_sort30DeviceMergeSortBlockSortKernelINS2_10policy_hubIN6thrust24THRUST_300001_SM_1000_NS6detail15normal_iteratorINS6_10device_ptrI7point2DIdEEEEEE9Policy600ESD_PNS0_8NullTypeESD_SH_jN4cuda3std3__44lessISB_EESB_SG_EEvbT0_T1_T2_T3_T4_PT6_PT7_T5_NS1_7vsmem_tE_param_2,
	.param .align 8 .b8 _ZN3cub18CUB_300001_SM_10006detail10merge_sort30DeviceMergeSortBlockSortKernelINS2_10policy_hubIN6thrust24THRUST_300001_SM_1000_NS6detail15normal_iteratorINS6_10device_ptrI7point2DIdEEEEEE9Policy600ESD_PNS0_8NullTypeESD_SH_jN4cuda3std3__44lessISB_EESB_SG_EEvbT0_T1_T2_T3_T4_PT6_PT7_T5_NS1_7vsmem_tE_param_3[8],
	.param .u64 .ptr .align 1 _ZN3cub18CUB_300001_SM_10006detail10merge_sort30DeviceMergeSortBlockSortKernelINS2_10policy_hubIN6thrust24THRUST_300001_SM_1000_NS6detail15normal_iteratorINS6_10device_ptrI7point2DIdEEEEEE9Policy600ESD_PNS0_8NullTypeESD_SH_jN4cuda3std3__44lessISB_EESB_SG_EEvbT0_T1_T2_T3_T4_PT6_PT7_T5_NS1_7vsmem_tE_param_4,
	.param .u32 _ZN3cub18CUB_300001_SM_10006detail10merge_sort30DeviceMergeSortBlockSortKernelINS2_10policy_hubIN6thrust24THRUST_300001_SM_1000_NS6detail15normal_iteratorINS6_10device_ptrI7point2DIdEEEEEE9Policy600ESD_PNS0_8NullTypeESD_SH_jN4cuda3std3__44lessISB_EESB_SG_EEvbT0_T1_T2_T3_T4_PT6_PT7_T5_NS1_7vsmem_tE_param_5,
	.param .u64 .ptr .align 1 _ZN3cub18CUB_300001_SM_10006detail10merge_sort30DeviceMergeSortBlockSortKernelINS2_10policy_hubIN6thrust24THRUST_300001_SM_1000_NS6detail15normal_iteratorINS6_10device_ptrI7point2DIdEEEEEE9Policy600ESD_PNS0_8NullTypeESD_SH_jN4cuda3std3__44lessISB_EESB_SG_EEvbT0_T1_T2_T3_T4_PT6_PT7_T5_NS1_7vsmem_tE_param_6,
	.param .u64 .ptr .align 1 _ZN3cub18CUB_300001_SM_10006detail10merge_sort30DeviceMergeSortBlockSortKernelINS2_10policy_hubIN6thrust24THRUST_300001_SM_1000_NS6detail15normal_iteratorINS6_10device_ptrI7point2DIdEEEEEE9Policy600ESD_PNS0_8NullTypeESD_SH_jN4cuda3std3__44lessISB_EESB_SG_EEvbT0_T1_T2_T3_T4_PT6_PT7_T5_NS1_7vsmem_tE_param_7,
	.param .align 1 .b8 _ZN3cub18CUB_300001_SM_10006detail10merge_sort30DeviceMergeSortBlockSortKernelINS2_10policy_hubIN6thrust24THRUST_300001_SM_1000_NS6detail15normal_iteratorINS6_10device_ptrI7point2DIdEEEEEE9Policy600ESD_PNS0_8NullTypeESD_SH_jN4cuda3std3__44lessISB_EESB_SG_EEvbT0_T1_T2_T3_T4_PT6_PT7_T5_NS1_7vsmem_tE_param_8[1],
	.param .align 8 .b8 _ZN3cub18CUB_300001_SM_10006detail10merge_sort30DeviceMergeSortBlockSortKernelINS2_10policy_hubIN6thrust24THRUST_300001_SM_1000_NS6detail15normal_iteratorINS6_10device_ptrI7point2DIdEEEEEE9Policy600ESD_PNS0_8NullTypeESD_SH_jN4cuda3std3__44lessISB_EESB_SG_EEvbT0_T1_T2_T3_T4_PT6_PT7_T5_NS1_7vsmem_tE_param_9[8]
)
.maxntid 256
{
	.reg .pred 	%p<108>;
	.reg .b16 	%rs<4>;
	.reg .b32 	%r<208>;
	.reg .b64 	%rd<36>;
	.reg .b64 	%fd<337>;
	// demoted variable
	.shared .align 16 .b8 _ZZN3cub18CUB_300001_SM_10006detail10merge_sort30DeviceMergeSortBlockSortKernelINS2_10policy_hubIN6thrust24THRUST_300001_SM_1000_NS6detail15normal_iteratorINS6_10device_ptrI7point2DIdEEEEEE9Policy600ESD_PNS0_8NullTypeESD_SH_jN4cuda3std3__44lessISB_EESB_SG_EEvbT0_T1_T2_T3_T4_PT6_PT7_T5_NS1_7vsmem_tEE19static_temp_storage[16400];
	ld.param.u64 	%rd8, [_ZN3cub18CUB_300001_SM_10006detail10merge_sort30DeviceMergeSortBlockSortKernelINS2_10policy_hubIN6thrust24THRUST_300001_SM_1000_NS6detail15normal_iteratorINS6_10device_ptrI7point2DIdEEEEEE9Policy600ESD_PNS0_8NullTypeESD_SH_jN4cuda3std3__44lessISB_EESB_SG_EEvbT0_T1_T2_T3_T4_PT6_PT7_T5_NS1_7vsmem_tE_param_3];
	ld.param.u64 	%rd9, [_ZN3cub18CUB_300001_SM_10006detail10merge_sort30DeviceMergeSortBlockSortKernelINS2_10policy_hubIN6thrust24THRUST_300001_SM_1000_NS6detail15normal_iteratorINS6_10device_ptrI7point2DIdEEEEEE9Policy600ESD_PNS0_8NullTypeESD_SH_jN4cuda3std3__44lessISB_EESB_SG_EEvbT0_T1_T2_T3_T4_PT6_PT7_T5_NS1_7vsmem_tE_param_1];
	ld.param.u32 	%r68, [_ZN3cub18CUB_300001_SM_10006detail10merge_sort30DeviceMergeSortBlockSortKernelINS2_10policy_hubIN6thrust24THRUST_300001_SM_1000_NS6detail15normal_iteratorINS6_10device_ptrI7point2DIdEEEEEE9Policy600ESD_PNS0_8NullTypeESD_SH_jN4cuda3std3__44lessISB_EESB_SG_EEvbT0_T1_T2_T3_T4_PT6_PT7_T5_NS1_7vsmem_tE_param_5];
	cvta.to.global.u64 	%rd1, %rd9;
	cvta.to.global.u64 	%rd2, %rd8;
	mov.u32 	%r69, %ctaid.x;
	mov.u32 	%r70, %nctaid.x;
	shl.b32 	%r1, %r69, 10;
	add.s32 	%r71, %r70, -1;
	setp.ge.u32 	%p17, %r69, %r71;
	@%p17 bra 	$L__BB3_38;
	// begin inline asm
	griddepcontrol.wait;
	// end inline asm
	cvt.u64.u32 	%rd22, %r1;
	mov.u32 	%r2, %tid.x;
	and.b32  	%r3, %r2, 31;
	shl.b32 	%r141, %r2, 2;
	and.b32  	%r4, %r141, 3968;
	or.b32  	%r142, %r4, %r3;
	cvt.u64.u32 	%rd23, %r142;
	add.s64 	%rd3, %rd23, %rd22;
	shl.b64 	%rd24, %rd3, 4;
	add.s64 	%rd25, %rd1, %rd24;
	ld.global.f64 	%fd203, [%rd25];
	ld.global.f64 	%fd204, [%rd25+8];
	ld.global.f64 	%fd205, [%rd25+512];
	ld.global.f64 	%fd206, [%rd25+520];
	ld.global.f64 	%fd207, [%rd25+1024];
	ld.global.f64 	%fd208, [%rd25+1032];
	ld.global.f64 	%fd209, [%rd25+1536];
	ld.global.f64 	%fd210, [%rd25+1544];
	// begin inline asm
	mov.u32 %r140, %laneid;
	// end inline asm
	add.s32 	%r143, %r140, %r4;
	shl.b32 	%r144, %r143, 4;
	mov.u32 	%r145, _ZZN3cub18CUB_300001_SM_10006detail10merge_sort30DeviceMergeSortBlockSortKernelINS2_10policy_hubIN6thrust24THRUST_300001_SM_1000_NS6detail15normal_iteratorINS6_10device_ptrI7point2DIdEEEEEE9Policy600ESD_PNS0_8NullTypeESD_SH_jN4cuda3std3__44lessISB_EESB_SG_EEvbT0_T1_T2_T3_T4_PT6_PT7_T5_NS1_7vsmem_tEE19static_temp_storage;
	add.s32 	%r5, %r145, %r144;
	st.shared.v2.f64 	[%r5], {%fd203, %fd204};
	st.shared.v2.f64 	[%r5+512], {%fd205, %fd206};
	st.shared.v2.f64 	[%r5+1024], {%fd207, %fd208};
	st.shared.v2.f64 	[%r5+1536], {%fd209, %fd210};
	bar.warp.sync 	-1;
	mad.lo.s32 	%r6, %r140, 48, %r5;
	ld.shared.v2.f64 	{%fd244, %fd243}, [%r6];
	ld.shared.v2.f64 	{%fd3, %fd4}, [%r6+16];
	ld.shared.v2.f64 	{%fd236, %fd235}, [%r6+32];
	ld.shared.v2.f64 	{%fd7, %fd8}, [%r6+48];
	bar.sync 	0;
	// begin inline asm
	griddepcontrol.launch_dependents;
	// end inline asm
	setp.geu.f64 	%p69, %fd4, %fd243;
	mov.f64 	%fd239, %fd4;
	mov.f64 	%fd240, %fd3;
	@%p69 bra 	$L__BB3_3;
	mov.f64 	%fd239, %fd243;
	mov.f64 	%fd240, %fd244;
	mov.f64 	%fd243, %fd4;
	mov.f64 	%fd244, %fd3;
$L__BB3_3:
	setp.geu.f64 	%p70, %fd8, %fd235;
	mov.f64 	%fd233, %fd8;
	mov.f64 	%fd234, %fd7;
	@%p70 bra 	$L__BB3_5;
	mov.f64 	%fd233, %fd235;
	mov.f64 	%fd234, %fd236;
	mov.f64 	%fd235, %fd8;
	mov.f64 	%fd236, %fd7;
$L__BB3_5:
	setp.geu.f64 	%p71, %fd235, %fd239;
	mov.f64 	%fd247, %fd235;
	mov.f64 	%fd248, %fd236;
	@%p71 bra 	$L__BB3_7;
	mov.f64 	%fd247, %fd239;
	mov.f64 	%fd248, %fd240;
	mov.f64 	%fd239, %fd235;
	mov.f64 	%fd240, %fd236;
$L__BB3_7:
	setp.geu.f64 	%p72, %fd239, %fd243;
	mov.f64 	%fd251, %fd239;
	mov.f64 	%fd252, %fd240;
	@%p72 bra 	$L__BB3_9;
	mov.f64 	%fd251, %fd243;
	mov.f64 	%fd252, %fd244;
	mov.f64 	%fd243, %fd239;
	mov.f64 	%fd244, %fd240;
$L__BB3_9:
	setp.geu.f64 	%p73, %fd233, %fd247;
	mov.f64 	%fd253, %fd233;
	mov.f64 	%fd254, %fd234;
	@%p73 bra 	$L__BB3_11;
	mov.f64 	%fd253, %fd247;
	mov.f64 	%fd254, %fd248;
	mov.f64 	%fd247, %fd233;
	mov.f64 	%fd248, %fd234;
$L__BB3_11:
	setp.geu.f64 	%p74, %fd247, %fd251;
	mov.f64 	%fd255, %fd247;
	mov.f64 	%fd256, %fd248;
	@%p74 bra 	$L__BB3_13;
	mov.f64 	%fd255, %fd251;
	mov.f64 	%fd256, %fd252;
	mov.f64 	%fd251, %fd247;
	mov.f64 	%fd252, %fd248;
$L__BB3_13:
	mov.b32 	%r200, 2;
	shl.b32 	%r148, %r2, 6;
	add.s32 	%r150, %r145, %r148;
$L__BB3_14:
	bar.sync 	0;
	add.s32 	%r147, %r200, -1;
	st.shared.v2.f64 	[%r150], {%fd244, %fd243};
	st.shared.v2.f64 	[%r150+16], {%fd252, %fd251};
	st.shared.v2.f64 	[%r150+32], {%fd256, %fd255};
	st.shared.v2.f64 	[%r150+48], {%fd254, %fd253};
	bar.sync 	0;
	neg.s32 	%r151, %r200;
	and.b32  	%r152, %r2, %r151;
	shl.b32 	%r153, %r152, 2;
	shl.b32 	%r8, %r200, 1;
	and.b32  	%r154, %r147, %r2;
	shl.b32 	%r155, %r154, 2;
	min.u32 	%r9, %r155, 1024;
	min.u32 	%r10, %r153, 1024;
	add.s32 	%r156, %r10, %r8;
	min.u32 	%r11, %r156, 1024;
	add.s32 	%r157, %r11, %r8;
	min.u32 	%r12, %r157, 1024;
	sub.s32 	%r158, %r11, %r10;
	sub.s32 	%r159, %r12, %r11;
	setp.lt.s32 	%p75, %r9, %r159;
	sub.s32 	%r160, %r9, %r159;
	selp.b32 	%r203, 0, %r160, %p75;
	min.s32 	%r201, %r158, %r9;
	setp.ge.s32 	%p76, %r203, %r201;
	@%p76 bra 	$L__BB3_17;
	add.s32 	%r15, %r11, %r9;
$L__BB3_16:
	sub.s32 	%r161, %r201, %r203;
	shr.u32 	%r162, %r161, 31;
	add.s32 	%r163, %r161, %r162;
	shr.s32 	%r164, %r163, 1;
	add.s32 	%r165, %r164, %r203;
	add.s32 	%r166, %r165, %r10;
	shl.b32 	%r167, %r166, 4;
	mov.u32 	%r168, _ZZN3cub18CUB_300001_SM_10006detail10merge_sort30DeviceMergeSortBlockSortKernelINS2_10policy_hubIN6thrust24THRUST_300001_SM_1000_NS6detail15normal_iteratorINS6_10device_ptrI7point2DIdEEEEEE9Policy600ESD_PNS0_8NullTypeESD_SH_jN4cuda3std3__44lessISB_EESB_SG_EEvbT0_T1_T2_T3_T4_PT6_PT7_T5_NS1_7vsmem_tEE19static_temp_storage;
	add.s32 	%r169, %r168, %r167;
	ld.shared.f64 	%fd211, [%r169+8];
	not.b32 	%r170, %r165;
	add.s32 	%r171, %r15, %r170;
	shl.b32 	%r172, %r171, 4;
	add.s32 	%r173, %r168, %r172;
	ld.shared.f64 	%fd212, [%r173+8];
	setp.geu.f64 	%p77, %fd212, %fd211;
	add.s32 	%r174, %r165, 1;
	selp.b32 	%r203, %r174, %r203, %p77;
	selp.b32 	%r201, %r201, %r165, %p77;
	setp.lt.s32 	%p78, %r203, %r201;
	@%p78 bra 	$L__BB3_16;
$L__BB3_17:
	add.s32 	%r21, %r203, %r10;
	add.s32 	%r175, %r11, %r9;
	sub.s32 	%r22, %r175, %r203;
	shl.b32 	%r176, %r21, 4;
	mov.u32 	%r177, _ZZN3cub18CUB_300001_SM_10006detail10merge_sort30DeviceMergeSortBlockSortKernelINS2_10policy_hubIN6thrust24THRUST_300001_SM_1000_NS6detail15normal_iteratorINS6_10device_ptrI7point2DIdEEEEEE9Policy600ESD_PNS0_8NullTypeESD_SH_jN4cuda3std3__44lessISB_EESB_SG_EEvbT0_T1_T2_T3_T4_PT6_PT7_T5_NS1_7vsmem_tEE19static_temp_storage;
	add.s32 	%r23, %r177, %r176;
	ld.shared.v2.f64 	{%fd267, %fd268}, [%r23];
	shl.b32 	%r178, %r22, 4;
	add.s32 	%r24, %r177, %r178;
	ld.shared.v2.f64 	{%fd261, %fd262}, [%r24];
	setp.ge.s32 	%p80, %r22, %r12;
	mov.pred 	%p100, 0;
	@%p80 bra 	$L__BB3_19;
	setp.ge.s32 	%p81, %r21, %r11;
	setp.lt.f64 	%p82, %fd262, %fd268;
	or.pred  	%p100, %p81, %p82;
$L__BB3_19:
	selp.f64 	%fd243, %fd262, %fd268, %p100;
	selp.f64 	%fd244, %fd261, %fd267, %p100;
	selp.u32 	%r179, 1, 0, %p100;
	add.s32 	%r25, %r22, %r179;
	not.pred 	%p83, %p100;
	selp.u32 	%r180, 1, 0, %p83;
	add.s32 	%r26, %r21, %r180;
	@%p83 bra 	$L__BB3_21;
	ld.shared.v2.f64 	{%fd261, %fd262}, [%r24+16];
	bra.uni 	$L__BB3_22;
$L__BB3_21:
	ld.shared.v2.f64 	{%fd267, %fd268}, [%r23+16];
$L__BB3_22:
	setp.ge.s32 	%p85, %r25, %r12;
	mov.pred 	%p101, 0;
	@%p85 bra 	$L__BB3_24;
	setp.ge.s32 	%p86, %r26, %r11;
	setp.lt.f64 	%p87, %fd262, %fd268;
	or.pred  	%p101, %p86, %p87;
$L__BB3_24:
	selp.f64 	%fd251, %fd262, %fd268, %p101;
	selp.f64 	%fd252, %fd261, %fd267, %p101;
	selp.u32 	%r181, 1, 0, %p101;
	add.s32 	%r27, %r25, %r181;
	not.pred 	%p88, %p101;
	selp.u32 	%r182, 1, 0, %p88;
	add.s32 	%r28, %r26, %r182;
	@%p101 bra 	$L__BB3_26;
	shl.b32 	%r183, %r28, 4;
	mov.u32 	%r184, _ZZN3cub18CUB_300001_SM_10006detail10merge_sort30DeviceMergeSortBlockSortKernelINS2_10policy_hubIN6thrust24THRUST_300001_SM_1000_NS6detail15normal_iteratorINS6_10device_ptrI7point2DIdEEEEEE9Policy600ESD_PNS0_8NullTypeESD_SH_jN4cuda3std3__44lessISB_EESB_SG_EEvbT0_T1_T2_T3_T4_PT6_PT7_T5_NS1_7vsmem_tEE19static_temp_storage;
	add.s32 	%r185, %r184, %r183;
	ld.shared.v2.f64 	{%fd267, %fd268}, [%r185];
	bra.uni 	$L__BB3_27;
$L__BB3_26:
	shl.b32 	%r186, %r27, 4;
	mov.u32 	%r187, _ZZN3cub18CUB_300001_SM_10006detail10merge_sort30DeviceMergeSortBlockSortKernelINS2_10policy_hubIN6thrust24THRUST_300001_SM_1000_NS6detail15normal_iteratorINS6_10device_ptrI7point2DIdEEEEEE9Policy600ESD_PNS0_8NullTypeESD_SH_jN4cuda3std3__44lessISB_EESB_SG_EEvbT0_T1_T2_T3_T4_PT6_PT7_T5_NS1_7vsmem_tEE19static_temp_storage;
	add.s32 	%r188, %r187, %r186;
	ld.shared.v2.f64 	{%fd261, %fd262}, [%r188];
$L__BB3_27:
	setp.ge.s32 	%p90, %r27, %r12;
	mov.pred 	%p102, 0;
	@%p90 bra 	$L__BB3_29;
	setp.ge.s32 	%p91, %r28, %r11;
	setp.lt.f64 	%p92, %fd262, %fd268;
	or.pred  	%p102, %p91, %p92;
$L__BB3_29:
	selp.f64 	%fd255, %fd262, %fd268, %p102;
	selp.f64 	%fd256, %fd261, %fd267, %p102;
	selp.u32 	%r189, 1, 0, %p102;
	add.s32 	%r29, %r27, %r189;
	not.pred 	%p93, %p102;
	selp.u32 	%r190, 1, 0, %p93;
	add.s32 	%r30, %r28, %r190;
	@%p102 bra 	$L__BB3_31;
	shl.b32 	%r191, %r30, 4;
	mov.u32 	%r192, _ZZN3cub18CUB_300001_SM_10006detail10merge_sort30DeviceMergeSortBlockSortKernelINS2_10policy_hubIN6thrust24THRUST_300001_SM_1000_NS6detail15normal_iteratorINS6_10device_ptrI7point2DIdEEEEEE9Policy600ESD_PNS0_8NullTypeESD_SH_jN4cuda3std3__44lessISB_EESB_SG_EEvbT0_T1_T2_T3_T4_PT6_PT7_T5_NS1_7vsmem_tEE19static_temp_storage;
	add.s32 	%r193, %r192, %r191;
	ld.shared.v2.f64 	{%fd267, %fd268}, [%r193];
	bra.uni 	$L__BB3_32;
$L__BB3_31:
	shl.b32 	%r194, %r29, 4;
	mov.u32 	%r195, _ZZN3cub18CUB_300001_SM_10006detail10merge_sort30DeviceMergeSortBlockSortKernelINS2_10policy_hubIN6thrust24THRUST_300001_SM_1000_NS6detail15normal_iteratorINS6_10device_ptrI7point2DIdEEEEEE9Policy600ESD_PNS0_8NullTypeESD_SH_jN4cuda3std3__44lessISB_EESB_SG_EEvbT0_T1_T2_T3_T4_PT6_PT7_T5_NS1_7vsmem_tEE19static_temp_storage;
	add.s32 	%r196, %r195, %r194;
	ld.shared.v2.f64 	{%fd261, %fd262}, [%r196];
$L__BB3_32:
	setp.ge.s32 	%p95, %r29, %r12;
	mov.pred 	%p103, 0;
	@%p95 bra 	$L__BB3_34;
	setp.ge.s32 	%p96, %r30, %r11;
	setp.lt.f64 	%p97, %fd262, %fd268;
	or.pred  	%p103, %p96, %p97;
$L__BB3_34:
	selp.f64 	%fd253, %fd262, %fd268, %p103;
	selp.f64 	%fd254, %fd261, %fd267, %p103;
	setp.lt.u32 	%p98, %r200, 129;
	mov.u32 	%r200, %r8;
	@%p98 bra 	$L__BB3_14;
	ld.param.s8 	%rs3, [_ZN3cub18CUB_300001_SM_10006detail10merge_sort30DeviceMergeSortBlockSortKernelINS2_10policy_hubIN6thrust24THRUST_300001_SM_1000_NS6detail15normal_iteratorINS6_10device_ptrI7point2DIdEEEEEE9Policy600ESD_PNS0_8NullTypeESD_SH_jN4cuda3std3__44lessISB_EESB_SG_EEvbT0_T1_T2_T3_T4_PT6_PT7_T5_NS1_7vsmem_tE_param_0];
	bar.sync 	0;
	setp.eq.s16 	%p99, %rs3, 0;
	@%p99 bra 	$L__BB3_37;
	st.shared.v2.f64 	[%r6], {%fd244, %fd243};
	st.shared.v2.f64 	[%r6+16], {%fd252, %fd251};
	st.shared.v2.f64 	[%r6+32], {%fd256, %fd255};
	st.shared.v2.f64 	[%r6+48], {%fd254, %fd253};
	bar.warp.sync 	-1;
	ld.shared.v2.f64 	{%fd213, %fd214}, [%r5];
	ld.shared.v2.f64 	{%fd215, %fd216}, [%r5+512];
	ld.shared.v2.f64 	{%fd217, %fd218}, [%r5+1024];
	ld.shared.v2.f64 	{%fd219, %fd220}, [%r5+1536];
	cvt.u64.u32 	%rd26, %r4;
	mov.u32 	%r197, %ctaid.x;
	shl.b32 	%r198, %r197, 10;
	or.b32  	%r199, %r3, %r198;
	cvt.u64.u32 	%rd27, %r199;
	add.s64 	%rd28, %rd27, %rd26;
	shl.b64 	%rd29, %rd28, 4;
	add.s64 	%rd30, %rd2, %rd29;
	st.global.f64 	[%rd30], %fd213;
	st.global.f64 	[%rd30+8], %fd214;
	st.global.f64 	[%rd30+512], %fd215;
	st.global.f64 	[%rd30+520], %fd216;
	st.global.f64 	[%rd30+1024], %fd217;
	st.global.f64 	[%rd30+1032], %fd218;
	st.global.f64 	[%rd30+1536], %fd219;
	st.global.f64 	[%rd30+1544], %fd220;
	bra.uni 	$L__BB3_108;
$L__BB3_37:
	ld.param.u64 	%rd35, [_ZN3cub18CUB_300001_SM_10006detail10merge_sort30DeviceMergeSortBlockSortKernelINS2_10policy_hubIN6thrust24THRUST_300001_SM_1000_NS6detail15normal_iteratorINS6_10device_ptrI7point2DIdEEEEEE9Policy600ESD_PNS0_8NullTypeESD_SH_jN4cuda3std3__44lessISB_EESB_SG_EEvbT0_T1_T2_T3_T4_PT6_PT7_T5_NS1_7vsmem_tE_param_6];
	st.shared.v2.f64 	[%r6], {%fd244, %fd243};
	st.shared.v2.f64 	[%r6+16], {%fd252, %fd251};
	st.shared.v2.f64 	[%r6+32], {%fd256, %fd255};
	st.shared.v2.f64 	[%r6+48], {%fd254, %fd253};
	bar.warp.sync 	-1;
	ld.shared.v2.f64 	{%fd221, %fd222}, [%r5];
	ld.shared.v2.f64 	{%fd223, %fd224}, [%r5+512];
	ld.shared.v2.f64 	{%fd225, %fd226}, [%r5+1024];
	ld.shared.v2.f64 	{%fd227, %fd228}, [%r5+1536];
	cvta.to.global.u64 	%rd31, %rd35;
	add.s64 	%rd33, %rd31, %rd24;
	st.global.f64 	[%rd33], %fd221;
	st.global.f64 	[%rd33+8], %fd222;
	st.global.f64 	[%rd33+512], %fd223;
	st.global.f64 	[%rd33+520], %fd224;
	st.global.f64 	[%rd33+1024], %fd225;
	st.global.f64 	[%rd33+1032], %fd226;
	st.global.f64 	[%rd33+1536], %fd227;
	st.global.f64 	[%rd33+1544], %fd228;
	bra.uni 	$L__BB3_108;
$L__BB3_38:
	sub.s32 	%r72, %r68, %r1;
	min.s32 	%r31, %r72, 1024;
	// begin inline asm
	griddepcontrol.wait;
	// end inline asm
	mul.wide.u32 	%rd10, %r1, 16;
	add.s64 	%rd11, %rd1, %rd10;
	mov.u32 	%r32, %tid.x;
	ld.global.f64 	%fd279, [%rd11+8];
	ld.global.f64 	%fd280, [%rd11];
	and.b32  	%r33, %r32, 31;
	shl.b32 	%r73, %r32, 2;
	and.b32  	%r74, %r73, 3968;
	or.b32  	%r34, %r74, %r33;
	setp.ge.s32 	%p18, %r34, %r31;
	shl.b32 	%r75, %r34, 4;
	cvt.u64.u32 	%rd12, %r75;
	add.s64 	%rd4, %rd11, %rd12;
	mov.f64 	%fd273, %fd279;
	mov.f64 	%fd274, %fd280;
	@%p18 bra 	$L__BB3_40;
	ld.global.f64 	%fd274, [%rd4];
	ld.global.f64 	%fd273, [%rd4+8];
$L__BB3_40:
	add.s32 	%r35, %r34, 32;
	setp.ge.s32 	%p19, %r35, %r31;
	mov.f64 	%fd275, %fd279;
	mov.f64 	%fd276, %fd280;
	@%p19 bra 	$L__BB3_42;
	ld.global.f64 	%fd276, [%rd4+512];
	ld.global.f64 	%fd275, [%rd4+520];
$L__BB3_42:
	add.s32 	%r36, %r34, 64;
	setp.ge.s32 	%p20, %r36, %r31;
	mov.f64 	%fd277, %fd279;
	mov.f64 	%fd278, %fd280;
	@%p20 bra 	$L__BB3_44;
	ld.global.f64 	%fd278, [%rd4+1024];
	ld.global.f64 	%fd277, [%rd4+1032];
$L__BB3_44:
	add.s32 	%r37, %r34, 96;
	setp.ge.s32 	%p21, %r37, %r31;
	@%p21 bra 	$L__BB3_46;
	ld.global.f64 	%fd280, [%rd4+1536];
	ld.global.f64 	%fd279, [%rd4+1544];
$L__BB3_46:
	// begin inline asm
	mov.u32 %r76, %laneid;
	// end inline asm
	add.s32 	%r77, %r76, %r74;
	shl.b32 	%r78, %r77, 4;
	mov.u32 	%r79, _ZZN3cub18CUB_300001_SM_10006detail10merge_sort30DeviceMergeSortBlockSortKernelINS2_10policy_hubIN6thrust24THRUST_300001_SM_1000_NS6detail15normal_iteratorINS6_10device_ptrI7point2DIdEEEEEE9Policy600ESD_PNS0_8NullTypeESD_SH_jN4cuda3std3__44lessISB_EESB_SG_EEvbT0_T1_T2_T3_T4_PT6_PT7_T5_NS1_7vsmem_tEE19static_temp_storage;
	add.s32 	%r40, %r79, %r78;
	st.shared.v2.f64 	[%r40], {%fd274, %fd273};
	st.shared.v2.f64 	[%r40+512], {%fd276, %fd275};
	st.shared.v2.f64 	[%r40+1024], {%fd278, %fd277};
	st.shared.v2.f64 	[%r40+1536], {%fd280, %fd279};
	bar.warp.sync 	-1;
	mad.lo.s32 	%r41, %r76, 48, %r40;
	ld.shared.v2.f64 	{%fd304, %fd303}, [%r41];
	ld.shared.v2.f64 	{%fd97, %fd98}, [%r41+16];
	ld.shared.v2.f64 	{%fd99, %fd100}, [%r41+32];
	ld.shared.v2.f64 	{%fd101, %fd102}, [%r41+48];
	bar.sync 	0;
	// begin inline asm
	griddepcontrol.launch_dependents;
	// end inline asm
	or.b32  	%r80, %r73, 1;
	setp.ge.u32 	%p22, %r80, %r31;
	mov.f64 	%fd313, %fd303;
	mov.f64 	%fd314, %fd304;
	mov.f64 	%fd286, %fd304;
	mov.f64 	%fd285, %fd303;
	@%p22 bra 	$L__BB3_49;
	setp.geu.f64 	%p23, %fd303, %fd98;
	mov.f64 	%fd313, %fd98;
	mov.f64 	%fd314, %fd97;
	@%p23 bra 	$L__BB3_49;
	mov.f64 	%fd286, %fd97;
	mov.f64 	%fd285, %fd98;
$L__BB3_49:
	add.s32 	%r81, %r73, 2;
	setp.ge.u32 	%p24, %r81, %r31;
	mov.f64 	%fd287, %fd286;
	mov.f64 	%fd288, %fd285;
	@%p24 bra 	$L__BB3_52;
	setp.geu.f64 	%p25, %fd285, %fd100;
	mov.f64 	%fd285, %fd100;
	mov.f64 	%fd286, %fd99;
	@%p25 bra 	$L__BB3_52;
	mov.f64 	%fd287, %fd99;
	mov.f64 	%fd288, %fd100;
$L__BB3_52:
	add.s32 	%r82, %r73, 3;
	setp.lt.u32 	%p26, %r82, %r31;
	selp.f64 	%fd309, %fd102, %fd288, %p26;
	selp.f64 	%fd310, %fd101, %fd287, %p26;
	setp.ge.u32 	%p27, %r73, %r31;
	@%p27 bra 	$L__BB3_65;
	setp.geu.f64 	%p28, %fd313, %fd303;
	mov.f64 	%fd299, %fd313;
	mov.f64 	%fd300, %fd314;
	@%p28 bra 	$L__BB3_55;
	mov.f64 	%fd299, %fd303;
	mov.f64 	%fd300, %fd304;
	mov.f64 	%fd303, %fd313;
	mov.f64 	%fd304, %fd314;
$L__BB3_55:
	setp.geu.f64 	%p29, %fd309, %fd285;
	mov.f64 	%fd293, %fd309;
	mov.f64 	%fd294, %fd310;
	@%p29 bra 	$L__BB3_57;
	mov.f64 	%fd293, %fd285;
	mov.f64 	%fd294, %fd286;
	mov.f64 	%fd285, %fd309;
	mov.f64 	%fd286, %fd310;
$L__BB3_57:
	setp.geu.f64 	%p30, %fd285, %fd299;
	mov.f64 	%fd307, %fd285;
	mov.f64 	%fd308, %fd286;
	@%p30 bra 	$L__BB3_59;
	mov.f64 	%fd307, %fd299;
	mov.f64 	%fd308, %fd300;
	mov.f64 	%fd299, %fd285;
	mov.f64 	%fd300, %fd286;
$L__BB3_59:
	setp.geu.f64 	%p31, %fd299, %fd303;
	mov.f64 	%fd313, %fd299;
	mov.f64 	%fd314, %fd300;
	@%p31 bra 	$L__BB3_61;
	mov.f64 	%fd313, %fd303;
	mov.f64 	%fd314, %fd304;
	mov.f64 	%fd303, %fd299;
	mov.f64 	%fd304, %fd300;
$L__BB3_61:
	setp.geu.f64 	%p32, %fd293, %fd307;
	mov.f64 	%fd309, %fd293;
	mov.f64 	%fd310, %fd294;
	@%p32 bra 	$L__BB3_63;
	mov.f64 	%fd309, %fd307;
	mov.f64 	%fd310, %fd308;
	mov.f64 	%fd307, %fd293;
	mov.f64 	%fd308, %fd294;
$L__BB3_63:
	setp.geu.f64 	%p33, %fd307, %fd313;
	mov.f64 	%fd285, %fd307;
	mov.f64 	%fd286, %fd308;
	@%p33 bra 	$L__BB3_65;
	mov.f64 	%fd285, %fd313;
	mov.f64 	%fd286, %fd314;
	mov.f64 	%fd313, %fd307;
	mov.f64 	%fd314, %fd308;
$L__BB3_65:
	mov.b32 	%r204, 2;
	shl.b32 	%r85, %r32, 6;
	mov.u32 	%r86, _ZZN3cub18CUB_300001_SM_10006detail10merge_sort30DeviceMergeSortBlockSortKernelINS2_10policy_hubIN6thrust24THRUST_300001_SM_1000_NS6detail15normal_iteratorINS6_10device_ptrI7point2DIdEEEEEE9Policy600ESD_PNS0_8NullTypeESD_SH_jN4cuda3std3__44lessISB_EESB_SG_EEvbT0_T1_T2_T3_T4_PT6_PT7_T5_NS1_7vsmem_tEE19static_temp_storage;
	add.s32 	%r87, %r86, %r85;
$L__BB3_66:
	bar.sync 	0;
	add.s32 	%r84, %r204, -1;
	st.shared.v2.f64 	[%r87], {%fd304, %fd303};
	st.shared.v2.f64 	[%r87+16], {%fd314, %fd313};
	st.shared.v2.f64 	[%r87+32], {%fd286, %fd285};
	st.shared.v2.f64 	[%r87+48], {%fd310, %fd309};
	bar.sync 	0;
	neg.s32 	%r88, %r204;
	and.b32  	%r89, %r32, %r88;
	shl.b32 	%r90, %r89, 2;
	shl.b32 	%r91, %r204, 1;
	and.b32  	%r92, %r84, %r32;
	shl.b32 	%r93, %r92, 2;
	min.s32 	%r43, %r93, %r31;
	min.s32 	%r44, %r90, %r31;
	add.s32 	%r94, %r44, %r91;
	min.s32 	%r45, %r94, %r31;
	add.s32 	%r95, %r45, %r91;
	min.s32 	%r46, %r95, %r31;
	sub.s32 	%r96, %r45, %r44;
	sub.s32 	%r97, %r46, %r45;
	setp.lt.s32 	%p34, %r43, %r97;
	sub.s32 	%r98, %r43, %r97;
	selp.b32 	%r207, 0, %r98, %p34;
	min.s32 	%r205, %r96, %r43;
	setp.ge.s32 	%p35, %r207, %r205;
	@%p35 bra 	$L__BB3_69;
	add.s32 	%r49, %r45, %r43;
$L__BB3_68:
	sub.s32 	%r99, %r205, %r207;
	shr.u32 	%r100, %r99, 31;
	add.s32 	%r101, %r99, %r100;
	shr.s32 	%r102, %r101, 1;
	add.s32 	%r103, %r102, %r207;
	add.s32 	%r104, %r103, %r44;
	shl.b32 	%r105, %r104, 4;
	mov.u32 	%r106, _ZZN3cub18CUB_300001_SM_10006detail10merge_sort30DeviceMergeSortBlockSortKernelINS2_10policy_hubIN6thrust24THRUST_300001_SM_1000_NS6detail15normal_iteratorINS6_10device_ptrI7point2DIdEEEEEE9Policy600ESD_PNS0_8NullTypeESD_SH_jN4cuda3std3__44lessISB_EESB_SG_EEvbT0_T1_T2_T3_T4_PT6_PT7_T5_NS1_7vsmem_tEE19static_temp_storage;
	add.s32 	%r107, %r106, %r105;
	ld.shared.f64 	%fd201, [%r107+8];
	not.b32 	%r108, %r103;
	add.s32 	%r109, %r49, %r108;
	shl.b32 	%r110, %r109, 4;
	add.s32 	%r111, %r106, %r110;
	ld.shared.f64 	%fd202, [%r111+8];
	setp.geu.f64 	%p36, %fd202, %fd201;
	add.s32 	%r112, %r103, 1;
	selp.b32 	%r207, %r112, %r207, %p36;
	selp.b32 	%r205, %r205, %r103, %p36;
	setp.lt.s32 	%p37, %r207, %r205;
	@%p37 bra 	$L__BB3_68;
$L__BB3_69:
	add.s32 	%r55, %r207, %r44;
	add.s32 	%r113, %r45, %r43;
	sub.s32 	%r56, %r113, %r207;
	shl.b32 	%r114, %r55, 4;
	mov.u32 	%r115, _ZZN3cub18CUB_300001_SM_10006detail10merge_sort30DeviceMergeSortBlockSortKernelINS2_10policy_hubIN6thrust24THRUST_300001_SM_1000_NS6detail15normal_iteratorINS6_10device_ptrI7point2DIdEEEEEE9Policy600ESD_PNS0_8NullTypeESD_SH_jN4cuda3std3__44lessISB_EESB_SG_EEvbT0_T1_T2_T3_T4_PT6_PT7_T5_NS1_7vsmem_tEE19static_temp_storage;
	add.s32 	%r57, %r115, %r114;
	ld.shared.v2.f64 	{%fd331, %fd332}, [%r57];
	shl.b32 	%r116, %r56, 4;
	add.s32 	%r58, %r115, %r116;
	ld.shared.v2.f64 	{%fd325, %fd326}, [%r58];
	setp.ge.s32 	%p39, %r56, %r46;
	mov.pred 	%p104, 0;
	@%p39 bra 	$L__BB3_71;
	setp.ge.s32 	%p40, %r55, %r45;
	setp.lt.f64 	%p41, %fd326, %fd332;
	or.pred  	%p104, %p40, %p41;
$L__BB3_71:
	selp.f64 	%fd303, %fd326, %fd332, %p104;
	selp.f64 	%fd304, %fd325, %fd331, %p104;
	selp.u32 	%r117, 1, 0, %p104;
	add.s32 	%r59, %r56, %r117;
	not.pred 	%p42, %p104;
	selp.u32 	%r118, 1, 0, %p42;
	add.s32 	%r60, %r55, %r118;
	@%p42 bra 	$L__BB3_73;
	ld.shared.v2.f64 	{%fd325, %fd326}, [%r58+16];
	bra.uni 	$L__BB3_74;
$L__BB3_73:
	ld.shared.v2.f64 	{%fd331, %fd332}, [%r57+16];
$L__BB3_74:
	setp.ge.s32 	%p44, %r59, %r46;
	mov.pred 	%p105, 0;
	@%p44 bra 	$L__BB3_76;
	setp.ge.s32 	%p45, %r60, %r45;
	setp.lt.f64 	%p46, %fd326, %fd332;
	or.pred  	%p105, %p45, %p46;
$L__BB3_76:
	selp.f64 	%fd313, %fd326, %fd332, %p105;
	selp.f64 	%fd314, %fd325, %fd331, %p105;
	selp.u32 	%r119, 1, 0, %p105;
	add.s32 	%r61, %r59, %r119;
	not.pred 	%p47, %p105;
	selp.u32 	%r120, 1, 0, %p47;
	add.s32 	%r62, %r60, %r120;
	@%p105 bra 	$L__BB3_78;
	shl.b32 	%r121, %r62, 4;
	mov.u32 	%r122, _ZZN3cub18CUB_300001_SM_10006detail10merge_sort30DeviceMergeSortBlockSortKernelINS2_10policy_hubIN6thrust24THRUST_300001_SM_1000_NS6detail15normal_iteratorINS6_10device_ptrI7point2DIdEEEEEE9Policy600ESD_PNS0_8NullTypeESD_SH_jN4cuda3std3__44lessISB_EESB_SG_EEvbT0_T1_T2_T3_T4_PT6_PT7_T5_NS1_7vsmem_tEE19static_temp_storage;
	add.s32 	%r123, %r122, %r121;
	ld.shared.v2.f64 	{%fd331, %fd332}, [%r123];
	bra.uni 	$L__BB3_79;
$L__BB3_78:
	shl.b32 	%r124, %r61, 4;
	mov.u32 	%r125, _ZZN3cub18CUB_300001_SM_10006detail10merge_sort30DeviceMergeSortBlockSortKernelINS2_10policy_hubIN6thrust24THRUST_300001_SM_1000_NS6detail15normal_iteratorINS6_10device_ptrI7point2DIdEEEEEE9Policy600ESD_PNS0_8NullTypeESD_SH_jN4cuda3std3__44lessISB_EESB_SG_EEvbT0_T1_T2_T3_T4_PT6_PT7_T5_NS1_7vsmem_tEE19static_temp_storage;
	add.s32 	%r126, %r125, %r124;
	ld.shared.v2.f64 	{%fd325, %fd326}, [%r126];
$L__BB3_79:
	setp.ge.s32 	%p49, %r61, %r46;
	mov.pred 	%p106, 0;
	@%p49 bra 	$L__BB3_81;
	setp.ge.s32 	%p50, %r62, %r45;
	setp.lt.f64 	%p51, %fd326, %fd332;
	or.pred  	%p106, %p50, %p51;
$L__BB3_81:
	selp.f64 	%fd285, %fd326, %fd332, %p106;
	selp.f64 	%fd286, %fd325, %fd331, %p106;
	selp.u32 	%r127, 1, 0, %p106;
	add.s32 	%r63, %r61, %r127;
	not.pred 	%p52, %p106;
	selp.u32 	%r128, 1, 0, %p52;
	add.s32 	%r64, %r62, %r128;
	@%p106 bra 	$L__BB3_83;
	shl.b32 	%r129, %r64, 4;
	mov.u32 	%r130, _ZZN3cub18CUB_300001_SM_10006detail10merge_sort30DeviceMergeSortBlockSortKernelINS2_10policy_hubIN6thrust24THRUST_300001_SM_1000_NS6detail15normal_iteratorINS6_10device_ptrI7point2DIdEEEEEE9Policy600ESD_PNS0_8NullTypeESD_SH_jN4cuda3std3__44lessISB_EESB_SG_EEvbT0_T1_T2_T3_T4_PT6_PT7_T5_NS1_7vsmem_tEE19static_temp_storage;
	add.s32 	%r131, %r130, %r129;
	ld.shared.v2.f64 	{%fd331, %fd332}, [%r131];
	bra.uni 	$L__BB3_84;
$L__BB3_83:
	shl.b32 	%r132, %r63, 4;
	mov.u32 	%r133, _ZZN3cub18CUB_300001_SM_10006detail10merge_sort30DeviceMergeSortBlockSortKernelINS2_10policy_hubIN6thrust24THRUST_300001_SM_1000_NS6detail15normal_iteratorINS6_10device_ptrI7point2DIdEEEEEE9Policy600ESD_PNS0_8NullTypeESD_SH_jN4cuda3std3__44lessISB_EESB_SG_EEvbT0_T1_T2_T3_T4_PT6_PT7_T5_NS1_7vsmem_tEE19static_temp_storage;
	add.s32 	%r134, %r133, %r132;
	ld.shared.v2.f64 	{%fd325, %fd326}, [%r134];
$L__BB3_84:
	setp.ge.s32 	%p54, %r63, %r46;
	mov.pred 	%p107, 0;
	@%p54 bra 	$L__BB3_86;
	setp.ge.s32 	%p55, %r64, %r45;
	setp.lt.f64 	%p56, %fd326, %fd332;
	or.pred  	%p107, %p55, %p56;
$L__BB3_86:
	shl.b32 	%r65, %r204, 1;
	selp.f64 	%fd309, %fd326, %fd332, %p107;
	selp.f64 	%fd310, %fd325, %fd331, %p107;
	setp.lt.u32 	%p57, %r204, 129;
	mov.u32 	%r204, %r65;
	@%p57 bra 	$L__BB3_66;
	ld.param.s8 	%rs2, [_ZN3cub18CUB_300001_SM_10006detail10merge_sort30DeviceMergeSortBlockSortKernelINS2_10policy_hubIN6thrust24THRUST_300001_SM_1000_NS6detail15normal_iteratorINS6_10device_ptrI7point2DIdEEEEEE9Policy600ESD_PNS0_8NullTypeESD_SH_jN4cuda3std3__44lessISB_EESB_SG_EEvbT0_T1_T2_T3_T4_PT6_PT7_T5_NS1_7vsmem_tE_param_0];
	bar.sync 	0;
	setp.eq.s16 	%p58, %rs2, 0;
	@%p58 bra 	$L__BB3_98;
	st.shared.v2.f64 	[%r41], {%fd304, %fd303};
	st.shared.v2.f64 	[%r41+16], {%fd314, %fd313};
	st.shared.v2.f64 	[%r41+32], {%fd286, %fd285};
	st.shared.v2.f64 	[%r41+48], {%fd310, %fd309};
	bar.warp.sync 	-1;
	ld.shared.v2.f64 	{%fd186, %fd185}, [%r40];
	ld.shared.v2.f64 	{%fd188, %fd187}, [%r40+512];
	ld.shared.v2.f64 	{%fd190, %fd189}, [%r40+1024];
	ld.shared.v2.f64 	{%fd192, %fd191}, [%r40+1536];
	setp.eq.s32 	%p59, %r32, 0;
	@%p59 bra 	$L__BB3_89;
	bra.uni 	$L__BB3_90;
$L__BB3_89:
	st.volatile.shared.u32 	[_ZZN3cub18CUB_300001_SM_10006detail10merge_sort30DeviceMergeSortBlockSortKernelINS2_10policy_hubIN6thrust24THRUST_300001_SM_1000_NS6detail15normal_iteratorINS6_10device_ptrI7point2DIdEEEEEE9Policy600ESD_PNS0_8NullTypeESD_SH_jN4cuda3std3__44lessISB_EESB_SG_EEvbT0_T1_T2_T3_T4_PT6_PT7_T5_NS1_7vsmem_tEE19static_temp_storage+16384], %r31;
$L__BB3_90:
	bar.sync 	0;
	ld.volatile.shared.u32 	%r66, [_ZZN3cub18CUB_300001_SM_10006detail10merge_sort30DeviceMergeSortBlockSortKernelINS2_10policy_hubIN6thrust24THRUST_300001_SM_1000_NS6detail15normal_iteratorINS6_10device_ptrI7point2DIdEEEEEE9Policy600ESD_PNS0_8NullTypeESD_SH_jN4cuda3std3__44lessISB_EESB_SG_EEvbT0_T1_T2_T3_T4_PT6_PT7_T5_NS1_7vsmem_tEE19static_temp_storage+16384];
	cvt.u64.u32 	%rd13, %r74;
	mov.u32 	%r135, %ctaid.x;
	shl.b32 	%r136, %r135, 10;
	or.b32  	%r137, %r33, %r136;
	cvt.u64.u32 	%rd14, %r137;
	add.s64 	%rd15, %rd14, %rd13;
	setp.ge.s32 	%p60, %r34, %r66;
	shl.b64 	%rd16, %rd15, 4;
	add.s64 	%rd5, %rd2, %rd16;
	@%p60 bra 	$L__BB3_92;
	st.global.f64 	[%rd5], %fd186;
	st.global.f64 	[%rd5+8], %fd185;
$L__BB3_92:
	setp.ge.s32 	%p61, %r35, %r66;
	@%p61 bra 	$L__BB3_94;
	st.global.f64 	[%rd5+512], %fd188;
	st.global.f64 	[%rd5+520], %fd187;
$L__BB3_94:
	setp.ge.s32 	%p62, %r36, %r66;
	@%p62 bra 	$L__BB3_96;
	st.global.f64 	[%rd5+1024], %fd190;
	st.global.f64 	[%rd5+1032], %fd189;
$L__BB3_96:
	setp.ge.s32 	%p63, %r37, %r66;
	@%p63 bra 	$L__BB3_108;
	st.global.f64 	[%rd5+1536], %fd192;
	st.global.f64 	[%rd5+1544], %fd191;
	bra.uni 	$L__BB3_108;
$L__BB3_98:
	st.shared.v2.f64 	[%r41], {%fd304, %fd303};
	st.shared.v2.f64 	[%r41+16], {%fd314, %fd313};
	st.shared.v2.f64 	[%r41+32], {%fd286, %fd285};
	st.shared.v2.f64 	[%r41+48], {%fd310, %fd309};
	bar.warp.sync 	-1;
	ld.shared.v2.f64 	{%fd194, %fd193}, [%r40];
	ld.shared.v2.f64 	{%fd196, %fd195}, [%r40+512];
	ld.shared.v2.f64 	{%fd198, %fd197}, [%r40+1024];
	ld.shared.v2.f64 	{%fd200, %fd199}, [%r40+1536];
	setp.eq.s32 	%p64, %r32, 0;
	@%p64 bra 	$L__BB3_99;
	bra.uni 	$L__BB3_100;
$L__BB3_99:
	st.volatile.shared.u32 	[_ZZN3cub18CUB_300001_SM_10006detail10merge_sort30DeviceMergeSortBlockSortKernelINS2_10policy_hubIN6thrust24THRUST_300001_SM_1000_NS6detail15normal_iteratorINS6_10device_ptrI7point2DIdEEEEEE9Policy600ESD_PNS0_8NullTypeESD_SH_jN4cuda3std3__44lessISB_EESB_SG_EEvbT0_T1_T2_T3_T4_PT6_PT7_T5_NS1_7vsmem_tEE19static_temp_storage+16384], %r31;
$L__BB3_100:
	ld.param.u64 	%rd34, [_ZN3cub18CUB_300001_SM_10006detail10merge_sort30DeviceMergeSortBlockSortKernelINS2_10policy_hubIN6thrust24THRUST_300001_SM_1000_NS6detail15normal_iteratorINS6_10device_ptrI7point2DIdEEEEEE9Policy600ESD_PNS0_8NullTypeESD_SH_jN4cuda3std3__44lessISB_EESB_SG_EEvbT0_T1_T2_T3_T4_PT6_PT7_T5_NS1_7vsmem_tE_param_6];
	bar.sync 	0;
	ld.volatile.shared.u32 	%r67, [_ZZN3cub18CUB_300001_SM_10006detail10merge_sort30DeviceMergeSortBlockSortKernelINS2_10policy_hubIN6thrust24THRUST_300001_SM_1000_NS6detail15normal_iteratorINS6_10device_ptrI7point2DIdEEEEEE9Policy600ESD_PNS0_8NullTypeESD_SH_jN4cuda3std3__44lessISB_EESB_SG_EEvbT0_T1_T2_T3_T4_PT6_PT7_T5_NS1_7vsmem_tEE19static_temp_storage+16384];
	setp.ge.s32 	%p65, %r34, %r67;
	cvt.u64.u32 	%rd17, %r34;
	mov.u32 	%r138, %ctaid.x;
	shl.b32 	%r139, %r138, 10;
	cvt.u64.u32 	%rd18, %r139;
	add.s64 	%rd19, %rd17, %rd18;
	cvta.to.global.u64 	%rd20, %rd34;
	shl.b64 	%rd21, %rd19, 4;
	add.s64 	%rd6, %rd20, %rd21;
	@%p65 bra 	$L__BB3_102;
	st.global.f64 	[%rd6], %fd194;
	st.global.f64 	[%rd6+8], %fd193;
$L__BB3_102:
	setp.ge.s32 	%p66, %r35, %r67;
	@%p66 bra 	$L__BB3_104;
	st.global.f64 	[%rd6+512], %fd196;
	st.global.f64 	[%rd6+520], %fd195;
$L__BB3_104:
	setp.ge.s32 	%p67, %r36, %r67;
	@%p67 bra 	$L__BB3_106;
	st.global.f64 	[%rd6+1024], %fd198;
	st.global.f64 	[%rd6+1032], %fd197;
$L__BB3_106:
	setp.ge.s32 	%p68, %r37, %r67;
	@%p68 bra 	$L__BB3_108;
	st.global.f64 	[%rd6+1536], %fd200;
	st.global.f64 	[%rd6+1544], %fd199;
$L__BB3_108:
	ret;

}
	// .globl	_ZN3cub18CUB_300001_SM_10006detail10merge_sort30DeviceMergeSortPartitionKernelIN6thrust24THRUST_300001_SM_1000_NS6detail15normal_iteratorINS5_10device_ptrI7point2DIdEEEEEjN4cuda3std3__44lessISA_EESA_EEvbT_PT2_T0_SL_PSL_T1_SL_i
.visible .entry _ZN3cub18CUB_300001_SM_10006detail10merge_sort30DeviceMergeSortPartitionKernelIN6thrust24THRUST_300001_SM_1000_NS6detail15normal_iteratorINS5_10device_ptrI7point2DIdEEEEEjN4cuda3std3__44lessISA_EESA_EEvbT_PT2_T0_SL_PSL_T1_SL_i(
	.param .u8 _ZN3cub18CUB_300001_SM_10006detail10merge_sort30DeviceMergeSortPartitionKernelIN6thrust24THRUST_300001_SM_1000_NS6detail15normal_iteratorINS5_10device_ptrI7point2DIdEEEEEjN4cuda3std3__44lessISA_EESA_EEvbT_PT2_T0_SL_PSL_T1_SL_i_param_0,
	.param .align 8 .b8 _ZN3cub18CUB_300001_SM_10006detail10merge_sort30DeviceMergeSortPartitionKernelIN6thrust24THRUST_300001_SM_1000_NS6detail15normal_iteratorINS5_10device_ptrI7point2DIdEEEEEjN4cuda3std3__44lessISA_EESA_EEvbT_PT2_T0_SL_PSL_T1_SL_i_param_1[8],
	.param .u64 .ptr .align 1 _ZN3cub18CUB_300001_SM_10006detail10merge_sort30DeviceMergeSortPartitionKernelIN6thrust24THRUST_300001_SM_1000_NS6detail15normal_iteratorINS5_10device_ptrI7point2DIdEEEEEjN4cuda3std3__44lessISA_EESA_EEvbT_PT2_T0_SL_PSL_T1_SL_i_param_2,
	.param .u32 _ZN3cub18CUB_300001_SM_10006detail10merge_sort30DeviceMergeSortPartitionKernelIN6thrust24THRUST_300001_SM_1000_NS6detail15normal_iteratorINS5_10device_ptrI7point2DIdEEEEEjN4cuda3std3__44lessISA_EESA_EEvbT_PT2_T0_SL_PSL_T1_SL_i_param_3,
	.param .u32 _ZN3cub18CUB_300001_SM_10006detail10merge_sort30DeviceMergeSortPartitionKernelIN6thrust24THRUST_300001_SM_1000_NS6detail15normal_iteratorINS5_10device_ptrI7point2DIdEEEEEjN4cuda3std3__44lessISA_EESA_EEvbT_PT2_T0_SL_PSL_T1_SL_i_param_4,
	.param .u64 .ptr .align 1 _ZN3cub18CUB_300001_SM_10006detail10merge_sort30DeviceMergeSortPartitionKernelIN6thrust24THRUST_300001_SM_1000_NS6detail15normal_iteratorINS5_10device_ptrI7point2DIdEEEEEjN4cuda3std3__44lessISA_EESA_EEvbT_PT2_T0_SL_PSL_T1_SL_i_param_5,
	.param .align 1 .b8 _ZN3cub18CUB_300001_SM_10006detail10merge_sort30DeviceMergeSortPartitionKernelIN6thrust24THRUST_300001_SM_1000_NS6detail15normal_iteratorINS5_10device_ptrI7point2DIdEEEEEjN4cuda3std3__44lessISA_EESA_EEvbT_PT2_T0_SL_PSL_T1_SL_i_param_6[1],
	.param .u32 _ZN3cub18CUB_300001_SM_10006detail10merge_sort30DeviceMergeSortPartitionKernelIN6thrust24THRUST_300001_SM_1000_NS6detail15normal_iteratorINS5_10device_ptrI7point2DIdEEEEEjN4cuda3std3__44lessISA_EESA_EEvbT_PT2_T0_SL_PSL_T1_SL_i_param_7,
	.param .u32 _ZN3cub18CUB_300001_SM_10006detail10merge_sort30DeviceMergeSortPartitionKernelIN6thrust24THRUST_300001_SM_1000_NS6detail15normal_iteratorINS5_10device_ptrI7point2DIdEEEEEjN4cuda3std3__44lessISA_EESA_EEvbT_PT2_T0_SL_PSL_T1_SL_i_param_8
)
{
	.reg .pred 	%p<10>;
	.reg .b16 	%rs<2>;
	.reg .b32 	%r<66>;
	.reg .b64 	%rd<32>;
	.reg .b64 	%fd<5>;

	ld.param.u64 	%rd9, [_ZN3cub18CUB_300001_SM_10006detail10merge_sort30DeviceMergeSortPartitionKernelIN6thrust24THRUST_300001_SM_1000_NS6detail15normal_iteratorINS5_10device_ptrI7point2DIdEEEEEjN4cuda3std3__44lessISA_EESA_EEvbT_PT2_T0_SL_PSL_T1_SL_i_param_1];
	ld.param.s8 	%rs1, [_ZN3cub18CUB_300001_SM_10006detail10merge_sort30DeviceMergeSortPartitionKernelIN6thrust24THRUST_300001_SM_1000_NS6detail15normal_iteratorINS5_10device_ptrI7point2DIdEEEEEjN4cuda3std3__44lessISA_EESA_EEvbT_PT2_T0_SL_PSL_T1_SL_i_param_0];
	ld.param.u64 	%rd10, [_ZN3cub18CUB_300001_SM_10006detail10merge_sort30DeviceMergeSortPartitionKernelIN6thrust24THRUST_300001_SM_1000_NS6detail15normal_iteratorINS5_10device_ptrI7point2DIdEEEEEjN4cuda3std3__44lessISA_EESA_EEvbT_PT2_T0_SL_PSL_T1_SL_i_param_2];
	ld.param.u32 	%r20, [_ZN3cub18CUB_300001_SM_10006detail10merge_sort30DeviceMergeSortPartitionKernelIN6thrust24THRUST_300001_SM_1000_NS6detail15normal_iteratorINS5_10device_ptrI7point2DIdEEEEEjN4cuda3std3__44lessISA_EESA_EEvbT_PT2_T0_SL_PSL_T1_SL_i_param_3];
	ld.param.u32 	%r21, [_ZN3cub18CUB_300001_SM_10006detail10merge_sort30DeviceMergeSortPartitionKernelIN6thrust24THRUST_300001_SM_1000_NS6detail15normal_iteratorINS5_10device_ptrI7point2DIdEEEEEjN4cuda3std3__44lessISA_EESA_EEvbT_PT2_T0_SL_PSL_T1_SL_i_param_4];
	ld.param.u64 	%rd11, [_ZN3cub18CUB_300001_SM_10006detail10merge_sort30DeviceMergeSortPartitionKernelIN6thrust24THRUST_300001_SM_1000_NS6detail15normal_iteratorINS5_10device_ptrI7point2DIdEEEEEjN4cuda3std3__44lessISA_EESA_EEvbT_PT2_T0_SL_PSL_T1_SL_i_param_5];
	ld.param.u32 	%r22, [_ZN3cub18CUB_300001_SM_10006detail10merge_sort30DeviceMergeSortPartitionKernelIN6thrust24THRUST_300001_SM_1000_NS6detail15normal_iteratorINS5_10device_ptrI7point2DIdEEEEEjN4cuda3std3__44lessISA_EESA_EEvbT_PT2_T0_SL_PSL_T1_SL_i_param_7];
	ld.param.u32 	%r23, [_ZN3cub18CUB_300001_SM_10006detail10merge_sort30DeviceMergeSortPartitionKernelIN6thrust24THRUST_300001_SM_1000_NS6detail15normal_iteratorINS5_10device_ptrI7point2DIdEEEEEjN4cuda3std3__44lessISA_EESA_EEvbT_PT2_T0_SL_PSL_T1_SL_i_param_8];
	cvta.to.global.u64 	%rd1, %rd11;
	mov.u32 	%r24, %ntid.x;
	mov.u32 	%r25, %ctaid.x;
	mov.u32 	%r26, %tid.x;
	mad.lo.s32 	%r1, %r24, %r25, %r26;
	setp.ge.u32 	%p1, %r1, %r21;
	@%p1 bra 	$L__BB4_11;
	shr.u32 	%r27, %r22, 1;
	add.s32 	%r2, %r22, -1;
	neg.s32 	%r28, %r22;
	and.b32  	%r29, %r1, %r28;
	mul.lo.s32 	%r30, %r23, %r29;
	mul.lo.s32 	%r31, %r23, %r27;
	min.u32 	%r3, %r30, %r20;
	not.b32 	%r32, %r30;
	min.u32 	%r33, %r31, %r32;
	add.s32 	%r34, %r33, %r30;
	min.u32 	%r4, %r34, %r20;
	not.b32 	%r35, %r4;
	min.u32 	%r36, %r31, %r35;
	add.s32 	%r37, %r36, %r4;
	min.u32 	%r5, %r37, %r20;
	// begin inline asm
	griddepcontrol.wait;
	// end inline asm
	add.s32 	%r38, %r1, 1;
	setp.ne.s32 	%p2, %r38, %r21;
	@%p2 bra 	$L__BB4_3;
	mul.wide.u32 	%rd30, %r1, 4;
	add.s64 	%rd31, %rd1, %rd30;
	st.global.u32 	[%rd31], %r4;
	bra.uni 	$L__BB4_11;
$L__BB4_3:
	sub.s32 	%r39, %r5, %r3;
	and.b32  	%r40, %r2, %r1;
	mul.lo.s32 	%r41, %r40, %r23;
	min.u32 	%r6, %r41, %r39;
	setp.eq.s16 	%p3, %rs1, 0;
	@%p3 bra 	$L__BB4_7;
	sub.s32 	%r42, %r4, %r3;
	sub.s32 	%r43, %r5, %r4;
	max.u32 	%r44, %r6, %r43;
	sub.s32 	%r65, %r44, %r43;
	min.u32 	%r61, %r42, %r6;
	setp.ge.u32 	%p4, %r65, %r61;
	@%p4 bra 	$L__BB4_10;
	cvta.to.global.u64 	%rd3, %rd9;
	cvt.u64.u32 	%rd4, %r4;
	cvt.u64.u32 	%rd5, %r3;
$L__BB4_6:
	sub.s32 	%r45, %r61, %r65;
	shr.u32 	%r46, %r45, 1;
	add.s32 	%r47, %r46, %r65;
	cvt.u64.u32 	%rd12, %r47;
	add.s64 	%rd13, %rd12, %rd5;
	shl.b64 	%rd14, %rd13, 4;
	add.s64 	%rd15, %rd3, %rd14;
	ld.global.f64 	%fd1, [%rd15+8];
	not.b32 	%r48, %r47;
	add.s32 	%r49, %r6, %r48;
	cvt.u64.u32 	%rd16, %r49;
	add.s64 	%rd17, %rd16, %rd4;
	shl.b64 	%rd18, %rd17, 4;
	add.s64 	%rd19, %rd3, %rd18;
	ld.global.f64 	%fd2, [%rd19+8];
	setp.geu.f64 	%p5, %fd2, %fd1;
	add.s32 	%r50, %r47, 1;
	selp.b32 	%r65, %r50, %r65, %p5;
	selp.b32 	%r61, %r61, %r47, %p5;
	setp.lt.u32 	%p6, %r65, %r61;
	@%p6 bra 	$L__BB4_6;
	bra.uni 	$L__BB4_10;
$L__BB4_7:
	sub.s32 	%r51, %r4, %r3;
	sub.s32 	%r52, %r5, %r4;
	max.u32 	%r53, %r6, %r52;
	sub.s32 	%r65, %r53, %r52;
	min.u32 	%r63, %r51, %r6;
	setp.ge.u32 	%p7, %r65, %r63;
	@%p7 bra 	$L__BB4_10;
	cvta.to.global.u64 	%rd6, %rd10;
	cvt.u64.u32 	%rd7, %r4;
	cvt.u64.u32 	%rd8, %r3;
$L__BB4_9:
	sub.s32 	%r54, %r63, %r65;
	shr.u32 	%r55, %r54, 1;
	add.s32 	%r56, %r55, %r65;
	cvt.u64.u32 	%rd20, %r56;
	add.s64 	%rd21, %rd20, %rd8;
	shl.b64 	%rd22, %rd21, 4;
	add.s64 	%rd23, %rd6, %rd22;
	ld.global.f64 	%fd3, [%rd23+8];
	not.b32 	%r57, %r56;
	add.s32 	%r58, %r6, %r57;
	cvt.u64.u32 	%rd24, %r58;
	add.s64 	%rd25, %rd24, %rd7;
	shl.b64 	%rd26, %rd25, 4;
	add.s64 	%rd27, %rd6, %rd26;
	ld.global.f64 	%fd4, [%rd27+8];
	setp.geu.f64 	%p8, %fd4, %fd3;
	add.s32 	%r59, %r56, 1;
	selp.b32 	%r65, %r59, %r65, %p8;
	selp.b32 	%r63, %r63, %r56, %p8;
	setp.lt.u32 	%p9, %r65, %r63;
	@%p9 bra 	$L__BB4_9;
$L__BB4_10:
	add.s32 	%r60, %r65, %r3;
	mul.wide.u32 	%rd28, %r1, 4;
	add.s64 	%rd29, %rd1, %rd28;
	st.global.u32 	[%rd29], %r60;
$L__BB4_11:
	ret;

}
	// .globl	_ZN3cub18CUB_300001_SM_10006detail10merge_sort26DeviceMergeSortMergeKernelINS2_10policy_hubIN6thrust24THRUST_300001_SM_1000_NS6detail15normal_iteratorINS6_10device_ptrI7point2DIdEEEEEE9Policy600ESD_PNS0_8NullTypeESD_SH_jN4cuda3std3__44lessISB_EESB_SG_EEvbT2_T3_T4_PT6_PT7_T5_PSP_SP_NS1_7vsmem_tE
.visible .entry _ZN3cub18CUB_300001_SM_10006detail10merge_sort26DeviceMergeSortMergeKernelINS2_10policy_hubIN6thrust24THRUST_300001_SM_1000_NS6detail15normal_iteratorINS6_10device_ptrI7point2DIdEEEEEE9Policy600ESD_PNS0_8NullTypeESD_SH_jN4cuda3std3__44lessISB_EESB_SG_EEvbT2_T3_T4_PT6_PT7_T5_PSP_SP_NS1_7vsmem_tE(
	.param .u8 _ZN3cub18CUB_300001_SM_10006detail10merge_sort26DeviceMergeSortMergeKernelINS2_10policy_hubIN6thrust24THRUST_300001_SM_1000_NS6detail15normal_iteratorINS6_10device_ptrI7point2DIdEEEEEE9Policy600ESD_PNS0_8NullTypeESD_SH_jN4cuda3std3__44lessISB_EESB_SG_EEvbT2_T3_T4_PT6_PT7_T5_PSP_SP_NS1_7vsmem_tE_param_0,
	.param .align 8 .b8 _ZN3cub18CUB_300001_SM_10006detail10merge_sort26DeviceMergeSortMergeKernelINS2_10policy_hubIN6thrust24THRUST_300001_SM_1000_NS6detail15normal_iteratorINS6_10device_ptrI7point2DIdEEEEEE9Policy600ESD_PNS0_8NullTypeESD_SH_jN4cuda3std3__44lessISB_EESB_SG_EEvbT2_T3_T4_PT6_PT7_T5_PSP_SP_NS1_7vsmem_tE_param_1[8],
	.param .u64 .ptr .align 1 _ZN3cub18CUB_300001_SM_10006detail10merge_sort26DeviceMergeSortMergeKernelINS2_10policy_hubIN6thrust24THRUST_300001_SM_1000_NS6detail15normal_iteratorINS6_10device_ptrI7point2DIdEEEEEE9Policy600ESD_PNS0_8NullTypeESD_SH_jN4cuda3std3__44lessISB_EESB_SG_EEvbT2_T3_T4_PT6_PT7_T5_PSP_SP_NS1_7vsmem_tE_param_2,
	.param .u32 _ZN3cub18CUB_300001_SM_10006detail10merge_sort26DeviceMergeSortMergeKernelINS2_10policy_hubIN6thrust24THRUST_300001_SM_1000_NS6detail15normal_iteratorINS6_10device_ptrI7point2DIdEEEEEE9Policy600ESD_PNS0_8NullTypeESD_SH_jN4cuda3std3__44lessISB_EESB_SG_EEvbT2_T3_T4_PT6_PT7_T5_PSP_SP_NS1_7vsmem_tE_param_3,
	.param .u64 .ptr .align 1 _ZN3cub18CUB_300001_SM_10006detail10merge_sort26DeviceMergeSortMergeKernelINS2_10policy_hubIN6thrust24THRUST_300001_SM_1000_NS6detail15normal_iteratorINS6_10device_ptrI7point2DIdEEEEEE9Policy600ESD_PNS0_8NullTypeESD_SH_jN4cuda3std3__44lessISB_EESB_SG_EEvbT2_T3_T4_PT6_PT7_T5_PSP_SP_NS1_7vsmem_tE_param_4,
	.param .u64 .ptr .align 1 _ZN3cub18CUB_300001_SM_10006detail10merge_sort26DeviceMergeSortMergeKernelINS2_10policy_hubIN6thrust24THRUST_300001_SM_1000_NS6detail15normal_iteratorINS6_10device_ptrI7point2DIdEEEEEE9Policy600ESD_PNS0_8NullTypeESD_SH_jN4cuda3std3__44lessISB_EESB_SG_EEvbT2_T3_T4_PT6_PT7_T5_PSP_SP_NS1_7vsmem_tE_param_5,
	.param .align 1 .b8 _ZN3cub18CUB_300001_SM_10006detail10merge_sort26DeviceMergeSortMergeKernelINS2_10policy_hubIN6thrust24THRUST_300001_SM_1000_NS6detail15normal_iteratorINS6_10device_ptrI7point2DIdEEEEEE9Policy600ESD_PNS0_8NullTypeESD_SH_jN4cuda3std3__44lessISB_EESB_SG_EEvbT2_T3_T4_PT6_PT7_T5_PSP_SP_NS1_7vsmem_tE_param_6[1],
	.param .u64 .ptr .align 1 _ZN3cub18CUB_300001_SM_10006detail10merge_sort26DeviceMergeSortMergeKernelINS2_10policy_hubIN6thrust24THRUST_300001_SM_1000_NS6detail15normal_iteratorINS6_10device_ptrI7point2DIdEEEEEE9Policy600ESD_PNS0_8NullTypeESD_SH_jN4cuda3std3__44lessISB_EESB_SG_EEvbT2_T3_T4_PT6_PT7_T5_PSP_SP_NS1_7vsmem_tE_param_7,
	.param .u32 _ZN3cub18CUB_300001_SM_10006detail10merge_sort26DeviceMergeSortMergeKernelINS2_10policy_hubIN6thrust24THRUST_300001_SM_1000_NS6detail15normal_iteratorINS6_10device_ptrI7point2DIdEEEEEE9Policy600ESD_PNS0_8NullTypeESD_SH_jN4cuda3std3__44lessISB_EESB_SG_EEvbT2_T3_T4_PT6_PT7_T5_PSP_SP_NS1_7vsmem_tE_param_8,
	.param .align 8 .b8 _ZN3cub18CUB_300001_SM_10006detail10merge_sort26DeviceMergeSortMergeKernelINS2_10policy_hubIN6thrust24THRUST_300001_SM_1000_NS6detail15normal_iteratorINS6_10device_ptrI7point2DIdEEEEEE9Policy600ESD_PNS0_8NullTypeESD_SH_jN4cuda3std3__44lessISB_EESB_SG_EEvbT2_T3_T4_PT6_PT7_T5_PSP_SP_NS1_7vsmem_tE_param_9[8]
)
.maxntid 256
{
	.reg .pred 	%p<114>;
	.reg .b16 	%rs<6>;
	.reg .b32 	%r<251>;
	.reg .b64 	%rd<95>;
	.reg .b64 	%fd<285>;
	// demoted variable
	.shared .align 16 .b8 _ZZN3cub18CUB_300001_SM_10006detail10merge_sort26DeviceMergeSortMergeKernelINS2_10policy_hubIN6thrust24THRUST_300001_SM_1000_NS6detail15normal_iteratorINS6_10device_ptrI7point2DIdEEEEEE9Policy600ESD_PNS0_8NullTypeESD_SH_jN4cuda3std3__44lessISB_EESB_SG_EEvbT2_T3_T4_PT6_PT7_T5_PSP_SP_NS1_7vsmem_tEE19static_temp_storage[16400];
	ld.param.u64 	%rd15, [_ZN3cub18CUB_300001_SM_10006detail10merge_sort26DeviceMergeSortMergeKernelINS2_10policy_hubIN6thrust24THRUST_300001_SM_1000_NS6detail15normal_iteratorINS6_10device_ptrI7point2DIdEEEEEE9Policy600ESD_PNS0_8NullTypeESD_SH_jN4cuda3std3__44lessISB_EESB_SG_EEvbT2_T3_T4_PT6_PT7_T5_PSP_SP_NS1_7vsmem_tE_param_1];
	ld.param.u32 	%r70, [_ZN3cub18CUB_300001_SM_10006detail10merge_sort26DeviceMergeSortMergeKernelINS2_10policy_hubIN6thrust24THRUST_300001_SM_1000_NS6detail15normal_iteratorINS6_10device_ptrI7point2DIdEEEEEE9Policy600ESD_PNS0_8NullTypeESD_SH_jN4cuda3std3__44lessISB_EESB_SG_EEvbT2_T3_T4_PT6_PT7_T5_PSP_SP_NS1_7vsmem_tE_param_3];
	ld.param.u64 	%rd14, [_ZN3cub18CUB_300001_SM_10006detail10merge_sort26DeviceMergeSortMergeKernelINS2_10policy_hubIN6thrust24THRUST_300001_SM_1000_NS6detail15normal_iteratorINS6_10device_ptrI7point2DIdEEEEEE9Policy600ESD_PNS0_8NullTypeESD_SH_jN4cuda3std3__44lessISB_EESB_SG_EEvbT2_T3_T4_PT6_PT7_T5_PSP_SP_NS1_7vsmem_tE_param_4];
	ld.param.u64 	%rd16, [_ZN3cub18CUB_300001_SM_10006detail10merge_sort26DeviceMergeSortMergeKernelINS2_10policy_hubIN6thrust24THRUST_300001_SM_1000_NS6detail15normal_iteratorINS6_10device_ptrI7point2DIdEEEEEE9Policy600ESD_PNS0_8NullTypeESD_SH_jN4cuda3std3__44lessISB_EESB_SG_EEvbT2_T3_T4_PT6_PT7_T5_PSP_SP_NS1_7vsmem_tE_param_7];
	ld.param.u32 	%r71, [_ZN3cub18CUB_300001_SM_10006detail10merge_sort26DeviceMergeSortMergeKernelINS2_10policy_hubIN6thrust24THRUST_300001_SM_1000_NS6detail15normal_iteratorINS6_10device_ptrI7point2DIdEEEEEE9Policy600ESD_PNS0_8NullTypeESD_SH_jN4cuda3std3__44lessISB_EESB_SG_EEvbT2_T3_T4_PT6_PT7_T5_PSP_SP_NS1_7vsmem_tE_param_8];
	cvta.to.global.u64 	%rd1, %rd14;
	cvta.to.global.u64 	%rd2, %rd16;
	cvta.to.global.u64 	%rd3, %rd15;
	mov.u32 	%r1, %ctaid.x;
	mov.u32 	%r72, %nctaid.x;
	shl.b32 	%r2, %r1, 10;
	mov.u32 	%r3, %tid.x;
	add.s32 	%r73, %r72, -1;
	setp.ge.u32 	%p17, %r1, %r73;
	@%p17 bra 	$L__BB5_49;
	ld.param.s8 	%rs4, [_ZN3cub18CUB_300001_SM_10006detail10merge_sort26DeviceMergeSortMergeKernelINS2_10policy_hubIN6thrust24THRUST_300001_SM_1000_NS6detail15normal_iteratorINS6_10device_ptrI7point2DIdEEEEEE9Policy600ESD_PNS0_8NullTypeESD_SH_jN4cuda3std3__44lessISB_EESB_SG_EEvbT2_T3_T4_PT6_PT7_T5_PSP_SP_NS1_7vsmem_tE_param_0];
	mul.wide.u32 	%rd54, %r1, 4;
	add.s64 	%rd55, %rd2, %rd54;
	ld.global.u32 	%r158, [%rd55];
	ld.global.u32 	%r159, [%rd55+4];
	neg.s32 	%r160, %r71;
	and.b32  	%r161, %r1, %r160;
	shl.b32 	%r4, %r161, 10;
	shl.b32 	%r162, %r71, 9;
	and.b32  	%r5, %r162, -1024;
	sub.s32 	%r163, %r1, %r161;
	shl.b32 	%r164, %r163, 10;
	sub.s32 	%r6, %r158, %r4;
	sub.s32 	%r165, %r159, %r4;
	sub.s32 	%r166, %r70, %r4;
	max.u32 	%r167, %r166, %r5;
	sub.s32 	%r168, %r167, %r5;
	sub.s32 	%r169, %r164, %r6;
	min.u32 	%r7, %r169, %r168;
	setp.eq.s32 	%p71, %r164, -1024;
	selp.b32 	%r170, 1023, 1024, %p71;
	add.s32 	%r171, %r170, %r164;
	sub.s32 	%r172, %r171, %r165;
	or.b32  	%r173, %r1, %r160;
	setp.eq.s32 	%p72, %r173, -1;
	min.u32 	%r174, %r5, %r166;
	selp.b32 	%r175, %r174, %r165, %p72;
	selp.b32 	%r176, %r5, %r172, %p72;
	min.u32 	%r8, %r176, %r168;
	sub.s32 	%r9, %r175, %r6;
	// begin inline asm
	griddepcontrol.wait;
	// end inline asm
	setp.eq.s16 	%p73, %rs4, 0;
	@%p73 bra 	$L__BB5_14;
	cvt.u64.u32 	%rd56, %r4;
	cvt.u64.u32 	%rd57, %r6;
	add.s64 	%rd58, %rd57, %rd56;
	cvt.u64.u32 	%rd59, %r5;
	add.s64 	%rd60, %rd56, %rd59;
	cvt.u64.u32 	%rd61, %r7;
	add.s64 	%rd62, %rd60, %rd61;
	setp.ge.s32 	%p74, %r3, %r9;
	cvt.u64.u32 	%rd63, %r3;
	add.s64 	%rd64, %rd58, %rd63;
	shl.b64 	%rd65, %rd64, 4;
	add.s64 	%rd4, %rd3, %rd65;
	sub.s32 	%r177, %r3, %r9;
	cvt.s64.s32 	%rd66, %r177;
	add.s64 	%rd67, %rd62, %rd66;
	shl.b64 	%rd68, %rd67, 4;
	add.s64 	%rd5, %rd3, %rd68;
	@%p74 bra 	$L__BB5_4;
	ld.global.f64 	%fd240, [%rd4];
	ld.global.f64 	%fd239, [%rd4+8];
	bra.uni 	$L__BB5_5;
$L__BB5_4:
	ld.global.f64 	%fd240, [%rd5];
	ld.global.f64 	%fd239, [%rd5+8];
$L__BB5_5:
	add.s32 	%r178, %r3, 256;
	setp.lt.s32 	%p75, %r178, %r9;
	@%p75 bra 	$L__BB5_7;
	ld.global.f64 	%fd238, [%rd5+4096];
	ld.global.f64 	%fd237, [%rd5+4104];
	bra.uni 	$L__BB5_8;
$L__BB5_7:
	ld.global.f64 	%fd238, [%rd4+4096];
	ld.global.f64 	%fd237, [%rd4+4104];
$L__BB5_8:
	add.s32 	%r179, %r3, 512;
	setp.lt.s32 	%p76, %r179, %r9;
	@%p76 bra 	$L__BB5_10;
	ld.global.f64 	%fd236, [%rd5+8192];
	ld.global.f64 	%fd235, [%rd5+8200];
	bra.uni 	$L__BB5_11;
$L__BB5_10:
	ld.global.f64 	%fd236, [%rd4+8192];
	ld.global.f64 	%fd235, [%rd4+8200];
$L__BB5_11:
	add.s32 	%r180, %r3, 768;
	setp.lt.s32 	%p77, %r180, %r9;
	@%p77 bra 	$L__BB5_13;
	ld.global.f64 	%fd234, [%rd5+12288];
	ld.global.f64 	%fd233, [%rd5+12296];
	bra.uni 	$L__BB5_26;
$L__BB5_13:
	ld.global.f64 	%fd234, [%rd4+12288];
	ld.global.f64 	%fd233, [%rd4+12296];
	bra.uni 	$L__BB5_26;
$L__BB5_14:
	cvt.u64.u32 	%rd69, %r4;
	cvt.u64.u32 	%rd70, %r6;
	add.s64 	%rd71, %rd70, %rd69;
	cvt.u64.u32 	%rd72, %r5;
	add.s64 	%rd73, %rd69, %rd72;
	cvt.u64.u32 	%rd74, %r7;
	add.s64 	%rd75, %rd73, %rd74;
	setp.ge.s32 	%p78, %r3, %r9;
	cvt.u64.u32 	%rd76, %r3;
	add.s64 	%rd77, %rd71, %rd76;
	shl.b64 	%rd78, %rd77, 4;
	add.s64 	%rd6, %rd1, %rd78;
	sub.s32 	%r181, %r3, %r9;
	cvt.s64.s32 	%rd79, %r181;
	add.s64 	%rd80, %rd75, %rd79;
	shl.b64 	%rd81, %rd80, 4;
	add.s64 	%rd7, %rd1, %rd81;
	@%p78 bra 	$L__BB5_16;
	ld.global.f64 	%fd240, [%rd6];
	ld.global.f64 	%fd239, [%rd6+8];
	bra.uni 	$L__BB5_17;
$L__BB5_16:
	ld.global.f64 	%fd240, [%rd7];
	ld.global.f64 	%fd239, [%rd7+8];
$L__BB5_17:
	add.s32 	%r182, %r3, 256;
	setp.lt.s32 	%p79, %r182, %r9;
	@%p79 bra 	$L__BB5_19;
	ld.global.f64 	%fd238, [%rd7+4096];
	ld.global.f64 	%fd237, [%rd7+4104];
	bra.uni 	$L__BB5_20;
$L__BB5_19:
	ld.global.f64 	%fd238, [%rd6+4096];
	ld.global.f64 	%fd237, [%rd6+4104];
$L__BB5_20:
	add.s32 	%r183, %r3, 512;
	setp.lt.s32 	%p80, %r183, %r9;
	@%p80 bra 	$L__BB5_22;
	ld.global.f64 	%fd236, [%rd7+8192];
	ld.global.f64 	%fd235, [%rd7+8200];
	bra.uni 	$L__BB5_23;
$L__BB5_22:
	ld.global.f64 	%fd236, [%rd6+8192];
	ld.global.f64 	%fd235, [%rd6+8200];
$L__BB5_23:
	add.s32 	%r184, %r3, 768;
	setp.lt.s32 	%p81, %r184, %r9;
	@%p81 bra 	$L__BB5_25;
	ld.global.f64 	%fd234, [%rd7+12288];
	ld.global.f64 	%fd233, [%rd7+12296];
	bra.uni 	$L__BB5_26;
$L__BB5_25:
	ld.global.f64 	%fd234, [%rd6+12288];
	ld.global.f64 	%fd233, [%rd6+12296];
$L__BB5_26:
	sub.s32 	%r185, %r8, %r7;
	shl.b32 	%r186, %r3, 4;
	mov.u32 	%r187, _ZZN3cub18CUB_300001_SM_10006detail10merge_sort26DeviceMergeSortMergeKernelINS2_10policy_hubIN6thrust24THRUST_300001_SM_1000_NS6detail15normal_iteratorINS6_10device_ptrI7point2DIdEEEEEE9Policy600ESD_PNS0_8NullTypeESD_SH_jN4cuda3std3__44lessISB_EESB_SG_EEvbT2_T3_T4_PT6_PT7_T5_PSP_SP_NS1_7vsmem_tEE19static_temp_storage;
	add.s32 	%r188, %r187, %r186;
	st.shared.v2.f64 	[%r188], {%fd240, %fd239};
	st.shared.v2.f64 	[%r188+4096], {%fd238, %fd237};
	st.shared.v2.f64 	[%r188+8192], {%fd236, %fd235};
	st.shared.v2.f64 	[%r188+12288], {%fd234, %fd233};
	bar.sync 	0;
	// begin inline asm
	griddepcontrol.launch_dependents;
	// end inline asm
	add.s32 	%r10, %r185, %r9;
	shl.b32 	%r11, %r3, 2;
	min.s32 	%r12, %r11, %r10;
	setp.lt.s32 	%p82, %r12, %r185;
	sub.s32 	%r189, %r12, %r185;
	selp.b32 	%r247, 0, %r189, %p82;
	min.s32 	%r245, %r9, %r12;
	setp.ge.s32 	%p83, %r247, %r245;
	@%p83 bra 	$L__BB5_29;
	add.s32 	%r15, %r12, %r9;
$L__BB5_28:
	sub.s32 	%r190, %r245, %r247;
	shr.u32 	%r191, %r190, 31;
	add.s32 	%r192, %r190, %r191;
	shr.s32 	%r193, %r192, 1;
	add.s32 	%r194, %r193, %r247;
	shl.b32 	%r195, %r194, 4;
	add.s32 	%r197, %r187, %r195;
	ld.shared.f64 	%fd203, [%r197+8];
	not.b32 	%r198, %r194;
	add.s32 	%r199, %r15, %r198;
	shl.b32 	%r200, %r199, 4;
	add.s32 	%r201, %r187, %r200;
	ld.shared.f64 	%fd204, [%r201+8];
	setp.geu.f64 	%p84, %fd204, %fd203;
	add.s32 	%r202, %r194, 1;
	selp.b32 	%r247, %r202, %r247, %p84;
	selp.b32 	%r245, %r245, %r194, %p84;
	setp.lt.s32 	%p85, %r247, %r245;
	@%p85 bra 	$L__BB5_28;
$L__BB5_29:
	sub.s32 	%r203, %r12, %r247;
	add.s32 	%r21, %r203, %r9;
	shl.b32 	%r204, %r21, 4;
	add.s32 	%r22, %r187, %r204;
	ld.shared.v2.f64 	{%fd241, %fd242}, [%r22];
	shl.b32 	%r206, %r247, 4;
	add.s32 	%r23, %r187, %r206;
	ld.shared.v2.f64 	{%fd247, %fd248}, [%r23];
	setp.ge.s32 	%p87, %r21, %r10;
	mov.pred 	%p106, 0;
	@%p87 bra 	$L__BB5_31;
	setp.ge.s32 	%p88, %r247, %r9;
	setp.lt.f64 	%p89, %fd242, %fd248;
	or.pred  	%p106, %p88, %p89;
$L__BB5_31:
	selp.f64 	%fd57, %fd242, %fd248, %p106;
	selp.f64 	%fd58, %fd241, %fd247, %p106;
	selp.u32 	%r207, 1, 0, %p106;
	add.s32 	%r24, %r21, %r207;
	not.pred 	%p90, %p106;
	selp.u32 	%r208, 1, 0, %p90;
	add.s32 	%r25, %r247, %r208;
	@%p90 bra 	$L__BB5_33;
	ld.shared.v2.f64 	{%fd241, %fd242}, [%r22+16];
	bra.uni 	$L__BB5_34;
$L__BB5_33:
	ld.shared.v2.f64 	{%fd247, %fd248}, [%r23+16];
$L__BB5_34:
	setp.ge.s32 	%p92, %r24, %r10;
	mov.pred 	%p107, 0;
	@%p92 bra 	$L__BB5_36;
	setp.ge.s32 	%p93, %r25, %r9;
	setp.lt.f64 	%p94, %fd242, %fd248;
	or.pred  	%p107, %p93, %p94;
$L__BB5_36:
	selp.f64 	%fd67, %fd242, %fd248, %p107;
	selp.f64 	%fd68, %fd241, %fd247, %p107;
	selp.u32 	%r209, 1, 0, %p107;
	add.s32 	%r26, %r24, %r209;
	not.pred 	%p95, %p107;
	selp.u32 	%r210, 1, 0, %p95;
	add.s32 	%r27, %r25, %r210;
	@%p107 bra 	$L__BB5_38;
	shl.b32 	%r211, %r27, 4;
	add.s32 	%r213, %r187, %r211;
	ld.shared.v2.f64 	{%fd247, %fd248}, [%r213];
	bra.uni 	$L__BB5_39;
$L__BB5_38:
	shl.b32 	%r214, %r26, 4;
	add.s32 	%r216, %r187, %r214;
	ld.shared.v2.f64 	{%fd241, %fd242}, [%r216];
$L__BB5_39:
	setp.ge.s32 	%p97, %r26, %r10;
	mov.pred 	%p108, 0;
	@%p97 bra 	$L__BB5_41;
	setp.ge.s32 	%p98, %r27, %r9;
	setp.lt.f64 	%p99, %fd242, %fd248;
	or.pred  	%p108, %p98, %p99;
$L__BB5_41:
	selp.f64 	%fd77, %fd242, %fd248, %p108;
	selp.f64 	%fd78, %fd241, %fd247, %p108;
	selp.u32 	%r217, 1, 0, %p108;
	add.s32 	%r28, %r26, %r217;
	not.pred 	%p100, %p108;
	selp.u32 	%r218, 1, 0, %p100;
	add.s32 	%r29, %r27, %r218;
	@%p108 bra 	$L__BB5_43;
	shl.b32 	%r219, %r29, 4;
	add.s32 	%r221, %r187, %r219;
	ld.shared.v2.f64 	{%fd247, %fd248}, [%r221];
	bra.uni 	$L__BB5_44;
$L__BB5_43:
	shl.b32 	%r222, %r28, 4;
	add.s32 	%r224, %r187, %r222;
	ld.shared.v2.f64 	{%fd241, %fd242}, [%r224];
$L__BB5_44:
	setp.ge.s32 	%p102, %r28, %r10;
	mov.pred 	%p109, 0;
	@%p102 bra 	$L__BB5_46;
	setp.ge.s32 	%p103, %r29, %r9;
	setp.lt.f64 	%p104, %fd242, %fd248;
	or.pred  	%p109, %p103, %p104;
$L__BB5_46:
	ld.param.s8 	%rs5, [_ZN3cub18CUB_300001_SM_10006detail10merge_sort26DeviceMergeSortMergeKernelINS2_10policy_hubIN6thrust24THRUST_300001_SM_1000_NS6detail15normal_iteratorINS6_10device_ptrI7point2DIdEEEEEE9Policy600ESD_PNS0_8NullTypeESD_SH_jN4cuda3std3__44lessISB_EESB_SG_EEvbT2_T3_T4_PT6_PT7_T5_PSP_SP_NS1_7vsmem_tE_param_0];
	setp.eq.s16 	%p105, %rs5, 0;
	selp.f64 	%fd87, %fd242, %fd248, %p109;
	selp.f64 	%fd88, %fd241, %fd247, %p109;
	bar.sync 	0;
	@%p105 bra 	$L__BB5_48;
	ld.param.u64 	%rd94, [_ZN3cub18CUB_300001_SM_10006detail10merge_sort26DeviceMergeSortMergeKernelINS2_10policy_hubIN6thrust24THRUST_300001_SM_1000_NS6detail15normal_iteratorINS6_10device_ptrI7point2DIdEEEEEE9Policy600ESD_PNS0_8NullTypeESD_SH_jN4cuda3std3__44lessISB_EESB_SG_EEvbT2_T3_T4_PT6_PT7_T5_PSP_SP_NS1_7vsmem_tE_param_4];
	cvt.u64.u32 	%rd82, %r2;
	// begin inline asm
	mov.u32 %r225, %laneid;
	// end inline asm
	and.b32  	%r226, %r11, 3968;
	shl.b32 	%r227, %r225, 2;
	add.s32 	%r228, %r227, %r226;
	shl.b32 	%r229, %r228, 4;
	add.s32 	%r231, %r187, %r229;
	st.shared.v2.f64 	[%r231], {%fd58, %fd57};
	st.shared.v2.f64 	[%r231+16], {%fd68, %fd67};
	st.shared.v2.f64 	[%r231+32], {%fd78, %fd77};
	st.shared.v2.f64 	[%r231+48], {%fd88, %fd87};
	bar.warp.sync 	-1;
	mad.lo.s32 	%r232, %r225, -48, %r231;
	ld.shared.v2.f64 	{%fd205, %fd206}, [%r232];
	ld.shared.v2.f64 	{%fd207, %fd208}, [%r232+512];
	ld.shared.v2.f64 	{%fd209, %fd210}, [%r232+1024];
	ld.shared.v2.f64 	{%fd211, %fd212}, [%r232+1536];
	and.b32  	%r233, %r3, 31;
	or.b32  	%r234, %r226, %r233;
	cvt.u64.u32 	%rd83, %r234;
	add.s64 	%rd84, %rd83, %rd82;
	cvta.to.global.u64 	%rd85, %rd94;
	shl.b64 	%rd86, %rd84, 4;
	add.s64 	%rd87, %rd85, %rd86;
	st.global.f64 	[%rd87], %fd205;
	st.global.f64 	[%rd87+8], %fd206;
	st.global.f64 	[%rd87+512], %fd207;
	st.global.f64 	[%rd87+520], %fd208;
	st.global.f64 	[%rd87+1024], %fd209;
	st.global.f64 	[%rd87+1032], %fd210;
	st.global.f64 	[%rd87+1536], %fd211;
	st.global.f64 	[%rd87+1544], %fd212;
	bra.uni 	$L__BB5_123;
$L__BB5_48:
	// begin inline asm
	mov.u32 %r235, %laneid;
	// end inline asm
	and.b32  	%r236, %r11, 3968;
	shl.b32 	%r237, %r235, 2;
	add.s32 	%r238, %r237, %r236;
	shl.b32 	%r239, %r238, 4;
	add.s32 	%r241, %r187, %r239;
	st.shared.v2.f64 	[%r241], {%fd58, %fd57};
	st.shared.v2.f64 	[%r241+16], {%fd68, %fd67};
	st.shared.v2.f64 	[%r241+32], {%fd78, %fd77};
	st.shared.v2.f64 	[%r241+48], {%fd88, %fd87};
	bar.warp.sync 	-1;
	mad.lo.s32 	%r242, %r235, -48, %r241;
	ld.shared.v2.f64 	{%fd213, %fd214}, [%r242];
	ld.shared.v2.f64 	{%fd215, %fd216}, [%r242+512];
	ld.shared.v2.f64 	{%fd217, %fd218}, [%r242+1024];
	ld.shared.v2.f64 	{%fd219, %fd220}, [%r242+1536];
	and.b32  	%r243, %r3, 31;
	cvt.u64.u32 	%rd88, %r236;
	add.s32 	%r244, %r243, %r2;
	cvt.u64.u32 	%rd89, %r244;
	add.s64 	%rd90, %rd89, %rd88;
	shl.b64 	%rd91, %rd90, 4;
	add.s64 	%rd92, %rd3, %rd91;
	st.global.f64 	[%rd92], %fd213;
	st.global.f64 	[%rd92+8], %fd214;
	st.global.f64 	[%rd92+512], %fd215;
	st.global.f64 	[%rd92+520], %fd216;
	st.global.f64 	[%rd92+1024], %fd217;
	st.global.f64 	[%rd92+1032], %fd218;
	st.global.f64 	[%rd92+1536], %fd219;
	st.global.f64 	[%rd92+1544], %fd220;
	bra.uni 	$L__BB5_123;
$L__BB5_49:
	ld.param.s8 	%rs2, [_ZN3cub18CUB_300001_SM_10006detail10merge_sort26DeviceMergeSortMergeKernelINS2_10policy_hubIN6thrust24THRUST_300001_SM_1000_NS6detail15normal_iteratorINS6_10device_ptrI7point2DIdEEEEEE9Policy600ESD_PNS0_8NullTypeESD_SH_jN4cuda3std3__44lessISB_EESB_SG_EEvbT2_T3_T4_PT6_PT7_T5_PSP_SP_NS1_7vsmem_tE_param_0];
	mul.wide.u32 	%rd17, %r1, 4;
	add.s64 	%rd18, %rd2, %rd17;
	ld.global.u32 	%r74, [%rd18];
	ld.global.u32 	%r75, [%rd18+4];
	neg.s32 	%r76, %r71;
	and.b32  	%r77, %r1, %r76;
	shl.b32 	%r30, %r77, 10;
	shl.b32 	%r78, %r71, 9;
	and.b32  	%r31, %r78, -1024;
	sub.s32 	%r79, %r1, %r77;
	shl.b32 	%r80, %r79, 10;
	sub.s32 	%r32, %r74, %r30;
	sub.s32 	%r81, %r75, %r30;
	sub.s32 	%r82, %r70, %r30;
	max.u32 	%r83, %r82, %r31;
	sub.s32 	%r84, %r83, %r31;
	sub.s32 	%r85, %r80, %r32;
	min.u32 	%r33, %r85, %r84;
	setp.eq.s32 	%p18, %r80, -1024;
	selp.b32 	%r86, 1023, 1024, %p18;
	add.s32 	%r87, %r86, %r80;
	sub.s32 	%r88, %r87, %r81;
	or.b32  	%r89, %r1, %r76;
	setp.eq.s32 	%p19, %r89, -1;
	min.u32 	%r90, %r31, %r82;
	selp.b32 	%r91, %r90, %r81, %p19;
	selp.b32 	%r92, %r31, %r88, %p19;
	min.u32 	%r93, %r92, %r84;
	sub.s32 	%r34, %r91, %r32;
	sub.s32 	%r35, %r93, %r33;
	// begin inline asm
	griddepcontrol.wait;
	// end inline asm
	setp.eq.s16 	%p20, %rs2, 0;
	@%p20 bra 	$L__BB5_66;
	cvt.u64.u32 	%rd19, %r30;
	cvt.u64.u32 	%rd20, %r32;
	add.s64 	%rd21, %rd20, %rd19;
	cvt.u64.u32 	%rd22, %r31;
	add.s64 	%rd23, %rd19, %rd22;
	cvt.u64.u32 	%rd24, %r33;
	add.s64 	%rd25, %rd23, %rd24;
	add.s32 	%r36, %r35, %r34;
	setp.ge.s32 	%p21, %r3, %r36;
	cvt.u64.u32 	%rd26, %r3;
	add.s64 	%rd27, %rd21, %rd26;
	shl.b64 	%rd28, %rd27, 4;
	add.s64 	%rd8, %rd3, %rd28;
	sub.s32 	%r94, %r3, %r34;
	cvt.s64.s32 	%rd29, %r94;
	add.s64 	%rd30, %rd25, %rd29;
	shl.b64 	%rd31, %rd30, 4;
	add.s64 	%rd9, %rd3, %rd31;
	@%p21 bra 	$L__BB5_54;
	setp.ge.s32 	%p22, %r3, %r34;
	@%p22 bra 	$L__BB5_53;
	ld.global.f64 	%fd272, [%rd8];
	ld.global.f64 	%fd271, [%rd8+8];
	bra.uni 	$L__BB5_54;
$L__BB5_53:
	ld.global.f64 	%fd272, [%rd9];
	ld.global.f64 	%fd271, [%rd9+8];
$L__BB5_54:
	add.s32 	%r37, %r3, 256;
	setp.ge.s32 	%p23, %r37, %r36;
	@%p23 bra 	$L__BB5_58;
	setp.lt.s32 	%p24, %r37, %r34;
	@%p24 bra 	$L__BB5_57;
	ld.global.f64 	%fd270, [%rd9+4096];
	ld.global.f64 	%fd269, [%rd9+4104];
	bra.uni 	$L__BB5_58;
$L__BB5_57:
	ld.global.f64 	%fd270, [%rd8+4096];
	ld.global.f64 	%fd269, [%rd8+4104];
$L__BB5_58:
	add.s32 	%r38, %r3, 512;
	setp.ge.s32 	%p25, %r38, %r36;
	@%p25 bra 	$L__BB5_62;
	setp.lt.s32 	%p26, %r38, %r34;
	@%p26 bra 	$L__BB5_61;
	ld.global.f64 	%fd268, [%rd9+8192];
	ld.global.f64 	%fd267, [%rd9+8200];
	bra.uni 	$L__BB5_62;
$L__BB5_61:
	ld.global.f64 	%fd268, [%rd8+8192];
	ld.global.f64 	%fd267, [%rd8+8200];
$L__BB5_62:
	add.s32 	%r39, %r3, 768;
	setp.ge.s32 	%p27, %r39, %r36;
	@%p27 bra 	$L__BB5_82;
	setp.lt.s32 	%p28, %r39, %r34;
	@%p28 bra 	$L__BB5_65;
	ld.global.f64 	%fd266, [%rd9+12288];
	ld.global.f64 	%fd265, [%rd9+12296];
	bra.uni 	$L__BB5_82;
$L__BB5_65:
	ld.global.f64 	%fd266, [%rd8+12288];
	ld.global.f64 	%fd265, [%rd8+12296];
	bra.uni 	$L__BB5_82;
$L__BB5_66:
	cvt.u64.u32 	%rd32, %r30;
	cvt.u64.u32 	%rd33, %r32;
	add.s64 	%rd34, %rd33, %rd32;
	cvt.u64.u32 	%rd35, %r31;
	add.s64 	%rd36, %rd32, %rd35;
	cvt.u64.u32 	%rd37, %r33;
	add.s64 	%rd38, %rd36, %rd37;
	add.s32 	%r40, %r35, %r34;
	setp.ge.s32 	%p29, %r3, %r40;
	cvt.u64.u32 	%rd39, %r3;
	add.s64 	%rd40, %rd34, %rd39;
	shl.b64 	%rd41, %rd40, 4;
	add.s64 	%rd10, %rd1, %rd41;
	sub.s32 	%r95, %r3, %r34;
	cvt.s64.s32 	%rd42, %r95;
	add.s64 	%rd43, %rd38, %rd42;
	shl.b64 	%rd44, %rd43, 4;
	add.s64 	%rd11, %rd1, %rd44;
	@%p29 bra 	$L__BB5_70;
	setp.ge.s32 	%p30, %r3, %r34;
	@%p30 bra 	$L__BB5_69;
	ld.global.f64 	%fd272, [%rd10];
	ld.global.f64 	%fd271, [%rd10+8];
	bra.uni 	$L__BB5_70;
$L__BB5_69:
	ld.global.f64 	%fd272, [%rd11];
	ld.global.f64 	%fd271, [%rd11+8];
$L__BB5_70:
	add.s32 	%r41, %r3, 256;
	setp.ge.s32 	%p31, %r41, %r40;
	@%p31 bra 	$L__BB5_74;
	setp.lt.s32 	%p32, %r41, %r34;
	@%p32 bra 	$L__BB5_73;
	ld.global.f64 	%fd270, [%rd11+4096];
	ld.global.f64 	%fd269, [%rd11+4104];
	bra.uni 	$L__BB5_74;
$L__BB5_73:
	ld.global.f64 	%fd270, [%rd10+4096];
	ld.global.f64 	%fd269, [%rd10+4104];
$L__BB5_74:
	add.s32 	%r42, %r3, 512;
	setp.ge.s32 	%p33, %r42, %r40;
	@%p33 bra 	$L__BB5_78;
	setp.lt.s32 	%p34, %r42, %r34;
	@%p34 bra 	$L__BB5_77;
	ld.global.f64 	%fd268, [%rd11+8192];
	ld.global.f64 	%fd267, [%rd11+8200];
	bra.uni 	$L__BB5_78;
$L__BB5_77:
	ld.global.f64 	%fd268, [%rd10+8192];
	ld.global.f64 	%fd267, [%rd10+8200];
$L__BB5_78:
	add.s32 	%r43, %r3, 768;
	setp.ge.s32 	%p35, %r43, %r40;
	@%p35 bra 	$L__BB5_82;
	setp.lt.s32 	%p36, %r43, %r34;
	@%p36 bra 	$L__BB5_81;
	ld.global.f64 	%fd266, [%rd11+12288];
	ld.global.f64 	%fd265, [%rd11+12296];
	bra.uni 	$L__BB5_82;
$L__BB5_81:
	ld.global.f64 	%fd266, [%rd10+12288];
	ld.global.f64 	%fd265, [%rd10+12296];
$L__BB5_82:
	shl.b32 	%r96, %r3, 4;
	mov.u32 	%r97, _ZZN3cub18CUB_300001_SM_10006detail10merge_sort26DeviceMergeSortMergeKernelINS2_10policy_hubIN6thrust24THRUST_300001_SM_1000_NS6detail15normal_iteratorINS6_10device_ptrI7point2DIdEEEEEE9Policy600ESD_PNS0_8NullTypeESD_SH_jN4cuda3std3__44lessISB_EESB_SG_EEvbT2_T3_T4_PT6_PT7_T5_PSP_SP_NS1_7vsmem_tEE19static_temp_storage;
	add.s32 	%r98, %r97, %r96;
	st.shared.v2.f64 	[%r98], {%fd272, %fd271};
	st.shared.v2.f64 	[%r98+4096], {%fd270, %fd269};
	st.shared.v2.f64 	[%r98+8192], {%fd268, %fd267};
	st.shared.v2.f64 	[%r98+12288], {%fd266, %fd265};
	bar.sync 	0;
	// begin inline asm
	griddepcontrol.launch_dependents;
	// end inline asm
	add.s32 	%r44, %r35, %r34;
	shl.b32 	%r45, %r3, 2;
	min.s32 	%r46, %r45, %r44;
	setp.lt.s32 	%p37, %r46, %r35;
	sub.s32 	%r99, %r46, %r35;
	selp.b32 	%r250, 0, %r99, %p37;
	min.s32 	%r248, %r34, %r46;
	setp.ge.s32 	%p38, %r250, %r248;
	@%p38 bra 	$L__BB5_85;
	add.s32 	%r49, %r46, %r34;
$L__BB5_84:
	sub.s32 	%r100, %r248, %r250;
	shr.u32 	%r101, %r100, 31;
	add.s32 	%r102, %r100, %r101;
	shr.s32 	%r103, %r102, 1;
	add.s32 	%r104, %r103, %r250;
	shl.b32 	%r105, %r104, 4;
	add.s32 	%r107, %r97, %r105;
	ld.shared.f64 	%fd201, [%r107+8];
	not.b32 	%r108, %r104;
	add.s32 	%r109, %r49, %r108;
	shl.b32 	%r110, %r109, 4;
	add.s32 	%r111, %r97, %r110;
	ld.shared.f64 	%fd202, [%r111+8];
	setp.geu.f64 	%p39, %fd202, %fd201;
	add.s32 	%r112, %r104, 1;
	selp.b32 	%r250, %r112, %r250, %p39;
	selp.b32 	%r248, %r248, %r104, %p39;
	setp.lt.s32 	%p40, %r250, %r248;
	@%p40 bra 	$L__BB5_84;
$L__BB5_85:
	sub.s32 	%r113, %r46, %r250;
	add.s32 	%r55, %r113, %r34;
	shl.b32 	%r114, %r55, 4;
	add.s32 	%r56, %r97, %r114;
	ld.shared.v2.f64 	{%fd273, %fd274}, [%r56];
	shl.b32 	%r116, %r250, 4;
	add.s32 	%r57, %r97, %r116;
	ld.shared.v2.f64 	{%fd279, %fd280}, [%r57];
	setp.ge.s32 	%p42, %r55, %r44;
	mov.pred 	%p110, 0;
	@%p42 bra 	$L__BB5_87;
	setp.ge.s32 	%p43, %r250, %r34;
	setp.lt.f64 	%p44, %fd274, %fd280;
	or.pred  	%p110, %p43, %p44;
$L__BB5_87:
	selp.f64 	%fd145, %fd274, %fd280, %p110;
	selp.f64 	%fd146, %fd273, %fd279, %p110;
	selp.u32 	%r117, 1, 0, %p110;
	add.s32 	%r58, %r55, %r117;
	not.pred 	%p45, %p110;
	selp.u32 	%r118, 1, 0, %p45;
	add.s32 	%r59, %r250, %r118;
	@%p45 bra 	$L__BB5_89;
	ld.shared.v2.f64 	{%fd273, %fd274}, [%r56+16];
	bra.uni 	$L__BB5_90;
$L__BB5_89:
	ld.shared.v2.f64 	{%fd279, %fd280}, [%r57+16];
$L__BB5_90:
	setp.ge.s32 	%p47, %r58, %r44;
	mov.pred 	%p111, 0;
	@%p47 bra 	$L__BB5_92;
	setp.ge.s32 	%p48, %r59, %r34;
	setp.lt.f64 	%p49, %fd274, %fd280;
	or.pred  	%p111, %p48, %p49;
$L__BB5_92:
	selp.f64 	%fd155, %fd274, %fd280, %p111;
	selp.f64 	%fd156, %fd273, %fd279, %p111;
	selp.u32 	%r119, 1, 0, %p111;
	add.s32 	%r60, %r58, %r119;
	not.pred 	%p50, %p111;
	selp.u32 	%r120, 1, 0, %p50;
	add.s32 	%r61, %r59, %r120;
	@%p111 bra 	$L__BB5_94;
	shl.b32 	%r121, %r61, 4;
	add.s32 	%r123, %r97, %r121;
	ld.shared.v2.f64 	{%fd279, %fd280}, [%r123];
	bra.uni 	$L__BB5_95;
$L__BB5_94:
	shl.b32 	%r124, %r60, 4;
	add.s32 	%r126, %r97, %r124;
	ld.shared.v2.f64 	{%fd273, %fd274}, [%r126];
$L__BB5_95:
	setp.ge.s32 	%p52, %r60, %r44;
	mov.pred 	%p112, 0;
	@%p52 bra 	$L__BB5_97;
	setp.ge.s32 	%p53, %r61, %r34;
	setp.lt.f64 	%p54, %fd274, %fd280;
	or.pred  	%p112, %p53, %p54;
$L__BB5_97:
	selp.f64 	%fd165, %fd274, %fd280, %p112;
	selp.f64 	%fd166, %fd273, %fd279, %p112;
	selp.u32 	%r127, 1, 0, %p112;
	add.s32 	%r62, %r60, %r127;
	not.pred 	%p55, %p112;
	selp.u32 	%r128, 1, 0, %p55;
	add.s32 	%r63, %r61, %r128;
	@%p112 bra 	$L__BB5_99;
	shl.b32 	%r129, %r63, 4;
	add.s32 	%r131, %r97, %r129;
	ld.shared.v2.f64 	{%fd279, %fd280}, [%r131];
	bra.uni 	$L__BB5_100;
$L__BB5_99:
	shl.b32 	%r132, %r62, 4;
	add.s32 	%r134, %r97, %r132;
	ld.shared.v2.f64 	{%fd273, %fd274}, [%r134];
$L__BB5_100:
	setp.ge.s32 	%p57, %r62, %r44;
	mov.pred 	%p113, 0;
	@%p57 bra 	$L__BB5_102;
	setp.ge.s32 	%p58, %r63, %r34;
	setp.lt.f64 	%p59, %fd274, %fd280;
	or.pred  	%p113, %p58, %p59;
$L__BB5_102:
	ld.param.s8 	%rs3, [_ZN3cub18CUB_300001_SM_10006detail10merge_sort26DeviceMergeSortMergeKernelINS2_10policy_hubIN6thrust24THRUST_300001_SM_1000_NS6detail15normal_iteratorINS6_10device_ptrI7point2DIdEEEEEE9Policy600ESD_PNS0_8NullTypeESD_SH_jN4cuda3std3__44lessISB_EESB_SG_EEvbT2_T3_T4_PT6_PT7_T5_PSP_SP_NS1_7vsmem_tE_param_0];
	setp.eq.s16 	%p60, %rs3, 0;
	selp.f64 	%fd175, %fd274, %fd280, %p113;
	selp.f64 	%fd176, %fd273, %fd279, %p113;
	bar.sync 	0;
	@%p60 bra 	$L__BB5_113;
	// begin inline asm
	mov.u32 %r135, %laneid;
	// end inline asm
	and.b32  	%r64, %r45, 3968;
	shl.b32 	%r136, %r135, 2;
	add.s32 	%r137, %r136, %r64;
	shl.b32 	%r138, %r137, 4;
	add.s32 	%r140, %r97, %r138;
	st.shared.v2.f64 	[%r140], {%fd146, %fd145};
	st.shared.v2.f64 	[%r140+16], {%fd156, %fd155};
	st.shared.v2.f64 	[%r140+32], {%fd166, %fd165};
	st.shared.v2.f64 	[%r140+48], {%fd176, %fd175};
	bar.warp.sync 	-1;
	mad.lo.s32 	%r141, %r135, -48, %r140;
	ld.shared.v2.f64 	{%fd178, %fd177}, [%r141];
	ld.shared.v2.f64 	{%fd180, %fd179}, [%r141+512];
	ld.shared.v2.f64 	{%fd182, %fd181}, [%r141+1024];
	ld.shared.v2.f64 	{%fd184, %fd183}, [%r141+1536];
	setp.ne.s32 	%p61, %r3, 0;
	@%p61 bra 	$L__BB5_105;
	st.volatile.shared.u32 	[_ZZN3cub18CUB_300001_SM_10006detail10merge_sort26DeviceMergeSortMergeKernelINS2_10policy_hubIN6thrust24THRUST_300001_SM_1000_NS6detail15normal_iteratorINS6_10device_ptrI7point2DIdEEEEEE9Policy600ESD_PNS0_8NullTypeESD_SH_jN4cuda3std3__44lessISB_EESB_SG_EEvbT2_T3_T4_PT6_PT7_T5_PSP_SP_NS1_7vsmem_tEE19static_temp_storage+16384], %r44;
$L__BB5_105:
	ld.param.u64 	%rd93, [_ZN3cub18CUB_300001_SM_10006detail10merge_sort26DeviceMergeSortMergeKernelINS2_10policy_hubIN6thrust24THRUST_300001_SM_1000_NS6detail15normal_iteratorINS6_10device_ptrI7point2DIdEEEEEE9Policy600ESD_PNS0_8NullTypeESD_SH_jN4cuda3std3__44lessISB_EESB_SG_EEvbT2_T3_T4_PT6_PT7_T5_PSP_SP_NS1_7vsmem_tE_param_4];
	bar.sync 	0;
	ld.volatile.shared.u32 	%r65, [_ZZN3cub18CUB_300001_SM_10006detail10merge_sort26DeviceMergeSortMergeKernelINS2_10policy_hubIN6thrust24THRUST_300001_SM_1000_NS6detail15normal_iteratorINS6_10device_ptrI7point2DIdEEEEEE9Policy600ESD_PNS0_8NullTypeESD_SH_jN4cuda3std3__44lessISB_EESB_SG_EEvbT2_T3_T4_PT6_PT7_T5_PSP_SP_NS1_7vsmem_tEE19static_temp_storage+16384];
	and.b32  	%r142, %r3, 31;
	add.s32 	%r66, %r64, %r142;
	setp.ge.s32 	%p62, %r66, %r65;
	cvt.u64.u32 	%rd45, %r66;
	cvt.u64.u32 	%rd46, %r2;
	add.s64 	%rd47, %rd45, %rd46;
	cvta.to.global.u64 	%rd48, %rd93;
	shl.b64 	%rd49, %rd47, 4;
	add.s64 	%rd12, %rd48, %rd49;
	@%p62 bra 	$L__BB5_107;
	st.global.f64 	[%rd12], %fd178;
	st.global.f64 	[%rd12+8], %fd177;
$L__BB5_107:
	add.s32 	%r143, %r66, 32;
	setp.ge.s32 	%p63, %r143, %r65;
	@%p63 bra 	$L__BB5_109;
	st.global.f64 	[%rd12+512], %fd180;
	st.global.f64 	[%rd12+520], %fd179;
$L__BB5_109:
	add.s32 	%r144, %r66, 64;
	setp.ge.s32 	%p64, %r144, %r65;
	@%p64 bra 	$L__BB5_111;
	st.global.f64 	[%rd12+1024], %fd182;
	st.global.f64 	[%rd12+1032], %fd181;
$L__BB5_111:
	add.s32 	%r145, %r66, 96;
	setp.ge.s32 	%p65, %r145, %r65;
	@%p65 bra 	$L__BB5_123;
	st.global.f64 	[%rd12+1536], %fd184;
	st.global.f64 	[%rd12+1544], %fd183;
	bra.uni 	$L__BB5_123;
$L__BB5_113:
	// begin inline asm
	mov.u32 %r146, %laneid;
	// end inline asm
	and.b32  	%r67, %r45, 3968;
	shl.b32 	%r147, %r146, 2;
	add.s32 	%r148, %r147, %r67;
	shl.b32 	%r149, %r148, 4;
	add.s32 	%r151, %r97, %r149;
	st.shared.v2.f64 	[%r151], {%fd146, %fd145};
	st.shared.v2.f64 	[%r151+16], {%fd156, %fd155};
	st.shared.v2.f64 	[%r151+32], {%fd166, %fd165};
	st.shared.v2.f64 	[%r151+48], {%fd176, %fd175};
	bar.warp.sync 	-1;
	mad.lo.s32 	%r152, %r146, -48, %r151;
	ld.shared.v2.f64 	{%fd186, %fd185}, [%r152];
	ld.shared.v2.f64 	{%fd188, %fd187}, [%r152+512];
	ld.shared.v2.f64 	{%fd190, %fd189}, [%r152+1024];
	ld.shared.v2.f64 	{%fd192, %fd191}, [%r152+1536];
	setp.ne.s32 	%p66, %r3, 0;
	@%p66 bra 	$L__BB5_115;
	st.volatile.shared.u32 	[_ZZN3cub18CUB_300001_SM_10006detail10merge_sort26DeviceMergeSortMergeKernelINS2_10policy_hubIN6thrust24THRUST_300001_SM_1000_NS6detail15normal_iteratorINS6_10device_ptrI7point2DIdEEEEEE9Policy600ESD_PNS0_8NullTypeESD_SH_jN4cuda3std3__44lessISB_EESB_SG_EEvbT2_T3_T4_PT6_PT7_T5_PSP_SP_NS1_7vsmem_tEE19static_temp_storage+16384], %r44;
$L__BB5_115:
	bar.sync 	0;
	ld.volatile.shared.u32 	%r68, [_ZZN3cub18CUB_300001_SM_10006detail10merge_sort26DeviceMergeSortMergeKernelINS2_10policy_hubIN6thrust24THRUST_300001_SM_1000_NS6detail15normal_iteratorINS6_10device_ptrI7point2DIdEEEEEE9Policy600ESD_PNS0_8NullTypeESD_SH_jN4cuda3std3__44lessISB_EESB_SG_EEvbT2_T3_T4_PT6_PT7_T5_PSP_SP_NS1_7vsmem_tEE19static_temp_storage+16384];
	and.b32  	%r153, %r3, 31;
	cvt.u64.u32 	%rd50, %r67;
	add.s32 	%r69, %r67, %r153;
	add.s32 	%r154, %r153, %r2;
	cvt.u64.u32 	%rd51, %r154;
	add.s64 	%rd52, %rd51, %rd50;
	setp.ge.s32 	%p67, %r69, %r68;
	shl.b64 	%rd53, %rd52, 4;
	add.s64 	%rd13, %rd3, %rd53;
	@%p67 bra 	$L__BB5_117;
	st.global.f64 	[%rd13], %fd186;
	st.global.f64 	[%rd13+8], %fd185;
$L__BB5_117:
	add.s32 	%r155, %r69, 32;
	setp.ge.s32 	%p68, %r155, %r68;
	@%p68 bra 	$L__BB5_119;
	st.global.f64 	[%rd13+512], %fd188;
	st.global.f64 	[%rd13+520], %fd187;
$L__BB5_119:
	add.s32 	%r156, %r69, 64;
	setp.ge.s32 	%p69, %r156, %r68;
	@%p69 bra 	$L__BB5_121;
	st.global.f64 	[%rd13+1024], %fd190;
	st.global.f64 	[%rd13+1032], %fd189;
$L__BB5_121:
	add.s32 	%r157, %r69, 96;
	setp.ge.s32 	%p70, %r157, %r68;
	@%p70 bra 	$L__BB5_123;
	st.global.f64 	[%rd13+1536], %fd192;
	st.global.f64 	[%rd13+1544], %fd191;
$L__BB5_123:
	ret;

}
	// .globl	_ZN3cub18CUB_300001_SM_10006detail10merge_sort30DeviceMergeSortBlockSortKernelINS2_10policy_hubIN6thrust24THRUST_300001_SM_1000_NS6detail15normal_iteratorINS6_10device_ptrI7point2DIdEEEEEE9Policy600ESD_PNS0_8NullTypeESD_SH_mN4cuda3std3__44lessISB_EESB_SG_EEvbT0_T1_T2_T3_T4_PT6_PT7_T5_NS1_7vsmem_tE
.visible .entry _ZN3cub18CUB_300001_SM_10006detail10merge_sort30DeviceMergeSortBlockSortKernelINS2_10policy_hubIN6thrust24THRUST_300001_SM_1000_NS6detail15normal_iteratorINS6_10device_ptrI7point2DIdEEEEEE9Policy600ESD_PNS0_8NullTypeESD_SH_mN4cuda3std3__44lessISB_EESB_SG_EEvbT0_T1_T2_T3_T4_PT6_PT7_T5_NS1_7vsmem_tE(
	.param .u8 _ZN3cub18CUB_300001_SM_10006detail10merge_sort30DeviceMergeSortBlockSortKernelINS2_10policy_hubIN6thrust24THRUST_300001_SM_1000_NS6detail15normal_iteratorINS6_10device_ptrI7point2DIdEEEEEE9Policy600ESD_PNS0_8NullTypeESD_SH_mN4cuda3std3__44lessISB_EESB_SG_EEvbT0_T1_T2_T3_T4_PT6_PT7_T5_NS1_7vsmem_tE_param_0,
	.param .align 8 .b8 _ZN3cub18CUB_300001_SM_10006detail10merge_sort30DeviceMergeSortBlockSortKernelINS2_10policy_hubIN6thrust24THRUST_300001_SM_1000_NS6detail15normal_iteratorINS6_10device_ptrI7point2DIdEEEEEE9Policy600ESD_PNS0_8NullTypeESD_SH_mN4cuda3std3__44lessISB_EESB_SG_EEvbT0_T1_T2_T3_T4_PT6_PT7_T5_NS1_7vsmem_tE_param_1[8],
	.param .u64 .ptr .align 1 _ZN3cub18CUB_300001_SM_10006detail10merge_sort30DeviceMergeSortBlockSortKernelINS2_10policy_hubIN6thrust24THRUST_300001_SM_1000_NS6detail15normal_iteratorINS6_10device_ptrI7point2DIdEEEEEE9Policy600ESD_PNS0_8NullTypeESD_SH_mN4cuda3std3__44lessISB_EESB_SG_EEvbT0_T1_T2_T3_T4_PT6_PT7_T5_NS1_7vsmem_tE_param_2,
	.param .align 8 .b8 _ZN3cub18CUB_300001_SM_10006detail10merge_sort30DeviceMergeSortBlockSortKernelINS2_10policy_hubIN6thrust24THRUST_300001_SM_1000_NS6detail15normal_iteratorINS6_10device_ptrI7point2DIdEEEEEE9Policy600ESD_PNS0_8NullTypeESD_SH_mN4cuda3std3__44lessISB_EESB_SG_EEvbT0_T1_T2_T3_T4_PT6_PT7_T5_NS1_7vsmem_tE_param_3[8],
	.param .u64 .ptr .align 1 _ZN3cub18CUB_300001_SM_10006detail10merge_sort30DeviceMergeSortBlockSortKernelINS2_10policy_hubIN6thrust24THRUST_300001_SM_1000_NS6detail15normal_iteratorINS6_10device_ptrI7point2DIdEEEEEE9Policy600ESD_PNS0_8NullTypeESD_SH_mN4cuda3std3__44lessISB_EESB_SG_EEvbT0_T1_T2_T3_T4_PT6_PT7_T5_NS1_7vsmem_tE_param_4,
	.param .u64 _ZN3cub18CUB_300001_SM_10006detail10merge_sort30DeviceMergeSortBlockSortKernelINS2_10policy_hubIN6thrust24THRUST_300001_SM_1000_NS6detail15normal_iteratorINS6_10device_ptrI7point2DIdEEEEEE9Policy600ESD_PNS0_8NullTypeESD_SH_mN4cuda3std3__44lessISB_EESB_SG_EEvbT0_T1_T2_T3_T4_PT6_PT7_T5_NS1_7vsmem_tE_param_5,
	.param .u64 .ptr .align 1 _ZN3cub18CUB_300001_SM_10006detail10merge_sort30DeviceMergeSortBlockSortKernelINS2_10policy_hubIN6thrust24THRUST_300001_SM_1000_NS6detail15normal_iteratorINS6_10device_ptrI7point2DIdEEEEEE9Policy600ESD_PNS0_8NullTypeESD_SH_mN4cuda3std3__44lessISB_EESB_SG_EEvbT0_T1_T2_T3_T4_PT6_PT7_T5_NS1_7vsmem_tE_param_6,
	.param .u64 .ptr .align 1 _ZN3cub18CUB_300001_SM_10006detail10merge_sort30DeviceMergeSortBlockSortKernelINS2_10policy_hubIN6thrust24THRUST_300001_SM_1000_NS6detail15normal_iteratorINS6_10device_ptrI7point2DIdEEEEEE9Policy600ESD_PNS0_8NullTypeESD_SH_mN4cuda3std3__44lessISB_EESB_SG_EEvbT0_T1_T2_T3_T4_PT6_PT7_T5_NS1_7vsmem_tE_param_7,
	.param .align 1 .b8 _ZN3cub18CUB_300001_SM_10006detail10merge_sort30DeviceMergeSortBlockSortKernelINS2_10policy_hubIN6thrust24THRUST_300001_SM_1000_NS6detail15normal_iteratorINS6_10device_ptrI7point2DIdEEEEEE9Policy600ESD_PNS0_8NullTypeESD_SH_mN4cuda3std3__44lessISB_EESB_SG_EEvbT0_T1_T2_T3_T4_PT6_PT7_T5_NS1_7vsmem_tE_param_8[1],
	.param .align 8 .b8 _ZN3cub18CUB_300001_SM_10006detail10merge_sort30DeviceMergeSortBlockSortKernelINS2_10policy_hubIN6thrust24THRUST_300001_SM_1000_NS6detail15normal_iteratorINS6_10device_ptrI7point2DIdEEEEEE9Policy600ESD_PNS0_8NullTypeESD_SH_mN4cuda3std3__44lessISB_EESB_SG_EEvbT0_T1_T2_T3_T4_PT6_PT7_T5_NS1_7vsmem_tE_param_9[8]
)
.maxntid 256
{
	.reg .pred 	%p<108>;
	.reg .b16 	%rs<4>;
	.reg .b32 	%r<201>;
	.reg .b64 	%rd<43>;
	.reg .b64 	%fd<337>;
	// demoted variable
	.shared .align 16 .b8 _ZZN3cub18CUB_300001_SM_10006detail10merge_sort30DeviceMergeSortBlockSortKernelINS2_10policy_hubIN6thrust24THRUST_300001_SM_1000_NS6detail15normal_iteratorINS6_10device_ptrI7point2DIdEEEEEE9Policy600ESD_PNS0_8NullTypeESD_SH_mN4cuda3std3__44lessISB_EESB_SG_EEvbT0_T1_T2_T3_T4_PT6_PT7_T5_NS1_7vsmem_tEE19static_temp_storage[16400];
	ld.param.u64 	%rd11, [_ZN3cub18CUB_300001_SM_10006detail10merge_sort30DeviceMergeSortBlockSortKernelINS2_10policy_hubIN6thrust24THRUST_300001_SM_1000_NS6detail15normal_iteratorINS6_10device_ptrI7point2DIdEEEEEE9Policy600ESD_PNS0_8NullTypeESD_SH_mN4cuda3std3__44lessISB_EESB_SG_EEvbT0_T1_T2_T3_T4_PT6_PT7_T5_NS1_7vsmem_tE_param_3];
	ld.param.u64 	%rd12, [_ZN3cub18CUB_300001_SM_10006detail10merge_sort30DeviceMergeSortBlockSortKernelINS2_10policy_hubIN6thrust24THRUST_300001_SM_1000_NS6detail15normal_iteratorINS6_10device_ptrI7point2DIdEEEEEE9Policy600ESD_PNS0_8NullTypeESD_SH_mN4cuda3std3__44lessISB_EESB_SG_EEvbT0_T1_T2_T3_T4_PT6_PT7_T5_NS1_7vsmem_tE_param_1];
	ld.param.u64 	%rd9, [_ZN3cub18CUB_300001_SM_10006detail10merge_sort30DeviceMergeSortBlockSortKernelINS2_10policy_hubIN6thrust24THRUST_300001_SM_1000_NS6detail15normal_iteratorINS6_10device_ptrI7point2DIdEEEEEE9Policy600ESD_PNS0_8NullTypeESD_SH_mN4cuda3std3__44lessISB_EESB_SG_EEvbT0_T1_T2_T3_T4_PT6_PT7_T5_NS1_7vsmem_tE_param_5];
	cvta.to.global.u64 	%rd1, %rd12;
	cvta.to.global.u64 	%rd2, %rd11;
	mov.u32 	%r67, %ctaid.x;
	cvt.u64.u32 	%rd13, %r67;
	mov.u32 	%r68, %nctaid.x;
	cvt.u64.u32 	%rd14, %r68;
	mul.wide.u32 	%rd3, %r67, 1024;
	add.s64 	%rd15, %rd14, -1;
	setp.le.u64 	%p17, %rd15, %rd13;
	@%p17 bra 	$L__BB6_38;
	// begin inline asm
	griddepcontrol.wait;
	// end inline asm
	mov.u32 	%r1, %tid.x;
	and.b32  	%r2, %r1, 31;
	shl.b32 	%r136, %r1, 2;
	and.b32  	%r3, %r136, 3968;
	or.b32  	%r137, %r3, %r2;
	cvt.u64.u32 	%rd28, %r137;
	add.s64 	%rd4, %rd3, %rd28;
	shl.b64 	%rd29, %rd4, 4;
	add.s64 	%rd30, %rd1, %rd29;
	ld.global.f64 	%fd203, [%rd30];
	ld.global.f64 	%fd204, [%rd30+8];
	ld.global.f64 	%fd205, [%rd30+512];
	ld.global.f64 	%fd206, [%rd30+520];
	ld.global.f64 	%fd207, [%rd30+1024];
	ld.global.f64 	%fd208, [%rd30+1032];
	ld.global.f64 	%fd209, [%rd30+1536];
	ld.global.f64 	%fd210, [%rd30+1544];
	// begin inline asm
	mov.u32 %r135, %laneid;
	// end inline asm
	add.s32 	%r138, %r135, %r3;
	shl.b32 	%r139, %r138, 4;
	mov.u32 	%r140, _ZZN3cub18CUB_300001_SM_10006detail10merge_sort30DeviceMergeSortBlockSortKernelINS2_10policy_hubIN6thrust24THRUST_300001_SM_1000_NS6detail15normal_iteratorINS6_10device_ptrI7point2DIdEEEEEE9Policy600ESD_PNS0_8NullTypeESD_SH_mN4cuda3std3__44lessISB_EESB_SG_EEvbT0_T1_T2_T3_T4_PT6_PT7_T5_NS1_7vsmem_tEE19static_temp_storage;
	add.s32 	%r4, %r140, %r139;
	st.shared.v2.f64 	[%r4], {%fd203, %fd204};
	st.shared.v2.f64 	[%r4+512], {%fd205, %fd206};
	st.shared.v2.f64 	[%r4+1024], {%fd207, %fd208};
	st.shared.v2.f64 	[%r4+1536], {%fd209, %fd210};
	bar.warp.sync 	-1;
	mad.lo.s32 	%r5, %r135, 48, %r4;
	ld.shared.v2.f64 	{%fd244, %fd243}, [%r5];
	ld.shared.v2.f64 	{%fd3, %fd4}, [%r5+16];
	ld.shared.v2.f64 	{%fd236, %fd235}, [%r5+32];
	ld.shared.v2.f64 	{%fd7, %fd8}, [%r5+48];
	bar.sync 	0;
	// begin inline asm
	griddepcontrol.launch_dependents;
	// end inline asm
	setp.geu.f64 	%p69, %fd4, %fd243;
	mov.f64 	%fd239, %fd4;
	mov.f64 	%fd240, %fd3;
	@%p69 bra 	$L__BB6_3;
	mov.f64 	%fd239, %fd243;
	mov.f64 	%fd240, %fd244;
	mov.f64 	%fd243, %fd4;
	mov.f64 	%fd244, %fd3;
$L__BB6_3:
	setp.geu.f64 	%p70, %fd8, %fd235;
	mov.f64 	%fd233, %fd8;
	mov.f64 	%fd234, %fd7;
	@%p70 bra 	$L__BB6_5;
	mov.f64 	%fd233, %fd235;
	mov.f64 	%fd234, %fd236;
	mov.f64 	%fd235, %fd8;
	mov.f64 	%fd236, %fd7;
$L__BB6_5:
	setp.geu.f64 	%p71, %fd235, %fd239;
	mov.f64 	%fd247, %fd235;
	mov.f64 	%fd248, %fd236;
	@%p71 bra 	$L__BB6_7;
	mov.f64 	%fd247, %fd239;
	mov.f64 	%fd248, %fd240;
	mov.f64 	%fd239, %fd235;
	mov.f64 	%fd240, %fd236;
$L__BB6_7:
	setp.geu.f64 	%p72, %fd239, %fd243;
	mov.f64 	%fd251, %fd239;
	mov.f64 	%fd252, %fd240;
	@%p72 bra 	$L__BB6_9;
	mov.f64 	%fd251, %fd243;
	mov.f64 	%fd252, %fd244;
	mov.f64 	%fd243, %fd239;
	mov.f64 	%fd244, %fd240;
$L__BB6_9:
	setp.geu.f64 	%p73, %fd233, %fd247;
	mov.f64 	%fd253, %fd233;
	mov.f64 	%fd254, %fd234;
	@%p73 bra 	$L__BB6_11;
	mov.f64 	%fd253, %fd247;
	mov.f64 	%fd254, %fd248;
	mov.f64 	%fd247, %fd233;
	mov.f64 	%fd248, %fd234;
$L__BB6_11:
	setp.geu.f64 	%p74, %fd247, %fd251;
	mov.f64 	%fd255, %fd247;
	mov.f64 	%fd256, %fd248;
	@%p74 bra 	$L__BB6_13;
	mov.f64 	%fd255, %fd251;
	mov.f64 	%fd256, %fd252;
	mov.f64 	%fd251, %fd247;
	mov.f64 	%fd252, %fd248;
$L__BB6_13:
	mov.b32 	%r193, 2;
	shl.b32 	%r143, %r1, 6;
	add.s32 	%r145, %r140, %r143;
$L__BB6_14:
	bar.sync 	0;
	add.s32 	%r142, %r193, -1;
	st.shared.v2.f64 	[%r145], {%fd244, %fd243};
	st.shared.v2.f64 	[%r145+16], {%fd252, %fd251};
	st.shared.v2.f64 	[%r145+32], {%fd256, %fd255};
	st.shared.v2.f64 	[%r145+48], {%fd254, %fd253};
	bar.sync 	0;
	neg.s32 	%r146, %r193;
	and.b32  	%r147, %r1, %r146;
	shl.b32 	%r148, %r147, 2;
	shl.b32 	%r7, %r193, 1;
	and.b32  	%r149, %r142, %r1;
	shl.b32 	%r150, %r149, 2;
	min.u32 	%r8, %r150, 1024;
	min.u32 	%r9, %r148, 1024;
	add.s32 	%r151, %r9, %r7;
	min.u32 	%r10, %r151, 1024;
	add.s32 	%r152, %r10, %r7;
	min.u32 	%r11, %r152, 1024;
	sub.s32 	%r153, %r10, %r9;
	sub.s32 	%r154, %r11, %r10;
	setp.lt.s32 	%p75, %r8, %r154;
	sub.s32 	%r155, %r8, %r154;
	selp.b32 	%r196, 0, %r155, %p75;
	min.s32 	%r194, %r153, %r8;
	setp.ge.s32 	%p76, %r196, %r194;
	@%p76 bra 	$L__BB6_17;
	add.s32 	%r14, %r10, %r8;
$L__BB6_16:
	sub.s32 	%r156, %r194, %r196;
	shr.u32 	%r157, %r156, 31;
	add.s32 	%r158, %r156, %r157;
	shr.s32 	%r159, %r158, 1;
	add.s32 	%r160, %r159, %r196;
	add.s32 	%r161, %r160, %r9;
	shl.b32 	%r162, %r161, 4;
	mov.u32 	%r163, _ZZN3cub18CUB_300001_SM_10006detail10merge_sort30DeviceMergeSortBlockSortKernelINS2_10policy_hubIN6thrust24THRUST_300001_SM_1000_NS6detail15normal_iteratorINS6_10device_ptrI7point2DIdEEEEEE9Policy600ESD_PNS0_8NullTypeESD_SH_mN4cuda3std3__44lessISB_EESB_SG_EEvbT0_T1_T2_T3_T4_PT6_PT7_T5_NS1_7vsmem_tEE19static_temp_storage;
	add.s32 	%r164, %r163, %r162;
	ld.shared.f64 	%fd211, [%r164+8];
	not.b32 	%r165, %r160;
	add.s32 	%r166, %r14, %r165;
	shl.b32 	%r167, %r166, 4;
	add.s32 	%r168, %r163, %r167;
	ld.shared.f64 	%fd212, [%r168+8];
	setp.geu.f64 	%p77, %fd212, %fd211;
	add.s32 	%r169, %r160, 1;
	selp.b32 	%r196, %r169, %r196, %p77;
	selp.b32 	%r194, %r194, %r160, %p77;
	setp.lt.s32 	%p78, %r196, %r194;
	@%p78 bra 	$L__BB6_16;
$L__BB6_17:
	add.s32 	%r20, %r196, %r9;
	add.s32 	%r170, %r10, %r8;
	sub.s32 	%r21, %r170, %r196;
	shl.b32 	%r171, %r20, 4;
	mov.u32 	%r172, _ZZN3cub18CUB_300001_SM_10006detail10merge_sort30DeviceMergeSortBlockSortKernelINS2_10policy_hubIN6thrust24THRUST_300001_SM_1000_NS6detail15normal_iteratorINS6_10device_ptrI7point2DIdEEEEEE9Policy600ESD_PNS0_8NullTypeESD_SH_mN4cuda3std3__44lessISB_EESB_SG_EEvbT0_T1_T2_T3_T4_PT6_PT7_T5_NS1_7vsmem_tEE19static_temp_storage;
	add.s32 	%r22, %r172, %r171;
	ld.shared.v2.f64 	{%fd267, %fd268}, [%r22];
	shl.b32 	%r173, %r21, 4;
	add.s32 	%r23, %r172, %r173;
	ld.shared.v2.f64 	{%fd261, %fd262}, [%r23];
	setp.ge.s32 	%p80, %r21, %r11;
	mov.pred 	%p100, 0;
	@%p80 bra 	$L__BB6_19;
	setp.ge.s32 	%p81, %r20, %r10;
	setp.lt.f64 	%p82, %fd262, %fd268;
	or.pred  	%p100, %p81, %p82;
$L__BB6_19:
	selp.f64 	%fd243, %fd262, %fd268, %p100;
	selp.f64 	%fd244, %fd261, %fd267, %p100;
	selp.u32 	%r174, 1, 0, %p100;
	add.s32 	%r24, %r21, %r174;
	not.pred 	%p83, %p100;
	selp.u32 	%r175, 1, 0, %p83;
	add.s32 	%r25, %r20, %r175;
	@%p83 bra 	$L__BB6_21;
	ld.shared.v2.f64 	{%fd261, %fd262}, [%r23+16];
	bra.uni 	$L__BB6_22;
$L__BB6_21:
	ld.shared.v2.f64 	{%fd267, %fd268}, [%r22+16];
$L__BB6_22:
	setp.ge.s32 	%p85, %r24, %r11;
	mov.pred 	%p101, 0;
	@%p85 bra 	$L__BB6_24;
	setp.ge.s32 	%p86, %r25, %r10;
	setp.lt.f64 	%p87, %fd262, %fd268;
	or.pred  	%p101, %p86, %p87;
$L__BB6_24:
	selp.f64 	%fd251, %fd262, %fd268, %p101;
	selp.f64 	%fd252, %fd261, %fd267, %p101;
	selp.u32 	%r176, 1, 0, %p101;
	add.s32 	%r26, %r24, %r176;
	not.pred 	%p88, %p101;
	selp.u32 	%r177, 1, 0, %p88;
	add.s32 	%r27, %r25, %r177;
	@%p101 bra 	$L__BB6_26;
	shl.b32 	%r178, %r27, 4;
	mov.u32 	%r179, _ZZN3cub18CUB_300001_SM_10006detail10merge_sort30DeviceMergeSortBlockSortKernelINS2_10policy_hubIN6thrust24THRUST_300001_SM_1000_NS6detail15normal_iteratorINS6_10device_ptrI7point2DIdEEEEEE9Policy600ESD_PNS0_8NullTypeESD_SH_mN4cuda3std3__44lessISB_EESB_SG_EEvbT0_T1_T2_T3_T4_PT6_PT7_T5_NS1_7vsmem_tEE19static_temp_storage;
	add.s32 	%r180, %r179, %r178;
	ld.shared.v2.f64 	{%fd267, %fd268}, [%r180];
	bra.uni 	$L__BB6_27;
$L__BB6_26:
	shl.b32 	%r181, %r26, 4;
	mov.u32 	%r182, _ZZN3cub18CUB_300001_SM_10006detail10merge_sort30DeviceMergeSortBlockSortKernelINS2_10policy_hubIN6thrust24THRUST_300001_SM_1000_NS6detail15normal_iteratorINS6_10device_ptrI7point2DIdEEEEEE9Policy600ESD_PNS0_8NullTypeESD_SH_mN4cuda3std3__44lessISB_EESB_SG_EEvbT0_T1_T2_T3_T4_PT6_PT7_T5_NS1_7vsmem_tEE19static_temp_storage;
	add.s32 	%r183, %r182, %r181;
	ld.shared.v2.f64 	{%fd261, %fd262}, [%r183];
$L__BB6_27:
	setp.ge.s32 	%p90, %r26, %r11;
	mov.pred 	%p102, 0;
	@%p90 bra 	$L__BB6_29;
	setp.ge.s32 	%p91, %r27, %r10;
	setp.lt.f64 	%p92, %fd262, %fd268;
	or.pred  	%p102, %p91, %p92;
$L__BB6_29:
	selp.f64 	%fd255, %fd262, %fd268, %p102;
	selp.f64 	%fd256, %fd261, %fd267, %p102;
	selp.u32 	%r184, 1, 0, %p102;
	add.s32 	%r28, %r26, %r184;
	not.pred 	%p93, %p102;
	selp.u32 	%r185, 1, 0, %p93;
	add.s32 	%r29, %r27, %r185;
	@%p102 bra 	$L__BB6_31;
	shl.b32 	%r186, %r29, 4;
	mov.u32 	%r187, _ZZN3cub18CUB_300001_SM_10006detail10merge_sort30DeviceMergeSortBlockSortKernelINS2_10policy_hubIN6thrust24THRUST_300001_SM_1000_NS6detail15normal_iteratorINS6_10device_ptrI7point2DIdEEEEEE9Policy600ESD_PNS0_8NullTypeESD_SH_mN4cuda3std3__44lessISB_EESB_SG_EEvbT0_T1_T2_T3_T4_PT6_PT7_T5_NS1_7vsmem_tEE19static_temp_storage;
	add.s32 	%r188, %r187, %r186;
	ld.shared.v2.f64 	{%fd267, %fd268}, [%r188];
	bra.uni 	$L__BB6_32;
$L__BB6_31:
	shl.b32 	%r189, %r28, 4;
	mov.u32 	%r190, _ZZN3cub18CUB_300001_SM_10006detail10merge_sort30DeviceMergeSortBlockSortKernelINS2_10policy_hubIN6thrust24THRUST_300001_SM_1000_NS6detail15normal_iteratorINS6_10device_ptrI7point2DIdEEEEEE9Policy600ESD_PNS0_8NullTypeESD_SH_mN4cuda3std3__44lessISB_EESB_SG_EEvbT0_T1_T2_T3_T4_PT6_PT7_T5_NS1_7vsmem_tEE19static_temp_storage;
	add.s32 	%r191, %r190, %r189;
	ld.shared.v2.f64 	{%fd261, %fd262}, [%r191];
$L__BB6_32:
	setp.ge.s32 	%p95, %r28, %r11;
	mov.pred 	%p103, 0;
	@%p95 bra 	$L__BB6_34;
	setp.ge.s32 	%p96, %r29, %r10;
	setp.lt.f64 	%p97, %fd262, %fd268;
	or.pred  	%p103, %p96, %p97;
$L__BB6_34:
	selp.f64 	%fd253, %fd262, %fd268, %p103;
	selp.f64 	%fd254, %fd261, %fd267, %p103;
	setp.lt.u32 	%p98, %r193, 129;
	mov.u32 	%r193, %r7;
	@%p98 bra 	$L__BB6_14;
	ld.param.s8 	%rs3, [_ZN3cub18CUB_300001_SM_10006detail10merge_sort30DeviceMergeSortBlockSortKernelINS2_10policy_hubIN6thrust24THRUST_300001_SM_1000_NS6detail15normal_iteratorINS6_10device_ptrI7point2DIdEEEEEE9Policy600ESD_PNS0_8NullTypeESD_SH_mN4cuda3std3__44lessISB_EESB_SG_EEvbT0_T1_T2_T3_T4_PT6_PT7_T5_NS1_7vsmem_tE_param_0];
	bar.sync 	0;
	setp.eq.s16 	%p99, %rs3, 0;
	@%p99 bra 	$L__BB6_37;
	st.shared.v2.f64 	[%r5], {%fd244, %fd243};
	st.shared.v2.f64 	[%r5+16], {%fd252, %fd251};
	st.shared.v2.f64 	[%r5+32], {%fd256, %fd255};
	st.shared.v2.f64 	[%r5+48], {%fd254, %fd253};
	bar.warp.sync 	-1;
	ld.shared.v2.f64 	{%fd213, %fd214}, [%r4];
	ld.shared.v2.f64 	{%fd215, %fd216}, [%r4+512];
	ld.shared.v2.f64 	{%fd217, %fd218}, [%r4+1024];
	ld.shared.v2.f64 	{%fd219, %fd220}, [%r4+1536];
	cvt.u64.u32 	%rd31, %r3;
	cvt.u64.u32 	%rd32, %r2;
	mov.u32 	%r192, %ctaid.x;
	mul.wide.u32 	%rd33, %r192, 1024;
	or.b64  	%rd34, %rd33, %rd32;
	add.s64 	%rd35, %rd34, %rd31;
	shl.b64 	%rd36, %rd35, 4;
	add.s64 	%rd37, %rd2, %rd36;
	st.global.f64 	[%rd37], %fd213;
	st.global.f64 	[%rd37+8], %fd214;
	st.global.f64 	[%rd37+512], %fd215;
	st.global.f64 	[%rd37+520], %fd216;
	st.global.f64 	[%rd37+1024], %fd217;
	st.global.f64 	[%rd37+1032], %fd218;
	st.global.f64 	[%rd37+1536], %fd219;
	st.global.f64 	[%rd37+1544], %fd220;
	bra.uni 	$L__BB6_108;
$L__BB6_37:
	ld.param.u64 	%rd42, [_ZN3cub18CUB_300001_SM_10006detail10merge_sort30DeviceMergeSortBlockSortKernelINS2_10policy_hubIN6thrust24THRUST_300001_SM_1000_NS6detail15normal_iteratorINS6_10device_ptrI7point2DIdEEEEEE9Policy600ESD_PNS0_8NullTypeESD_SH_mN4cuda3std3__44lessISB_EESB_SG_EEvbT0_T1_T2_T3_T4_PT6_PT7_T5_NS1_7vsmem_tE_param_6];
	st.shared.v2.f64 	[%r5], {%fd244, %fd243};
	st.shared.v2.f64 	[%r5+16], {%fd252, %fd251};
	st.shared.v2.f64 	[%r5+32], {%fd256, %fd255};
	st.shared.v2.f64 	[%r5+48], {%fd254, %fd253};
	bar.warp.sync 	-1;
	ld.shared.v2.f64 	{%fd221, %fd222}, [%r4];
	ld.shared.v2.f64 	{%fd223, %fd224}, [%r4+512];
	ld.shared.v2.f64 	{%fd225, %fd226}, [%r4+1024];
	ld.shared.v2.f64 	{%fd227, %fd228}, [%r4+1536];
	cvta.to.global.u64 	%rd38, %rd42;
	add.s64 	%rd40, %rd38, %rd29;
	st.global.f64 	[%rd40], %fd221;
	st.global.f64 	[%rd40+8], %fd222;
	st.global.f64 	[%rd40+512], %fd223;
	st.global.f64 	[%rd40+520], %fd224;
	st.global.f64 	[%rd40+1024], %fd225;
	st.global.f64 	[%rd40+1032], %fd226;
	st.global.f64 	[%rd40+1536], %fd227;
	st.global.f64 	[%rd40+1544], %fd228;
	bra.uni 	$L__BB6_108;
$L__BB6_38:
	cvt.u32.u64 	%r69, %rd3;
	cvt.u32.u64 	%r70, %rd9;
	sub.s32 	%r71, %r70, %r69;
	min.s32 	%r30, %r71, 1024;
	// begin inline asm
	griddepcontrol.wait;
	// end inline asm
	shl.b64 	%rd16, %rd3, 4;
	add.s64 	%rd17, %rd1, %rd16;
	mov.u32 	%r31, %tid.x;
	ld.global.f64 	%fd279, [%rd17+8];
	ld.global.f64 	%fd280, [%rd17];
	and.b32  	%r32, %r31, 31;
	shl.b32 	%r72, %r31, 2;
	and.b32  	%r73, %r72, 3968;
	or.b32  	%r33, %r73, %r32;
	setp.ge.s32 	%p18, %r33, %r30;
	shl.b32 	%r74, %r33, 4;
	cvt.u64.u32 	%rd18, %r74;
	add.s64 	%rd5, %rd17, %rd18;
	mov.f64 	%fd273, %fd279;
	mov.f64 	%fd274, %fd280;
	@%p18 bra 	$L__BB6_40;
	ld.global.f64 	%fd274, [%rd5];
	ld.global.f64 	%fd273, [%rd5+8];
$L__BB6_40:
	add.s32 	%r34, %r33, 32;
	setp.ge.s32 	%p19, %r34, %r30;
	mov.f64 	%fd275, %fd279;
	mov.f64 	%fd276, %fd280;
	@%p19 bra 	$L__BB6_42;
	ld.global.f64 	%fd276, [%rd5+512];
	ld.global.f64 	%fd275, [%rd5+520];
$L__BB6_42:
	add.s32 	%r35, %r33, 64;
	setp.ge.s32 	%p20, %r35, %r30;
	mov.f64 	%fd277, %fd279;
	mov.f64 	%fd278, %fd280;
	@%p20 bra 	$L__BB6_44;
	ld.global.f64 	%fd278, [%rd5+1024];
	ld.global.f64 	%fd277, [%rd5+1032];
$L__BB6_44:
	add.s32 	%r36, %r33, 96;
	setp.ge.s32 	%p21, %r36, %r30;
	@%p21 bra 	$L__BB6_46;
	ld.global.f64 	%fd280, [%rd5+1536];
	ld.global.f64 	%fd279, [%rd5+1544];
$L__BB6_46:
	// begin inline asm
	mov.u32 %r75, %laneid;
	// end inline asm
	add.s32 	%r76, %r75, %r73;
	shl.b32 	%r77, %r76, 4;
	mov.u32 	%r78, _ZZN3cub18CUB_300001_SM_10006detail10merge_sort30DeviceMergeSortBlockSortKernelINS2_10policy_hubIN6thrust24THRUST_300001_SM_1000_NS6detail15normal_iteratorINS6_10device_ptrI7point2DIdEEEEEE9Policy600ESD_PNS0_8NullTypeESD_SH_mN4cuda3std3__44lessISB_EESB_SG_EEvbT0_T1_T2_T3_T4_PT6_PT7_T5_NS1_7vsmem_tEE19static_temp_storage;
	add.s32 	%r39, %r78, %r77;
	st.shared.v2.f64 	[%r39], {%fd274, %fd273};
	st.shared.v2.f64 	[%r39+512], {%fd276, %fd275};
	st.shared.v2.f64 	[%r39+1024], {%fd278, %fd277};
	st.shared.v2.f64 	[%r39+1536], {%fd280, %fd279};
	bar.warp.sync 	-1;
	mad.lo.s32 	%r40, %r75, 48, %r39;
	ld.shared.v2.f64 	{%fd304, %fd303}, [%r40];
	ld.shared.v2.f64 	{%fd97, %fd98}, [%r40+16];
	ld.shared.v2.f64 	{%fd99, %fd100}, [%r40+32];
	ld.shared.v2.f64 	{%fd101, %fd102}, [%r40+48];
	bar.sync 	0;
	// begin inline asm
	griddepcontrol.launch_dependents;
	// end inline asm
	or.b32  	%r79, %r72, 1;
	setp.ge.u32 	%p22, %r79, %r30;
	mov.f64 	%fd313, %fd303;
	mov.f64 	%fd314, %fd304;
	mov.f64 	%fd286, %fd304;
	mov.f64 	%fd285, %fd303;
	@%p22 bra 	$L__BB6_49;
	setp.geu.f64 	%p23, %fd303, %fd98;
	mov.f64 	%fd313, %fd98;
	mov.f64 	%fd314, %fd97;
	@%p23 bra 	$L__BB6_49;
	mov.f64 	%fd286, %fd97;
	mov.f64 	%fd285, %fd98;
$L__BB6_49:
	add.s32 	%r80, %r72, 2;
	setp.ge.u32 	%p24, %r80, %r30;
	mov.f64 	%fd287, %fd286;
	mov.f64 	%fd288, %fd285;
	@%p24 bra 	$L__BB6_52;
	setp.geu.f64 	%p25, %fd285, %fd100;
	mov.f64 	%fd285, %fd100;
	mov.f64 	%fd286, %fd99;
	@%p25 bra 	$L__BB6_52;
	mov.f64 	%fd287, %fd99;
	mov.f64 	%fd288, %fd100;
$L__BB6_52:
	add.s32 	%r81, %r72, 3;
	setp.lt.u32 	%p26, %r81, %r30;
	selp.f64 	%fd309, %fd102, %fd288, %p26;
	selp.f64 	%fd310, %fd101, %fd287, %p26;
	setp.ge.u32 	%p27, %r72, %r30;
	@%p27 bra 	$L__BB6_65;
	setp.geu.f64 	%p28, %fd313, %fd303;
	mov.f64 	%fd299, %fd313;
	mov.f64 	%fd300, %fd314;
	@%p28 bra 	$L__BB6_55;
	mov.f64 	%fd299, %fd303;
	mov.f64 	%fd300, %fd304;
	mov.f64 	%fd303, %fd313;
	mov.f64 	%fd304, %fd314;
$L__BB6_55:
	setp.geu.f64 	%p29, %fd309, %fd285;
	mov.f64 	%fd293, %fd309;
	mov.f64 	%fd294, %fd310;
	@%p29 bra 	$L__BB6_57;
	mov.f64 	%fd293, %fd285;
	mov.f64 	%fd294, %fd286;
	mov.f64 	%fd285, %fd309;
	mov.f64 	%fd286, %fd310;
$L__BB6_57:
	setp.geu.f64 	%p30, %fd285, %fd299;
	mov.f64 	%fd307, %fd285;
	mov.f64 	%fd308, %fd286;
	@%p30 bra 	$L__BB6_59;
	mov.f64 	%fd307, %fd299;
	mov.f64 	%fd308, %fd300;
	mov.f64 	%fd299, %fd285;
	mov.f64 	%fd300, %fd286;
$L__BB6_59:
	setp.geu.f64 	%p31, %fd299, %fd303;
	mov.f64 	%fd313, %fd299;
	mov.f64 	%fd314, %fd300;
	@%p31 bra 	$L__BB6_61;
	mov.f64 	%fd313, %fd303;
	mov.f64 	%fd314, %fd304;
	mov.f64 	%fd303, %fd299;
	mov.f64 	%fd304, %fd300;
$L__BB6_61:
	setp.geu.f64 	%p32, %fd293, %fd307;
	mov.f64 	%fd309, %fd293;
	mov.f64 	%fd310, %fd294;
	@%p32 bra 	$L__BB6_63;
	mov.f64 	%fd309, %fd307;
	mov.f64 	%fd310, %fd308;
	mov.f64 	%fd307, %fd293;
	mov.f64 	%fd308, %fd294;
$L__BB6_63:
	setp.geu.f64 	%p33, %fd307, %fd313;
	mov.f64 	%fd285, %fd307;
	mov.f64 	%fd286, %fd308;
	@%p33 bra 	$L__BB6_65;
	mov.f64 	%fd285, %fd313;
	mov.f64 	%fd286, %fd314;
	mov.f64 	%fd313, %fd307;
	mov.f64 	%fd314, %fd308;
$L__BB6_65:
	mov.b32 	%r197, 2;
	shl.b32 	%r84, %r31, 6;
	mov.u32 	%r85, _ZZN3cub18CUB_300001_SM_10006detail10merge_sort30DeviceMergeSortBlockSortKernelINS2_10policy_hubIN6thrust24THRUST_300001_SM_1000_NS6detail15normal_iteratorINS6_10device_ptrI7point2DIdEEEEEE9Policy600ESD_PNS0_8NullTypeESD_SH_mN4cuda3std3__44lessISB_EESB_SG_EEvbT0_T1_T2_T3_T4_PT6_PT7_T5_NS1_7vsmem_tEE19static_temp_storage;
	add.s32 	%r86, %r85, %r84;
$L__BB6_66:
	bar.sync 	0;
	add.s32 	%r83, %r197, -1;
	st.shared.v2.f64 	[%r86], {%fd304, %fd303};
	st.shared.v2.f64 	[%r86+16], {%fd314, %fd313};
	st.shared.v2.f64 	[%r86+32], {%fd286, %fd285};
	st.shared.v2.f64 	[%r86+48], {%fd310, %fd309};
	bar.sync 	0;
	neg.s32 	%r87, %r197;
	and.b32  	%r88, %r31, %r87;
	shl.b32 	%r89, %r88, 2;
	shl.b32 	%r90, %r197, 1;
	and.b32  	%r91, %r83, %r31;
	shl.b32 	%r92, %r91, 2;
	min.s32 	%r42, %r92, %r30;
	min.s32 	%r43, %r89, %r30;
	add.s32 	%r93, %r43, %r90;
	min.s32 	%r44, %r93, %r30;
	add.s32 	%r94, %r44, %r90;
	min.s32 	%r45, %r94, %r30;
	sub.s32 	%r95, %r44, %r43;
	sub.s32 	%r96, %r45, %r44;
	setp.lt.s32 	%p34, %r42, %r96;
	sub.s32 	%r97, %r42, %r96;
	selp.b32 	%r200, 0, %r97, %p34;
	min.s32 	%r198, %r95, %r42;
	setp.ge.s32 	%p35, %r200, %r198;
	@%p35 bra 	$L__BB6_69;
	add.s32 	%r48, %r44, %r42;
$L__BB6_68:
	sub.s32 	%r98, %r198, %r200;
	shr.u32 	%r99, %r98, 31;
	add.s32 	%r100, %r98, %r99;
	shr.s32 	%r101, %r100, 1;
	add.s32 	%r102, %r101, %r200;
	add.s32 	%r103, %r102, %r43;
	shl.b32 	%r104, %r103, 4;
	mov.u32 	%r105, _ZZN3cub18CUB_300001_SM_10006detail10merge_sort30DeviceMergeSortBlockSortKernelINS2_10policy_hubIN6thrust24THRUST_300001_SM_1000_NS6detail15normal_iteratorINS6_10device_ptrI7point2DIdEEEEEE9Policy600ESD_PNS0_8NullTypeESD_SH_mN4cuda3std3__44lessISB_EESB_SG_EEvbT0_T1_T2_T3_T4_PT6_PT7_T5_NS1_7vsmem_tEE19static_temp_storage;
	add.s32 	%r106, %r105, %r104;
	ld.shared.f64 	%fd201, [%r106+8];
	not.b32 	%r107, %r102;
	add.s32 	%r108, %r48, %r107;
	shl.b32 	%r109, %r108, 4;
	add.s32 	%r110, %r105, %r109;
	ld.shared.f64 	%fd202, [%r110+8];
	setp.geu.f64 	%p36, %fd202, %fd201;
	add.s32 	%r111, %r102, 1;
	selp.b32 	%r200, %r111, %r200, %p36;
	selp.b32 	%r198, %r198, %r102, %p36;
	setp.lt.s32 	%p37, %r200, %r198;
	@%p37 bra 	$L__BB6_68;
$L__BB6_69:
	add.s32 	%r54, %r200, %r43;
	add.s32 	%r112, %r44, %r42;
	sub.s32 	%r55, %r112, %r200;
	shl.b32 	%r113, %r54, 4;
	mov.u32 	%r114, _ZZN3cub18CUB_300001_SM_10006detail10merge_sort30DeviceMergeSortBlockSortKernelINS2_10policy_hubIN6thrust24THRUST_300001_SM_1000_NS6detail15normal_iteratorINS6_10device_ptrI7point2DIdEEEEEE9Policy600ESD_PNS0_8NullTypeESD_SH_mN4cuda3std3__44lessISB_EESB_SG_EEvbT0_T1_T2_T3_T4_PT6_PT7_T5_NS1_7vsmem_tEE19static_temp_storage;
	add.s32 	%r56, %r114, %r113;
	ld.shared.v2.f64 	{%fd331, %fd332}, [%r56];
	shl.b32 	%r115, %r55, 4;
	add.s32 	%r57, %r114, %r115;
	ld.shared.v2.f64 	{%fd325, %fd326}, [%r57];
	setp.ge.s32 	%p39, %r55, %r45;
	mov.pred 	%p104, 0;
	@%p39 bra 	$L__BB6_71;
	setp.ge.s32 	%p40, %r54, %r44;
	setp.lt.f64 	%p41, %fd326, %fd332;
	or.pred  	%p104, %p40, %p41;
$L__BB6_71:
	selp.f64 	%fd303, %fd326, %fd332, %p104;
	selp.f64 	%fd304, %fd325, %fd331, %p104;
	selp.u32 	%r116, 1, 0, %p104;
	add.s32 	%r58, %r55, %r116;
	not.pred 	%p42, %p104;
	selp.u32 	%r117, 1, 0, %p42;
	add.s32 	%r59, %r54, %r117;
	@%p42 bra 	$L__BB6_73;
	ld.shared.v2.f64 	{%fd325, %fd326}, [%r57+16];
	bra.uni 	$L__BB6_74;
$L__BB6_73:
	ld.shared.v2.f64 	{%fd331, %fd332}, [%r56+16];
$L__BB6_74:
	setp.ge.s32 	%p44, %r58, %r45;
	mov.pred 	%p105, 0;
	@%p44 bra 	$L__BB6_76;
	setp.ge.s32 	%p45, %r59, %r44;
	setp.lt.f64 	%p46, %fd326, %fd332;
	or.pred  	%p105, %p45, %p46;
$L__BB6_76:
	selp.f64 	%fd313, %fd326, %fd332, %p105;
	selp.f64 	%fd314, %fd325, %fd331, %p105;
	selp.u32 	%r118, 1, 0, %p105;
	add.s32 	%r60, %r58, %r118;
	not.pred 	%p47, %p105;
	selp.u32 	%r119, 1, 0, %p47;
	add.s32 	%r61, %r59, %r119;
	@%p105 bra 	$L__BB6_78;
	shl.b32 	%r120, %r61, 4;
	mov.u32 	%r121, _ZZN3cub18CUB_300001_SM_10006detail10merge_sort30DeviceMergeSortBlockSortKernelINS2_10policy_hubIN6thrust24THRUST_300001_SM_1000_NS6detail15normal_iteratorINS6_10device_ptrI7point2DIdEEEEEE9Policy600ESD_PNS0_8NullTypeESD_SH_mN4cuda3std3__44lessISB_EESB_SG_EEvbT0_T1_T2_T3_T4_PT6_PT7_T5_NS1_7vsmem_tEE19static_temp_storage;
	add.s32 	%r122, %r121, %r120;
	ld.shared.v2.f64 	{%fd331, %fd332}, [%r122];
	bra.uni 	$L__BB6_79;
$L__BB6_78:
	shl.b32 	%r123, %r60, 4;
	mov.u32 	%r124, _ZZN3cub18CUB_300001_SM_10006detail10merge_sort30DeviceMergeSortBlockSortKernelINS2_10policy_hubIN6thrust24THRUST_300001_SM_1000_NS6detail15normal_iteratorINS6_10device_ptrI7point2DIdEEEEEE9Policy600ESD_PNS0_8NullTypeESD_SH_mN4cuda3std3__44lessISB_EESB_SG_EEvbT0_T1_T2_T3_T4_PT6_PT7_T5_NS1_7vsmem_tEE19static_temp_storage;
	add.s32 	%r125, %r124, %r123;
	ld.shared.v2.f64 	{%fd325, %fd326}, [%r125];
$L__BB6_79:
	setp.ge.s32 	%p49, %r60, %r45;
	mov.pred 	%p106, 0;
	@%p49 bra 	$L__BB6_81;
	setp.ge.s32 	%p50, %r61, %r44;
	setp.lt.f64 	%p51, %fd326, %fd332;
	or.pred  	%p106, %p50, %p51;
$L__BB6_81:
	selp.f64 	%fd285, %fd326, %fd332, %p106;
	selp.f64 	%fd286, %fd325, %fd331, %p106;
	selp.u32 	%r126, 1, 0, %p106;
	add.s32 	%r62, %r60, %r126;
	not.pred 	%p52, %p106;
	selp.u32 	%r127, 1, 0, %p52;
	add.s32 	%r63, %r61, %r127;
	@%p106 bra 	$L__BB6_83;
	shl.b32 	%r128, %r63, 4;
	mov.u32 	%r129, _ZZN3cub18CUB_300001_SM_10006detail10merge_sort30DeviceMergeSortBlockSortKernelINS2_10policy_hubIN6thrust24THRUST_300001_SM_1000_NS6detail15normal_iteratorINS6_10device_ptrI7point2DIdEEEEEE9Policy600ESD_PNS0_8NullTypeESD_SH_mN4cuda3std3__44lessISB_EESB_SG_EEvbT0_T1_T2_T3_T4_PT6_PT7_T5_NS1_7vsmem_tEE19static_temp_storage;
	add.s32 	%r130, %r129, %r128;
	ld.shared.v2.f64 	{%fd331, %fd332}, [%r130];
	bra.uni 	$L__BB6_84;
$L__BB6_83:
	shl.b32 	%r131, %r62, 4;
	mov.u32 	%r132, _ZZN3cub18CUB_300001_SM_10006detail10merge_sort30DeviceMergeSortBlockSortKernelINS2_10policy_hubIN6thrust24THRUST_300001_SM_1000_NS6detail15normal_iteratorINS6_10device_ptrI7point2DIdEEEEEE9Policy600ESD_PNS0_8NullTypeESD_SH_mN4cuda3std3__44lessISB_EESB_SG_EEvbT0_T1_T2_T3_T4_PT6_PT7_T5_NS1_7vsmem_tEE19static_temp_storage;
	add.s32 	%r133, %r132, %r131;
	ld.shared.v2.f64 	{%fd325, %fd326}, [%r133];
$L__BB6_84:
	setp.ge.s32 	%p54, %r62, %r45;
	mov.pred 	%p107, 0;
	@%p54 bra 	$L__BB6_86;
	setp.ge.s32 	%p55, %r63, %r44;
	setp.lt.f64 	%p56, %fd326, %fd332;
	or.pred  	%p107, %p55, %p56;
$L__BB6_86:
	shl.b32 	%r64, %r197, 1;
	selp.f64 	%fd309, %fd326, %fd332, %p107;
	selp.f64 	%fd310, %fd325, %fd331, %p107;
	setp.lt.u32 	%p57, %r197, 129;
	mov.u32 	%r197, %r64;
	@%p57 bra 	$L__BB6_66;
	ld.param.s8 	%rs2, [_ZN3cub18CUB_300001_SM_10006detail10merge_sort30DeviceMergeSortBlockSortKernelINS2_10policy_hubIN6thrust24THRUST_300001_SM_1000_NS6detail15normal_iteratorINS6_10device_ptrI7point2DIdEEEEEE9Policy600ESD_PNS0_8NullTypeESD_SH_mN4cuda3std3__44lessISB_EESB_SG_EEvbT0_T1_T2_T3_T4_PT6_PT7_T5_NS1_7vsmem_tE_param_0];
	mov.u32 	%r134, %ctaid.x;
	mul.wide.u32 	%rd6, %r134, 1024;
	bar.sync 	0;
	setp.eq.s16 	%p58, %rs2, 0;
	@%p58 bra 	$L__BB6_98;
	st.shared.v2.f64 	[%r40], {%fd304, %fd303};
	st.shared.v2.f64 	[%r40+16], {%fd314, %fd313};
	st.shared.v2.f64 	[%r40+32], {%fd286, %fd285};
	st.shared.v2.f64 	[%r40+48], {%fd310, %fd309};
	bar.warp.sync 	-1;
	ld.shared.v2.f64 	{%fd186, %fd185}, [%r39];
	ld.shared.v2.f64 	{%fd188, %fd187}, [%r39+512];
	ld.shared.v2.f64 	{%fd190, %fd189}, [%r39+1024];
	ld.shared.v2.f64 	{%fd192, %fd191}, [%r39+1536];
	setp.eq.s32 	%p59, %r31, 0;
	@%p59 bra 	$L__BB6_89;
	bra.uni 	$L__BB6_90;
$L__BB6_89:
	st.volatile.shared.u32 	[_ZZN3cub18CUB_300001_SM_10006detail10merge_sort30DeviceMergeSortBlockSortKernelINS2_10policy_hubIN6thrust24THRUST_300001_SM_1000_NS6detail15normal_iteratorINS6_10device_ptrI7point2DIdEEEEEE9Policy600ESD_PNS0_8NullTypeESD_SH_mN4cuda3std3__44lessISB_EESB_SG_EEvbT0_T1_T2_T3_T4_PT6_PT7_T5_NS1_7vsmem_tEE19static_temp_storage+16384], %r30;
$L__BB6_90:
	bar.sync 	0;
	ld.volatile.shared.u32 	%r65, [_ZZN3cub18CUB_300001_SM_10006detail10merge_sort30DeviceMergeSortBlockSortKernelINS2_10policy_hubIN6thrust24THRUST_300001_SM_1000_NS6detail15normal_iteratorINS6_10device_ptrI7point2DIdEEEEEE9Policy600ESD_PNS0_8NullTypeESD_SH_mN4cuda3std3__44lessISB_EESB_SG_EEvbT0_T1_T2_T3_T4_PT6_PT7_T5_NS1_7vsmem_tEE19static_temp_storage+16384];
	cvt.u64.u32 	%rd19, %r73;
	cvt.u64.u32 	%rd20, %r32;
	add.s64 	%rd21, %rd6, %rd20;
	add.s64 	%rd22, %rd21, %rd19;
	setp.ge.s32 	%p60, %r33, %r65;
	shl.b64 	%rd23, %rd22, 4;
	add.s64 	%rd7, %rd2, %rd23;
	@%p60 bra 	$L__BB6_92;
	st.global.f64 	[%rd7], %fd186;
	st.global.f64 	[%rd7+8], %fd185;
$L__BB6_92:
	setp.ge.s32 	%p61, %r34, %r65;
	@%p61 bra 	$L__BB6_94;
	st.global.f64 	[%rd7+512], %fd188;
	st.global.f64 	[%rd7+520], %fd187;
$L__BB6_94:
	setp.ge.s32 	%p62, %r35, %r65;
	@%p62 bra 	$L__BB6_96;
	st.global.f64 	[%rd7+1024], %fd190;
	st.global.f64 	[%rd7+1032], %fd189;
$L__BB6_96:
	setp.ge.s32 	%p63, %r36, %r65;
	@%p63 bra 	$L__BB6_108;
	st.global.f64 	[%rd7+1536], %fd192;
	st.global.f64 	[%rd7+1544], %fd191;
	bra.uni 	$L__BB6_108;
$L__BB6_98:
	st.shared.v2.f64 	[%r40], {%fd304, %fd303};
	st.shared.v2.f64 	[%r40+16], {%fd314, %fd313};
	st.shared.v2.f64 	[%r40+32], {%fd286, %fd285};
	st.shared.v2.f64 	[%r40+48], {%fd310, %fd309};
	bar.warp.sync 	-1;
	ld.shared.v2.f64 	{%fd194, %fd193}, [%r39];
	ld.shared.v2.f64 	{%fd196, %fd195}, [%r39+512];
	ld.shared.v2.f64 	{%fd198, %fd197}, [%r39+1024];
	ld.shared.v2.f64 	{%fd200, %fd199}, [%r39+1536];
	setp.eq.s32 	%p64, %r31, 0;
	@%p64 bra 	$L__BB6_99;
	bra.uni 	$L__BB6_100;
$L__BB6_99:
	st.volatile.shared.u32 	[_ZZN3cub18CUB_300001_SM_10006detail10merge_sort30DeviceMergeSortBlockSortKernelINS2_10policy_hubIN6thrust24THRUST_300001_SM_1000_NS6detail15normal_iteratorINS6_10device_ptrI7point2DIdEEEEEE9Policy600ESD_PNS0_8NullTypeESD_SH_mN4cuda3std3__44lessISB_EESB_SG_EEvbT0_T1_T2_T3_T4_PT6_PT7_T5_NS1_7vsmem_tEE19static_temp_storage+16384], %r30;
$L__BB6_100:
	ld.param.u64 	%rd41, [_ZN3cub18CUB_300001_SM_10006detail10merge_sort30DeviceMergeSortBlockSortKernelINS2_10policy_hubIN6thrust24THRUST_300001_SM_1000_NS6detail15normal_iteratorINS6_10device_ptrI7point2DIdEEEEEE9Policy600ESD_PNS0_8NullTypeESD_SH_mN4cuda3std3__44lessISB_EESB_SG_EEvbT0_T1_T2_T3_T4_PT6_PT7_T5_NS1_7vsmem_tE_param_6];
	bar.sync 	0;
	ld.volatile.shared.u32 	%r66, [_ZZN3cub18CUB_300001_SM_10006detail10merge_sort30DeviceMergeSortBlockSortKernelINS2_10policy_hubIN6thrust24THRUST_300001_SM_1000_NS6detail15normal_iteratorINS6_10device_ptrI7point2DIdEEEEEE9Policy600ESD_PNS0_8NullTypeESD_SH_mN4cuda3std3__44lessISB_EESB_SG_EEvbT0_T1_T2_T3_T4_PT6_PT7_T5_NS1_7vsmem_tEE19static_temp_storage+16384];
	setp.ge.s32 	%p65, %r33, %r66;
	cvt.u64.u32 	%rd24, %r33;
	add.s64 	%rd25, %rd6, %rd24;
	cvta.to.global.u64 	%rd26, %rd41;
	shl.b64 	%rd27, %rd25, 4;
	add.s64 	%rd8, %rd26, %rd27;
	@%p65 bra 	$L__BB6_102;
	st.global.f64 	[%rd8], %fd194;
	st.global.f64 	[%rd8+8], %fd193;
$L__BB6_102:
	setp.ge.s32 	%p66, %r34, %r66;
	@%p66 bra 	$L__BB6_104;
	st.global.f64 	[%rd8+512], %fd196;
	st.global.f64 	[%rd8+520], %fd195;
$L__BB6_104:
	setp.ge.s32 	%p67, %r35, %r66;
	@%p67 bra 	$L__BB6_106;
	st.global.f64 	[%rd8+1024], %fd198;
	st.global.f64 	[%rd8+1032], %fd197;
$L__BB6_106:
	setp.ge.s32 	%p68, %r36, %r66;
	@%p68 bra 	$L__BB6_108;
	st.global.f64 	[%rd8+1536], %fd200;
	st.global.f64 	[%rd8+1544], %fd199;
$L__BB6_108:
	ret;

}
	// .globl	_ZN3cub18CUB_300001_SM_10006detail10merge_sort30DeviceMergeSortPartitionKernelIN6thrust24THRUST_300001_SM_1000_NS6detail15normal_iteratorINS5_10device_ptrI7point2DIdEEEEEmN4cuda3std3__44lessISA_EESA_EEvbT_PT2_T0_SL_PSL_T1_SL_i
.visible .entry _ZN3cub18CUB_300001_SM_10006detail10merge_sort30DeviceMergeSortPartitionKernelIN6thrust24THRUST_300001_SM_1000_NS6detail15normal_iteratorINS5_10device_ptrI7point2DIdEEEEEmN4cuda3std3__44lessISA_EESA_EEvbT_PT2_T0_SL_PSL_T1_SL_i(
	.param .u8 _ZN3cub18CUB_300001_SM_10006detail10merge_sort30DeviceMergeSortPartitionKernelIN6thrust24THRUST_300001_SM_1000_NS6detail15normal_iteratorINS5_10device_ptrI7point2DIdEEEEEmN4cuda3std3__44lessISA_EESA_EEvbT_PT2_T0_SL_PSL_T1_SL_i_param_0,
	.param .align 8 .b8 _ZN3cub18CUB_300001_SM_10006detail10merge_sort30DeviceMergeSortPartitionKernelIN6thrust24THRUST_300001_SM_1000_NS6detail15normal_iteratorINS5_10device_ptrI7point2DIdEEEEEmN4cuda3std3__44lessISA_EESA_EEvbT_PT2_T0_SL_PSL_T1_SL_i_param_1[8],
	.param .u64 .ptr .align 1 _ZN3cub18CUB_300001_SM_10006detail10merge_sort30DeviceMergeSortPartitionKernelIN6thrust24THRUST_300001_SM_1000_NS6detail15normal_iteratorINS5_10device_ptrI7point2DIdEEEEEmN4cuda3std3__44lessISA_EESA_EEvbT_PT2_T0_SL_PSL_T1_SL_i_param_2,
	.param .u64 _ZN3cub18CUB_300001_SM_10006detail10merge_sort30DeviceMergeSortPartitionKernelIN6thrust24THRUST_300001_SM_1000_NS6detail15normal_iteratorINS5_10device_ptrI7point2DIdEEEEEmN4cuda3std3__44lessISA_EESA_EEvbT_PT2_T0_SL_PSL_T1_SL_i_param_3,
	.param .u64 _ZN3cub18CUB_300001_SM_10006detail10merge_sort30DeviceMergeSortPartitionKernelIN6thrust24THRUST_300001_SM_1000_NS6detail15normal_iteratorINS5_10device_ptrI7point2DIdEEEEEmN4cuda3std3__44lessISA_EESA_EEvbT_PT2_T0_SL_PSL_T1_SL_i_param_4,
	.param .u64 .ptr .align 1 _ZN3cub18CUB_300001_SM_10006detail10merge_sort30DeviceMergeSortPartitionKernelIN6thrust24THRUST_300001_SM_1000_NS6detail15normal_iteratorINS5_10device_ptrI7point2DIdEEEEEmN4cuda3std3__44lessISA_EESA_EEvbT_PT2_T0_SL_PSL_T1_SL_i_param_5,
	.param .align 1 .b8 _ZN3cub18CUB_300001_SM_10006detail10merge_sort30DeviceMergeSortPartitionKernelIN6thrust24THRUST_300001_SM_1000_NS6detail15normal_iteratorINS5_10device_ptrI7point2DIdEEEEEmN4cuda3std3__44lessISA_EESA_EEvbT_PT2_T0_SL_PSL_T1_SL_i_param_6[1],
	.param .u64 _ZN3cub18CUB_300001_SM_10006detail10merge_sort30DeviceMergeSortPartitionKernelIN6thrust24THRUST_300001_SM_1000_NS6detail15normal_iteratorINS5_10device_ptrI7point2DIdEEEEEmN4cuda3std3__44lessISA_EESA_EEvbT_PT2_T0_SL_PSL_T1_SL_i_param_7,
	.param .u32 _ZN3cub18CUB_300001_SM_10006detail10merge_sort30DeviceMergeSortPartitionKernelIN6thrust24THRUST_300001_SM_1000_NS6detail15normal_iteratorINS5_10device_ptrI7point2DIdEEEEEmN4cuda3std3__44lessISA_EESA_EEvbT_PT2_T0_SL_PSL_T1_SL_i_param_8
)
{
	.reg .pred 	%p<10>;
	.reg .b16 	%rs<2>;
	.reg .b32 	%r<6>;
	.reg .b64 	%rd<86>;
	.reg .b64 	%fd<5>;

	ld.param.u64 	%rd27, [_ZN3cub18CUB_300001_SM_10006detail10merge_sort30DeviceMergeSortPartitionKernelIN6thrust24THRUST_300001_SM_1000_NS6detail15normal_iteratorINS5_10device_ptrI7point2DIdEEEEEmN4cuda3std3__44lessISA_EESA_EEvbT_PT2_T0_SL_PSL_T1_SL_i_param_1];
	ld.param.s8 	%rs1, [_ZN3cub18CUB_300001_SM_10006detail10merge_sort30DeviceMergeSortPartitionKernelIN6thrust24THRUST_300001_SM_1000_NS6detail15normal_iteratorINS5_10device_ptrI7point2DIdEEEEEmN4cuda3std3__44lessISA_EESA_EEvbT_PT2_T0_SL_PSL_T1_SL_i_param_0];
	ld.param.u64 	%rd28, [_ZN3cub18CUB_300001_SM_10006detail10merge_sort30DeviceMergeSortPartitionKernelIN6thrust24THRUST_300001_SM_1000_NS6detail15normal_iteratorINS5_10device_ptrI7point2DIdEEEEEmN4cuda3std3__44lessISA_EESA_EEvbT_PT2_T0_SL_PSL_T1_SL_i_param_2];
	ld.param.u64 	%rd29, [_ZN3cub18CUB_300001_SM_10006detail10merge_sort30DeviceMergeSortPartitionKernelIN6thrust24THRUST_300001_SM_1000_NS6detail15normal_iteratorINS5_10device_ptrI7point2DIdEEEEEmN4cuda3std3__44lessISA_EESA_EEvbT_PT2_T0_SL_PSL_T1_SL_i_param_3];
	ld.param.u64 	%rd30, [_ZN3cub18CUB_300001_SM_10006detail10merge_sort30DeviceMergeSortPartitionKernelIN6thrust24THRUST_300001_SM_1000_NS6detail15normal_iteratorINS5_10device_ptrI7point2DIdEEEEEmN4cuda3std3__44lessISA_EESA_EEvbT_PT2_T0_SL_PSL_T1_SL_i_param_4];
	ld.param.u64 	%rd32, [_ZN3cub18CUB_300001_SM_10006detail10merge_sort30DeviceMergeSortPartitionKernelIN6thrust24THRUST_300001_SM_1000_NS6detail15normal_iteratorINS5_10device_ptrI7point2DIdEEEEEmN4cuda3std3__44lessISA_EESA_EEvbT_PT2_T0_SL_PSL_T1_SL_i_param_5];
	ld.param.u64 	%rd31, [_ZN3cub18CUB_300001_SM_10006detail10merge_sort30DeviceMergeSortPartitionKernelIN6thrust24THRUST_300001_SM_1000_NS6detail15normal_iteratorINS5_10device_ptrI7point2DIdEEEEEmN4cuda3std3__44lessISA_EESA_EEvbT_PT2_T0_SL_PSL_T1_SL_i_param_7];
	ld.param.u32 	%r1, [_ZN3cub18CUB_300001_SM_10006detail10merge_sort30DeviceMergeSortPartitionKernelIN6thrust24THRUST_300001_SM_1000_NS6detail15normal_iteratorINS5_10device_ptrI7point2DIdEEEEEmN4cuda3std3__44lessISA_EESA_EEvbT_PT2_T0_SL_PSL_T1_SL_i_param_8];
	cvta.to.global.u64 	%rd1, %rd32;
	mov.u32 	%r2, %ntid.x;
	mov.u32 	%r3, %ctaid.x;
	mov.u32 	%r4, %tid.x;
	mad.lo.s32 	%r5, %r2, %r3, %r4;
	cvt.u64.u32 	%rd2, %r5;
	setp.le.u64 	%p1, %rd30, %rd2;
	@%p1 bra 	$L__BB7_11;
	shr.u64 	%rd33, %rd31, 1;
	add.s64 	%rd4, %rd31, 4294967295;
	neg.s64 	%rd34, %rd31;
	and.b64  	%rd35, %rd34, %rd2;
	cvt.s64.s32 	%rd5, %r1;
	mul.lo.s64 	%rd36, %rd35, %rd5;
	mul.lo.s64 	%rd37, %rd33, %rd5;
	min.u64 	%rd6, %rd36, %rd29;
	not.b64 	%rd38, %rd36;
	min.u64 	%rd39, %rd37, %rd38;
	add.s64 	%rd40, %rd39, %rd36;
	min.u64 	%rd7, %rd40, %rd29;
	not.b64 	%rd41, %rd7;
	min.u64 	%rd42, %rd37, %rd41;
	add.s64 	%rd43, %rd42, %rd7;
	min.u64 	%rd8, %rd43, %rd29;
	// begin inline asm
	griddepcontrol.wait;
	// end inline asm
	add.s64 	%rd44, %rd2, 1;
	setp.ne.s64 	%p2, %rd44, %rd30;
	@%p2 bra 	$L__BB7_3;
	shl.b64 	%rd79, %rd2, 3;
	add.s64 	%rd80, %rd1, %rd79;
	st.global.u64 	[%rd80], %rd7;
	bra.uni 	$L__BB7_11;
$L__BB7_3:
	sub.s64 	%rd45, %rd8, %rd6;
	and.b64  	%rd46, %rd4, %rd2;
	mul.lo.s64 	%rd47, %rd46, %rd5;
	min.u64 	%rd9, %rd47, %rd45;
	setp.eq.s16 	%p3, %rs1, 0;
	@%p3 bra 	$L__BB7_7;
	sub.s64 	%rd48, %rd7, %rd6;
	sub.s64 	%rd49, %rd8, %rd7;
	max.u64 	%rd50, %rd9, %rd49;
	sub.s64 	%rd85, %rd50, %rd49;
	min.u64 	%rd81, %rd48, %rd9;
	setp.ge.u64 	%p4, %rd85, %rd81;
	@%p4 bra 	$L__BB7_10;
	cvta.to.global.u64 	%rd12, %rd27;
	add.s64 	%rd13, %rd9, %rd7;
$L__BB7_6:
	sub.s64 	%rd51, %rd81, %rd85;
	shr.u64 	%rd52, %rd51, 1;
	add.s64 	%rd53, %rd52, %rd85;
	add.s64 	%rd54, %rd53, %rd6;
	shl.b64 	%rd55, %rd54, 4;
	add.s64 	%rd56, %rd12, %rd55;
	ld.global.f64 	%fd1, [%rd56+8];
	not.b64 	%rd57, %rd53;
	add.s64 	%rd58, %rd13, %rd57;
	shl.b64 	%rd59, %rd58, 4;
	add.s64 	%rd60, %rd12, %rd59;
	ld.global.f64 	%fd2, [%rd60+8];
	setp.geu.f64 	%p5, %fd2, %fd1;
	add.s64 	%rd61, %rd53, 1;
	selp.b64 	%rd85, %rd61, %rd85, %p5;
	selp.b64 	%rd81, %rd81, %rd53, %p5;
	setp.lt.u64 	%p6, %rd85, %rd81;
	@%p6 bra 	$L__BB7_6;
	bra.uni 	$L__BB7_10;
$L__BB7_7:
	sub.s64 	%rd62, %rd7, %rd6;
	sub.s64 	%rd63, %rd8, %rd7;
	max.u64 	%rd64, %rd9, %rd63;
	sub.s64 	%rd85, %rd64, %rd63;
	min.u64 	%rd83, %rd62, %rd9;
	setp.ge.u64 	%p7, %rd85, %rd83;
	@%p7 bra 	$L__BB7_10;
	cvta.to.global.u64 	%rd20, %rd28;
	add.s64 	%rd21, %rd9, %rd7;
$L__BB7_9:
	sub.s64 	%rd65, %rd83, %rd85;
	shr.u64 	%rd66, %rd65, 1;
	add.s64 	%rd67, %rd66, %rd85;
	add.s64 	%rd68, %rd67, %rd6;
	shl.b64 	%rd69, %rd68, 4;
	add.s64 	%rd70, %rd20, %rd69;
	ld.global.f64 	%fd3, [%rd70+8];
	not.b64 	%rd71, %rd67;
	add.s64 	%rd72, %rd21, %rd71;
	shl.b64 	%rd73, %rd72, 4;
	add.s64 	%rd74, %rd20, %rd73;
	ld.global.f64 	%fd4, [%rd74+8];
	setp.geu.f64 	%p8, %fd4, %fd3;
	add.s64 	%rd75, %rd67, 1;
	selp.b64 	%rd85, %rd75, %rd85, %p8;
	selp.b64 	%rd83, %rd83, %rd67, %p8;
	setp.lt.u64 	%p9, %rd85, %rd83;
	@%p9 bra 	$L__BB7_9;
$L__BB7_10:
	add.s64 	%rd76, %rd85, %rd6;
	shl.b64 	%rd77, %rd2, 3;
	add.s64 	%rd78, %rd1, %rd77;
	st.global.u64 	[%rd78], %rd76;
$L__BB7_11:
	ret;

}
	// .globl	_ZN3cub18CUB_300001_SM_10006detail10merge_sort26DeviceMergeSortMergeKernelINS2_10policy_hubIN6thrust24THRUST_300001_SM_1000_NS6detail15normal_iteratorINS6_10device_ptrI7point2DIdEEEEEE9Policy600ESD_PNS0_8NullTypeESD_SH_mN4cuda3std3__44lessISB_EESB_SG_EEvbT2_T3_T4_PT6_PT7_T5_PSP_SP_NS1_7vsmem_tE
.visible .entry _ZN3cub18CUB_300001_SM_10006detail10merge_sort26DeviceMergeSortMergeKernelINS2_10policy_hubIN6thrust24THRUST_300001_SM_1000_NS6detail15normal_iteratorINS6_10device_ptrI7point2DIdEEEEEE9Policy600ESD_PNS0_8NullTypeESD_SH_mN4cuda3std3__44lessISB_EESB_SG_EEvbT2_T3_T4_PT6_PT7_T5_PSP_SP_NS1_7vsmem_tE(
	.param .u8 _ZN3cub18CUB_300001_SM_10006detail10merge_sort26DeviceMergeSortMergeKernelINS2_10policy_hubIN6thrust24THRUST_300001_SM_1000_NS6detail15normal_iteratorINS6_10device_ptrI7point2DIdEEEEEE9Policy600ESD_PNS0_8NullTypeESD_SH_mN4cuda3std3__44lessISB_EESB_SG_EEvbT2_T3_T4_PT6_PT7_T5_PSP_SP_NS1_7vsmem_tE_param_0,
	.param .align 8 .b8 _ZN3cub18CUB_300001_SM_10006detail10merge_sort26DeviceMergeSortMergeKernelINS2_10policy_hubIN6thrust24THRUST_300001_SM_1000_NS6detail15normal_iteratorINS6_10device_ptrI7point2DIdEEEEEE9Policy600ESD_PNS0_8NullTypeESD_SH_mN4cuda3std3__44lessISB_EESB_SG_EEvbT2_T3_T4_PT6_PT7_T5_PSP_SP_NS1_7vsmem_tE_param_1[8],
	.param .u64 .ptr .align 1 _ZN3cub18CUB_300001_SM_10006detail10merge_sort26DeviceMergeSortMergeKernelINS2_10policy_hubIN6thrust24THRUST_300001_SM_1000_NS6detail15normal_iteratorINS6_10device_ptrI7point2DIdEEEEEE9Policy600ESD_PNS0_8NullTypeESD_SH_mN4cuda3std3__44lessISB_EESB_SG_EEvbT2_T3_T4_PT6_PT7_T5_PSP_SP_NS1_7vsmem_tE_param_2,
	.param .u64 _ZN3cub18CUB_300001_SM_10006detail10merge_sort26DeviceMergeSortMergeKernelINS2_10policy_hubIN6thrust24THRUST_300001_SM_1000_NS6detail15normal_iteratorINS6_10device_ptrI7point2DIdEEEEEE9Policy600ESD_PNS0_8NullTypeESD_SH_mN4cuda3std3__44lessISB_EESB_SG_EEvbT2_T3_T4_PT6_PT7_T5_PSP_SP_NS1_7vsmem_tE_param_3,
	.param .u64 .ptr .align 1 _ZN3cub18CUB_300001_SM_10006detail10merge_sort26DeviceMergeSortMergeKernelINS2_10policy_hubIN6thrust24THRUST_300001_SM_1000_NS6detail15normal_iteratorINS6_10device_ptrI7point2DIdEEEEEE9Policy600ESD_PNS0_8NullTypeESD_SH_mN4cuda3std3__44lessISB_EESB_SG_EEvbT2_T3_T4_PT6_PT7_T5_PSP_SP_NS1_7vsmem_tE_param_4,
	.param .u64 .ptr .align 1 _ZN3cub18CUB_300001_SM_10006detail10merge_sort26DeviceMergeSortMergeKernelINS2_10policy_hubIN6thrust24THRUST_300001_SM_1000_NS6detail15normal_iteratorINS6_10device_ptrI7point2DIdEEEEEE9Policy600ESD_PNS0_8NullTypeESD_SH_mN4cuda3std3__44lessISB_EESB_SG_EEvbT2_T3_T4_PT6_PT7_T5_PSP_SP_NS1_7vsmem_tE_param_5,
	.param .align 1 .b8 _ZN3cub18CUB_300001_SM_10006detail10merge_sort26DeviceMergeSortMergeKernelINS2_10policy_hubIN6thrust24THRUST_300001_SM_1000_NS6detail15normal_iteratorINS6_10device_ptrI7point2DIdEEEEEE9Policy600ESD_PNS0_8NullTypeESD_SH_mN4cuda3std3__44lessISB_EESB_SG_EEvbT2_T3_T4_PT6_PT7_T5_PSP_SP_NS1_7vsmem_tE_param_6[1],
	.param .u64 .ptr .align 1 _ZN3cub18CUB_300001_SM_10006detail10merge_sort26DeviceMergeSortMergeKernelINS2_10policy_hubIN6thrust24THRUST_300001_SM_1000_NS6detail15normal_iteratorINS6_10device_ptrI7point2DIdEEEEEE9Policy600ESD_PNS0_8NullTypeESD_SH_mN4cuda3std3__44lessISB_EESB_SG_EEvbT2_T3_T4_PT6_PT7_T5_PSP_SP_NS1_7vsmem_tE_param_7,
	.param .u64 _ZN3cub18CUB_300001_SM_10006detail10merge_sort26DeviceMergeSortMergeKernelINS2_10policy_hubIN6thrust24THRUST_300001_SM_1000_NS6detail15normal_iteratorINS6_10device_ptrI7point2DIdEEEEEE9Policy600ESD_PNS0_8NullTypeESD_SH_mN4cuda3std3__44lessISB_EESB_SG_EEvbT2_T3_T4_PT6_PT7_T5_PSP_SP_NS1_7vsmem_tE_param_8,
	.param .align 8 .b8 _ZN3cub18CUB_300001_SM_10006detail10merge_sort26DeviceMergeSortMergeKernelINS2_10policy_hubIN6thrust24THRUST_300001_SM_1000_NS6detail15normal_iteratorINS6_10device_ptrI7point2DIdEEEEEE9Policy600ESD_PNS0_8NullTypeESD_SH_mN4cuda3std3__44lessISB_EESB_SG_EEvbT2_T3_T4_PT6_PT7_T5_PSP_SP_NS1_7vsmem_tE_param_9[8]
)
.maxntid 256
{
	.reg .pred 	%p<114>;
	.reg .b16 	%rs<6>;
	.reg .b32 	%r<208>;
	.reg .b64 	%rd<137>;
	.reg .b64 	%fd<285>;
	// demoted variable
	.shared .align 16 .b8 _ZZN3cub18CUB_300001_SM_10006detail10merge_sort26DeviceMergeSortMergeKernelINS2_10policy_hubIN6thrust24THRUST_300001_SM_1000_NS6detail15normal_iteratorINS6_10device_ptrI7point2DIdEEEEEE9Policy600ESD_PNS0_8NullTypeESD_SH_mN4cuda3std3__44lessISB_EESB_SG_EEvbT2_T3_T4_PT6_PT7_T5_PSP_SP_NS1_7vsmem_tEE19static_temp_storage[16400];
	ld.param.u64 	%rd26, [_ZN3cub18CUB_300001_SM_10006detail10merge_sort26DeviceMergeSortMergeKernelINS2_10policy_hubIN6thrust24THRUST_300001_SM_1000_NS6detail15normal_iteratorINS6_10device_ptrI7point2DIdEEEEEE9Policy600ESD_PNS0_8NullTypeESD_SH_mN4cuda3std3__44lessISB_EESB_SG_EEvbT2_T3_T4_PT6_PT7_T5_PSP_SP_NS1_7vsmem_tE_param_1];
	cvta.to.global.u64 	%rd1, %rd26;
	mov.u32 	%r60, %ctaid.x;
	mov.u32 	%r61, %nctaid.x;
	cvt.u64.u32 	%rd2, %r60;
	mul.wide.u32 	%rd3, %r60, 1024;
	mov.u32 	%r1, %tid.x;
	add.s32 	%r62, %r61, -1;
	setp.ge.u32 	%p17, %r60, %r62;
	@%p17 bra 	$L__BB8_48;
	ld.param.u64 	%rd136, [_ZN3cub18CUB_300001_SM_10006detail10merge_sort26DeviceMergeSortMergeKernelINS2_10policy_hubIN6thrust24THRUST_300001_SM_1000_NS6detail15normal_iteratorINS6_10device_ptrI7point2DIdEEEEEE9Policy600ESD_PNS0_8NullTypeESD_SH_mN4cuda3std3__44lessISB_EESB_SG_EEvbT2_T3_T4_PT6_PT7_T5_PSP_SP_NS1_7vsmem_tE_param_8];
	ld.param.u64 	%rd134, [_ZN3cub18CUB_300001_SM_10006detail10merge_sort26DeviceMergeSortMergeKernelINS2_10policy_hubIN6thrust24THRUST_300001_SM_1000_NS6detail15normal_iteratorINS6_10device_ptrI7point2DIdEEEEEE9Policy600ESD_PNS0_8NullTypeESD_SH_mN4cuda3std3__44lessISB_EESB_SG_EEvbT2_T3_T4_PT6_PT7_T5_PSP_SP_NS1_7vsmem_tE_param_7];
	ld.param.u64 	%rd128, [_ZN3cub18CUB_300001_SM_10006detail10merge_sort26DeviceMergeSortMergeKernelINS2_10policy_hubIN6thrust24THRUST_300001_SM_1000_NS6detail15normal_iteratorINS6_10device_ptrI7point2DIdEEEEEE9Policy600ESD_PNS0_8NullTypeESD_SH_mN4cuda3std3__44lessISB_EESB_SG_EEvbT2_T3_T4_PT6_PT7_T5_PSP_SP_NS1_7vsmem_tE_param_3];
	ld.param.s8 	%rs4, [_ZN3cub18CUB_300001_SM_10006detail10merge_sort26DeviceMergeSortMergeKernelINS2_10policy_hubIN6thrust24THRUST_300001_SM_1000_NS6detail15normal_iteratorINS6_10device_ptrI7point2DIdEEEEEE9Policy600ESD_PNS0_8NullTypeESD_SH_mN4cuda3std3__44lessISB_EESB_SG_EEvbT2_T3_T4_PT6_PT7_T5_PSP_SP_NS1_7vsmem_tE_param_0];
	cvta.to.global.u64 	%rd76, %rd134;
	shl.b64 	%rd77, %rd2, 3;
	add.s64 	%rd78, %rd76, %rd77;
	ld.global.u64 	%rd4, [%rd78];
	ld.global.u64 	%rd79, [%rd78+8];
	neg.s64 	%rd80, %rd136;
	and.b64  	%rd81, %rd80, %rd2;
	shl.b64 	%rd5, %rd81, 10;
	shl.b64 	%rd82, %rd136, 9;
	and.b64  	%rd6, %rd82, -1024;
	sub.s64 	%rd83, %rd2, %rd81;
	shl.b64 	%rd84, %rd83, 10;
	sub.s64 	%rd85, %rd4, %rd5;
	sub.s64 	%rd86, %rd79, %rd5;
	sub.s64 	%rd87, %rd128, %rd5;
	max.u64 	%rd88, %rd87, %rd6;
	sub.s64 	%rd89, %rd88, %rd6;
	sub.s64 	%rd90, %rd84, %rd85;
	min.u64 	%rd7, %rd90, %rd89;
	setp.eq.s64 	%p71, %rd83, -1;
	selp.b64 	%rd91, 1023, 1024, %p71;
	add.s64 	%rd92, %rd91, %rd84;
	sub.s64 	%rd93, %rd92, %rd86;
	or.b64  	%rd94, %rd80, %rd2;
	setp.eq.s64 	%p72, %rd94, -1;
	min.u64 	%rd95, %rd6, %rd87;
	selp.b64 	%rd96, %rd95, %rd86, %p72;
	selp.b64 	%rd97, %rd6, %rd93, %p72;
	min.u64 	%rd98, %rd97, %rd89;
	cvt.u32.u64 	%r131, %rd85;
	cvt.u32.u64 	%r132, %rd96;
	sub.s32 	%r2, %r132, %r131;
	cvt.u32.u64 	%r133, %rd98;
	cvt.u32.u64 	%r134, %rd7;
	sub.s32 	%r3, %r133, %r134;
	// begin inline asm
	griddepcontrol.wait;
	// end inline asm
	setp.eq.s16 	%p73, %rs4, 0;
	@%p73 bra 	$L__BB8_14;
	add.s64 	%rd99, %rd5, %rd6;
	add.s64 	%rd100, %rd99, %rd7;
	setp.ge.s32 	%p74, %r1, %r2;
	cvt.u64.u32 	%rd101, %r1;
	add.s64 	%rd102, %rd4, %rd101;
	shl.b64 	%rd103, %rd102, 4;
	add.s64 	%rd8, %rd1, %rd103;
	sub.s32 	%r135, %r1, %r2;
	cvt.s64.s32 	%rd104, %r135;
	add.s64 	%rd105, %rd100, %rd104;
	shl.b64 	%rd106, %rd105, 4;
	add.s64 	%rd9, %rd1, %rd106;
	@%p74 bra 	$L__BB8_4;
	ld.global.f64 	%fd240, [%rd8];
	ld.global.f64 	%fd239, [%rd8+8];
	bra.uni 	$L__BB8_5;
$L__BB8_4:
	ld.global.f64 	%fd240, [%rd9];
	ld.global.f64 	%fd239, [%rd9+8];
$L__BB8_5:
	add.s32 	%r136, %r1, 256;
	setp.lt.s32 	%p75, %r136, %r2;
	@%p75 bra 	$L__BB8_7;
	ld.global.f64 	%fd238, [%rd9+4096];
	ld.global.f64 	%fd237, [%rd9+4104];
	bra.uni 	$L__BB8_8;
$L__BB8_7:
	ld.global.f64 	%fd238, [%rd8+4096];
	ld.global.f64 	%fd237, [%rd8+4104];
$L__BB8_8:
	add.s32 	%r137, %r1, 512;
	setp.lt.s32 	%p76, %r137, %r2;
	@%p76 bra 	$L__BB8_10;
	ld.global.f64 	%fd236, [%rd9+8192];
	ld.global.f64 	%fd235, [%rd9+8200];
	bra.uni 	$L__BB8_11;
$L__BB8_10:
	ld.global.f64 	%fd236, [%rd8+8192];
	ld.global.f64 	%fd235, [%rd8+8200];
$L__BB8_11:
	add.s32 	%r138, %r1, 768;
	setp.lt.s32 	%p77, %r138, %r2;
	@%p77 bra 	$L__BB8_13;
	ld.global.f64 	%fd234, [%rd9+12288];
	ld.global.f64 	%fd233, [%rd9+12296];
	bra.uni 	$L__BB8_26;
$L__BB8_13:
	ld.global.f64 	%fd234, [%rd8+12288];
	ld.global.f64 	%fd233, [%rd8+12296];
	bra.uni 	$L__BB8_26;
$L__BB8_14:
	ld.param.u64 	%rd131, [_ZN3cub18CUB_300001_SM_10006detail10merge_sort26DeviceMergeSortMergeKernelINS2_10policy_hubIN6thrust24THRUST_300001_SM_1000_NS6detail15normal_iteratorINS6_10device_ptrI7point2DIdEEEEEE9Policy600ESD_PNS0_8NullTypeESD_SH_mN4cuda3std3__44lessISB_EESB_SG_EEvbT2_T3_T4_PT6_PT7_T5_PSP_SP_NS1_7vsmem_tE_param_4];
	add.s64 	%rd107, %rd5, %rd6;
	add.s64 	%rd108, %rd107, %rd7;
	setp.ge.s32 	%p78, %r1, %r2;
	cvt.u64.u32 	%rd109, %r1;
	add.s64 	%rd110, %rd4, %rd109;
	cvta.to.global.u64 	%rd111, %rd131;
	shl.b64 	%rd112, %rd110, 4;
	add.s64 	%rd10, %rd111, %rd112;
	sub.s32 	%r139, %r1, %r2;
	cvt.s64.s32 	%rd113, %r139;
	add.s64 	%rd114, %rd108, %rd113;
	shl.b64 	%rd115, %rd114, 4;
	add.s64 	%rd11, %rd111, %rd115;
	@%p78 bra 	$L__BB8_16;
	ld.global.f64 	%fd240, [%rd10];
	ld.global.f64 	%fd239, [%rd10+8];
	bra.uni 	$L__BB8_17;
$L__BB8_16:
	ld.global.f64 	%fd240, [%rd11];
	ld.global.f64 	%fd239, [%rd11+8];
$L__BB8_17:
	add.s32 	%r140, %r1, 256;
	setp.lt.s32 	%p79, %r140, %r2;
	@%p79 bra 	$L__BB8_19;
	ld.global.f64 	%fd238, [%rd11+4096];
	ld.global.f64 	%fd237, [%rd11+4104];
	bra.uni 	$L__BB8_20;
$L__BB8_19:
	ld.global.f64 	%fd238, [%rd10+4096];
	ld.global.f64 	%fd237, [%rd10+4104];
$L__BB8_20:
	add.s32 	%r141, %r1, 512;
	setp.lt.s32 	%p80, %r141, %r2;
	@%p80 bra 	$L__BB8_22;
	ld.global.f64 	%fd236, [%rd11+8192];
	ld.global.f64 	%fd235, [%rd11+8200];
	bra.uni 	$L__BB8_23;
$L__BB8_22:
	ld.global.f64 	%fd236, [%rd10+8192];
	ld.global.f64 	%fd235, [%rd10+8200];
$L__BB8_23:
	add.s32 	%r142, %r1, 768;
	setp.lt.s32 	%p81, %r142, %r2;
	@%p81 bra 	$L__BB8_25;
	ld.global.f64 	%fd234, [%rd11+12288];
	ld.global.f64 	%fd233, [%rd11+12296];
	bra.uni 	$L__BB8_26;
$L__BB8_25:
	ld.global.f64 	%fd234, [%rd10+12288];
	ld.global.f64 	%fd233, [%rd10+12296];
$L__BB8_26:
	shl.b32 	%r143, %r1, 4;
	mov.u32 	%r144, _ZZN3cub18CUB_300001_SM_10006detail10merge_sort26DeviceMergeSortMergeKernelINS2_10policy_hubIN6thrust24THRUST_300001_SM_1000_NS6detail15normal_iteratorINS6_10device_ptrI7point2DIdEEEEEE9Policy600ESD_PNS0_8NullTypeESD_SH_mN4cuda3std3__44lessISB_EESB_SG_EEvbT2_T3_T4_PT6_PT7_T5_PSP_SP_NS1_7vsmem_tEE19static_temp_storage;
	add.s32 	%r145, %r144, %r143;
	st.shared.v2.f64 	[%r145], {%fd240, %fd239};
	st.shared.v2.f64 	[%r145+4096], {%fd238, %fd237};
	st.shared.v2.f64 	[%r145+8192], {%fd236, %fd235};
	st.shared.v2.f64 	[%r145+12288], {%fd234, %fd233};
	bar.sync 	0;
	// begin inline asm
	griddepcontrol.launch_dependents;
	// end inline asm
	add.s32 	%r4, %r3, %r2;
	shl.b32 	%r5, %r1, 2;
	min.s32 	%r6, %r5, %r4;
	shl.b32 	%r146, %r2, 4;
	add.s32 	%r7, %r144, %r146;
	setp.lt.s32 	%p82, %r6, %r3;
	sub.s32 	%r147, %r6, %r3;
	selp.b32 	%r204, 0, %r147, %p82;
	min.s32 	%r202, %r6, %r2;
	setp.ge.s32 	%p83, %r204, %r202;
	@%p83 bra 	$L__BB8_28;
$L__BB8_27:
	sub.s32 	%r148, %r202, %r204;
	shr.u32 	%r149, %r148, 31;
	add.s32 	%r150, %r148, %r149;
	shr.s32 	%r151, %r150, 1;
	add.s32 	%r152, %r151, %r204;
	shl.b32 	%r153, %r152, 4;
	add.s32 	%r155, %r144, %r153;
	ld.shared.f64 	%fd203, [%r155+8];
	not.b32 	%r156, %r152;
	add.s32 	%r157, %r6, %r156;
	shl.b32 	%r158, %r157, 4;
	add.s32 	%r159, %r7, %r158;
	ld.shared.f64 	%fd204, [%r159+8];
	setp.geu.f64 	%p84, %fd204, %fd203;
	add.s32 	%r160, %r152, 1;
	selp.b32 	%r204, %r160, %r204, %p84;
	selp.b32 	%r202, %r202, %r152, %p84;
	setp.lt.s32 	%p85, %r204, %r202;
	@%p85 bra 	$L__BB8_27;
$L__BB8_28:
	sub.s32 	%r161, %r6, %r204;
	add.s32 	%r15, %r161, %r2;
	shl.b32 	%r162, %r161, 4;
	add.s32 	%r16, %r7, %r162;
	ld.shared.v2.f64 	{%fd241, %fd242}, [%r16];
	shl.b32 	%r163, %r204, 4;
	add.s32 	%r17, %r144, %r163;
	ld.shared.v2.f64 	{%fd247, %fd248}, [%r17];
	setp.ge.s32 	%p87, %r15, %r4;
	mov.pred 	%p106, 0;
	@%p87 bra 	$L__BB8_30;
	setp.ge.s32 	%p88, %r204, %r2;
	setp.lt.f64 	%p89, %fd242, %fd248;
	or.pred  	%p106, %p88, %p89;
$L__BB8_30:
	selp.f64 	%fd57, %fd242, %fd248, %p106;
	selp.f64 	%fd58, %fd241, %fd247, %p106;
	selp.u32 	%r165, 1, 0, %p106;
	add.s32 	%r18, %r15, %r165;
	not.pred 	%p90, %p106;
	selp.u32 	%r166, 1, 0, %p90;
	add.s32 	%r19, %r204, %r166;
	@%p90 bra 	$L__BB8_32;
	ld.shared.v2.f64 	{%fd241, %fd242}, [%r16+16];
	bra.uni 	$L__BB8_33;
$L__BB8_32:
	ld.shared.v2.f64 	{%fd247, %fd248}, [%r17+16];
$L__BB8_33:
	setp.ge.s32 	%p92, %r18, %r4;
	mov.pred 	%p107, 0;
	@%p92 bra 	$L__BB8_35;
	setp.ge.s32 	%p93, %r19, %r2;
	setp.lt.f64 	%p94, %fd242, %fd248;
	or.pred  	%p107, %p93, %p94;
$L__BB8_35:
	selp.f64 	%fd67, %fd242, %fd248, %p107;
	selp.f64 	%fd68, %fd241, %fd247, %p107;
	selp.u32 	%r167, 1, 0, %p107;
	add.s32 	%r20, %r18, %r167;
	not.pred 	%p95, %p107;
	selp.u32 	%r168, 1, 0, %p95;
	add.s32 	%r21, %r19, %r168;
	@%p107 bra 	$L__BB8_37;
	shl.b32 	%r169, %r21, 4;
	add.s32 	%r171, %r144, %r169;
	ld.shared.v2.f64 	{%fd247, %fd248}, [%r171];
	bra.uni 	$L__BB8_38;
$L__BB8_37:
	shl.b32 	%r172, %r20, 4;
	add.s32 	%r174, %r144, %r172;
	ld.shared.v2.f64 	{%fd241, %fd242}, [%r174];
$L__BB8_38:
	setp.ge.s32 	%p97, %r20, %r4;
	mov.pred 	%p108, 0;
	@%p97 bra 	$L__BB8_40;
	setp.ge.s32 	%p98, %r21, %r2;
	setp.lt.f64 	%p99, %fd242, %fd248;
	or.pred  	%p108, %p98, %p99;
$L__BB8_40:
	selp.f64 	%fd77, %fd242, %fd248, %p108;
	selp.f64 	%fd78, %fd241, %fd247, %p108;
	selp.u32 	%r175, 1, 0, %p108;
	add.s32 	%r22, %r20, %r175;
	not.pred 	%p100, %p108;
	selp.u32 	%r176, 1, 0, %p100;
	add.s32 	%r23, %r21, %r176;
	@%p108 bra 	$L__BB8_42;
	shl.b32 	%r177, %r23, 4;
	mov.u32 	%r178, _ZZN3cub18CUB_300001_SM_10006detail10merge_sort26DeviceMergeSortMergeKernelINS2_10policy_hubIN6thrust24THRUST_300001_SM_1000_NS6detail15normal_iteratorINS6_10device_ptrI7point2DIdEEEEEE9Policy600ESD_PNS0_8NullTypeESD_SH_mN4cuda3std3__44lessISB_EESB_SG_EEvbT2_T3_T4_PT6_PT7_T5_PSP_SP_NS1_7vsmem_tEE19static_temp_storage;
	add.s32 	%r179, %r178, %r177;
	ld.shared.v2.f64 	{%fd247, %fd248}, [%r179];
	bra.uni 	$L__BB8_43;
$L__BB8_42:
	shl.b32 	%r180, %r22, 4;
	mov.u32 	%r181, _ZZN3cub18CUB_300001_SM_10006detail10merge_sort26DeviceMergeSortMergeKernelINS2_10policy_hubIN6thrust24THRUST_300001_SM_1000_NS6detail15normal_iteratorINS6_10device_ptrI7point2DIdEEEEEE9Policy600ESD_PNS0_8NullTypeESD_SH_mN4cuda3std3__44lessISB_EESB_SG_EEvbT2_T3_T4_PT6_PT7_T5_PSP_SP_NS1_7vsmem_tEE19static_temp_storage;
	add.s32 	%r182, %r181, %r180;
	ld.shared.v2.f64 	{%fd241, %fd242}, [%r182];
$L__BB8_43:
	setp.ge.s32 	%p102, %r22, %r4;
	mov.pred 	%p109, 0;
	@%p102 bra 	$L__BB8_45;
	setp.ge.s32 	%p103, %r23, %r2;
	setp.lt.f64 	%p104, %fd242, %fd248;
	or.pred  	%p109, %p103, %p104;
$L__BB8_45:
	ld.param.s8 	%rs5, [_ZN3cub18CUB_300001_SM_10006detail10merge_sort26DeviceMergeSortMergeKernelINS2_10policy_hubIN6thrust24THRUST_300001_SM_1000_NS6detail15normal_iteratorINS6_10device_ptrI7point2DIdEEEEEE9Policy600ESD_PNS0_8NullTypeESD_SH_mN4cuda3std3__44lessISB_EESB_SG_EEvbT2_T3_T4_PT6_PT7_T5_PSP_SP_NS1_7vsmem_tE_param_0];
	setp.eq.s16 	%p105, %rs5, 0;
	selp.f64 	%fd87, %fd242, %fd248, %p109;
	selp.f64 	%fd88, %fd241, %fd247, %p109;
	bar.sync 	0;
	@%p105 bra 	$L__BB8_47;
	ld.param.u64 	%rd132, [_ZN3cub18CUB_300001_SM_10006detail10merge_sort26DeviceMergeSortMergeKernelINS2_10policy_hubIN6thrust24THRUST_300001_SM_1000_NS6detail15normal_iteratorINS6_10device_ptrI7point2DIdEEEEEE9Policy600ESD_PNS0_8NullTypeESD_SH_mN4cuda3std3__44lessISB_EESB_SG_EEvbT2_T3_T4_PT6_PT7_T5_PSP_SP_NS1_7vsmem_tE_param_4];
	// begin inline asm
	mov.u32 %r183, %laneid;
	// end inline asm
	and.b32  	%r184, %r5, 3968;
	shl.b32 	%r185, %r183, 2;
	add.s32 	%r186, %r185, %r184;
	shl.b32 	%r187, %r186, 4;
	mov.u32 	%r188, _ZZN3cub18CUB_300001_SM_10006detail10merge_sort26DeviceMergeSortMergeKernelINS2_10policy_hubIN6thrust24THRUST_300001_SM_1000_NS6detail15normal_iteratorINS6_10device_ptrI7point2DIdEEEEEE9Policy600ESD_PNS0_8NullTypeESD_SH_mN4cuda3std3__44lessISB_EESB_SG_EEvbT2_T3_T4_PT6_PT7_T5_PSP_SP_NS1_7vsmem_tEE19static_temp_storage;
	add.s32 	%r189, %r188, %r187;
	st.shared.v2.f64 	[%r189], {%fd58, %fd57};
	st.shared.v2.f64 	[%r189+16], {%fd68, %fd67};
	st.shared.v2.f64 	[%r189+32], {%fd78, %fd77};
	st.shared.v2.f64 	[%r189+48], {%fd88, %fd87};
	bar.warp.sync 	-1;
	mad.lo.s32 	%r190, %r183, -48, %r189;
	ld.shared.v2.f64 	{%fd205, %fd206}, [%r190];
	ld.shared.v2.f64 	{%fd207, %fd208}, [%r190+512];
	ld.shared.v2.f64 	{%fd209, %fd210}, [%r190+1024];
	ld.shared.v2.f64 	{%fd211, %fd212}, [%r190+1536];
	and.b32  	%r191, %r1, 31;
	or.b32  	%r192, %r184, %r191;
	cvt.u64.u32 	%rd116, %r192;
	add.s64 	%rd117, %rd3, %rd116;
	cvta.to.global.u64 	%rd118, %rd132;
	shl.b64 	%rd119, %rd117, 4;
	add.s64 	%rd120, %rd118, %rd119;
	st.global.f64 	[%rd120], %fd205;
	st.global.f64 	[%rd120+8], %fd206;
	st.global.f64 	[%rd120+512], %fd207;
	st.global.f64 	[%rd120+520], %fd208;
	st.global.f64 	[%rd120+1024], %fd209;
	st.global.f64 	[%rd120+1032], %fd210;
	st.global.f64 	[%rd120+1536], %fd211;
	st.global.f64 	[%rd120+1544], %fd212;
	bra.uni 	$L__BB8_121;
$L__BB8_47:
	// begin inline asm
	mov.u32 %r193, %laneid;
	// end inline asm
	and.b32  	%r194, %r5, 3968;
	shl.b32 	%r195, %r193, 2;
	add.s32 	%r196, %r195, %r194;
	shl.b32 	%r197, %r196, 4;
	mov.u32 	%r198, _ZZN3cub18CUB_300001_SM_10006detail10merge_sort26DeviceMergeSortMergeKernelINS2_10policy_hubIN6thrust24THRUST_300001_SM_1000_NS6detail15normal_iteratorINS6_10device_ptrI7point2DIdEEEEEE9Policy600ESD_PNS0_8NullTypeESD_SH_mN4cuda3std3__44lessISB_EESB_SG_EEvbT2_T3_T4_PT6_PT7_T5_PSP_SP_NS1_7vsmem_tEE19static_temp_storage;
	add.s32 	%r199, %r198, %r197;
	st.shared.v2.f64 	[%r199], {%fd58, %fd57};
	st.shared.v2.f64 	[%r199+16], {%fd68, %fd67};
	st.shared.v2.f64 	[%r199+32], {%fd78, %fd77};
	st.shared.v2.f64 	[%r199+48], {%fd88, %fd87};
	bar.warp.sync 	-1;
	mad.lo.s32 	%r200, %r193, -48, %r199;
	ld.shared.v2.f64 	{%fd213, %fd214}, [%r200];
	ld.shared.v2.f64 	{%fd215, %fd216}, [%r200+512];
	ld.shared.v2.f64 	{%fd217, %fd218}, [%r200+1024];
	ld.shared.v2.f64 	{%fd219, %fd220}, [%r200+1536];
	and.b32  	%r201, %r1, 31;
	cvt.u64.u32 	%rd121, %r194;
	cvt.u64.u32 	%rd122, %r201;
	add.s64 	%rd123, %rd3, %rd122;
	add.s64 	%rd124, %rd123, %rd121;
	shl.b64 	%rd125, %rd124, 4;
	add.s64 	%rd126, %rd1, %rd125;
	st.global.f64 	[%rd126], %fd213;
	st.global.f64 	[%rd126+8], %fd214;
	st.global.f64 	[%rd126+512], %fd215;
	st.global.f64 	[%rd126+520], %fd216;
	st.global.f64 	[%rd126+1024], %fd217;
	st.global.f64 	[%rd126+1032], %fd218;
	st.global.f64 	[%rd126+1536], %fd219;
	st.global.f64 	[%rd126+1544], %fd220;
	bra.uni 	$L__BB8_121;
$L__BB8_48:
	ld.param.u64 	%rd135, [_ZN3cub18CUB_300001_SM_10006detail10merge_sort26DeviceMergeSortMergeKernelINS2_10policy_hubIN6thrust24THRUST_300001_SM_1000_NS6detail15normal_iteratorINS6_10device_ptrI7point2DIdEEEEEE9Policy600ESD_PNS0_8NullTypeESD_SH_mN4cuda3std3__44lessISB_EESB_SG_EEvbT2_T3_T4_PT6_PT7_T5_PSP_SP_NS1_7vsmem_tE_param_8];
	ld.param.u64 	%rd133, [_ZN3cub18CUB_300001_SM_10006detail10merge_sort26DeviceMergeSortMergeKernelINS2_10policy_hubIN6thrust24THRUST_300001_SM_1000_NS6detail15normal_iteratorINS6_10device_ptrI7point2DIdEEEEEE9Policy600ESD_PNS0_8NullTypeESD_SH_mN4cuda3std3__44lessISB_EESB_SG_EEvbT2_T3_T4_PT6_PT7_T5_PSP_SP_NS1_7vsmem_tE_param_7];
	ld.param.u64 	%rd127, [_ZN3cub18CUB_300001_SM_10006detail10merge_sort26DeviceMergeSortMergeKernelINS2_10policy_hubIN6thrust24THRUST_300001_SM_1000_NS6detail15normal_iteratorINS6_10device_ptrI7point2DIdEEEEEE9Policy600ESD_PNS0_8NullTypeESD_SH_mN4cuda3std3__44lessISB_EESB_SG_EEvbT2_T3_T4_PT6_PT7_T5_PSP_SP_NS1_7vsmem_tE_param_3];
	ld.param.s8 	%rs2, [_ZN3cub18CUB_300001_SM_10006detail10merge_sort26DeviceMergeSortMergeKernelINS2_10policy_hubIN6thrust24THRUST_300001_SM_1000_NS6detail15normal_iteratorINS6_10device_ptrI7point2DIdEEEEEE9Policy600ESD_PNS0_8NullTypeESD_SH_mN4cuda3std3__44lessISB_EESB_SG_EEvbT2_T3_T4_PT6_PT7_T5_PSP_SP_NS1_7vsmem_tE_param_0];
	cvta.to.global.u64 	%rd27, %rd133;
	shl.b64 	%rd28, %rd2, 3;
	add.s64 	%rd29, %rd27, %rd28;
	ld.global.u64 	%rd12, [%rd29];
	ld.global.u64 	%rd30, [%rd29+8];
	neg.s64 	%rd31, %rd135;
	and.b64  	%rd32, %rd31, %rd2;
	shl.b64 	%rd13, %rd32, 10;
	shl.b64 	%rd33, %rd135, 9;
	and.b64  	%rd14, %rd33, -1024;
	sub.s64 	%rd34, %rd2, %rd32;
	shl.b64 	%rd35, %rd34, 10;
	sub.s64 	%rd36, %rd12, %rd13;
	sub.s64 	%rd37, %rd30, %rd13;
	sub.s64 	%rd38, %rd127, %rd13;
	max.u64 	%rd39, %rd38, %rd14;
	sub.s64 	%rd40, %rd39, %rd14;
	sub.s64 	%rd41, %rd35, %rd36;
	min.u64 	%rd15, %rd41, %rd40;
	setp.eq.s64 	%p18, %rd34, -1;
	selp.b64 	%rd42, 1023, 1024, %p18;
	add.s64 	%rd43, %rd42, %rd35;
	sub.s64 	%rd44, %rd43, %rd37;
	or.b64  	%rd45, %rd31, %rd2;
	setp.eq.s64 	%p19, %rd45, -1;
	min.u64 	%rd46, %rd14, %rd38;
	selp.b64 	%rd47, %rd46, %rd37, %p19;
	selp.b64 	%rd48, %rd14, %rd44, %p19;
	min.u64 	%rd49, %rd48, %rd40;
	cvt.u32.u64 	%r63, %rd36;
	cvt.u32.u64 	%r64, %rd47;
	sub.s32 	%r24, %r64, %r63;
	cvt.u32.u64 	%r65, %rd49;
	cvt.u32.u64 	%r66, %rd15;
	sub.s32 	%r25, %r65, %r66;
	// begin inline asm
	griddepcontrol.wait;
	// end inline asm
	setp.eq.s16 	%p20, %rs2, 0;
	@%p20 bra 	$L__BB8_65;
	add.s64 	%rd50, %rd13, %rd14;
	add.s64 	%rd51, %rd50, %rd15;
	add.s32 	%r26, %r25, %r24;
	setp.ge.s32 	%p21, %r1, %r26;
	cvt.u64.u32 	%rd52, %r1;
	add.s64 	%rd53, %rd12, %rd52;
	shl.b64 	%rd54, %rd53, 4;
	add.s64 	%rd16, %rd1, %rd54;
	sub.s32 	%r67, %r1, %r24;
	cvt.s64.s32 	%rd55, %r67;
	add.s64 	%rd56, %rd51, %rd55;
	shl.b64 	%rd57, %rd56, 4;
	add.s64 	%rd17, %rd1, %rd57;
	@%p21 bra 	$L__BB8_53;
	setp.ge.s32 	%p22, %r1, %r24;
	@%p22 bra 	$L__BB8_52;
	ld.global.f64 	%fd272, [%rd16];
	ld.global.f64 	%fd271, [%rd16+8];
	bra.uni 	$L__BB8_53;
$L__BB8_52:
	ld.global.f64 	%fd272, [%rd17];
	ld.global.f64 	%fd271, [%rd17+8];
$L__BB8_53:
	add.s32 	%r27, %r1, 256;
	setp.ge.s32 	%p23, %r27, %r26;
	@%p23 bra 	$L__BB8_57;
	setp.lt.s32 	%p24, %r27, %r24;
	@%p24 bra 	$L__BB8_56;
	ld.global.f64 	%fd270, [%rd17+4096];
	ld.global.f64 	%fd269, [%rd17+4104];
	bra.uni 	$L__BB8_57;
$L__BB8_56:
	ld.global.f64 	%fd270, [%rd16+4096];
	ld.global.f64 	%fd269, [%rd16+4104];
$L__BB8_57:
	add.s32 	%r28, %r1, 512;
	setp.ge.s32 	%p25, %r28, %r26;
	@%p25 bra 	$L__BB8_61;
	setp.lt.s32 	%p26, %r28, %r24;
	@%p26 bra 	$L__BB8_60;
	ld.global.f64 	%fd268, [%rd17+8192];
	ld.global.f64 	%fd267, [%rd17+8200];
	bra.uni 	$L__BB8_61;
$L__BB8_60:
	ld.global.f64 	%fd268, [%rd16+8192];
	ld.global.f64 	%fd267, [%rd16+8200];
$L__BB8_61:
	add.s32 	%r29, %r1, 768;
	setp.ge.s32 	%p27, %r29, %r26;
	@%p27 bra 	$L__BB8_81;
	setp.lt.s32 	%p28, %r29, %r24;
	@%p28 bra 	$L__BB8_64;
	ld.global.f64 	%fd266, [%rd17+12288];
	ld.global.f64 	%fd265, [%rd17+12296];
	bra.uni 	$L__BB8_81;
$L__BB8_64:
	ld.global.f64 	%fd266, [%rd16+12288];
	ld.global.f64 	%fd265, [%rd16+12296];
	bra.uni 	$L__BB8_81;
$L__BB8_65:
	ld.param.u64 	%rd129, [_ZN3cub18CUB_300001_SM_10006detail10merge_sort26DeviceMergeSortMergeKernelINS2_10policy_hubIN6thrust24THRUST_300001_SM_1000_NS6detail15normal_iteratorINS6_10device_ptrI7point2DIdEEEEEE9Policy600ESD_PNS0_8NullTypeESD_SH_mN4cuda3std3__44lessISB_EESB_SG_EEvbT2_T3_T4_PT6_PT7_T5_PSP_SP_NS1_7vsmem_tE_param_4];
	add.s64 	%rd58, %rd13, %rd14;
	add.s64 	%rd59, %rd58, %rd15;
	add.s32 	%r30, %r25, %r24;
	setp.ge.s32 	%p29, %r1, %r30;
	cvt.u64.u32 	%rd60, %r1;
	add.s64 	%rd61, %rd12, %rd60;
	cvta.to.global.u64 	%rd62, %rd129;
	shl.b64 	%rd63, %rd61, 4;
	add.s64 	%rd18, %rd62, %rd63;
	sub.s32 	%r68, %r1, %r24;
	cvt.s64.s32 	%rd64, %r68;
	add.s64 	%rd65, %rd59, %rd64;
	shl.b64 	%rd66, %rd65, 4;
	add.s64 	%rd19, %rd62, %rd66;
	@%p29 bra 	$L__BB8_69;
	setp.ge.s32 	%p30, %r1, %r24;
	@%p30 bra 	$L__BB8_68;
	ld.global.f64 	%fd272, [%rd18];
	ld.global.f64 	%fd271, [%rd18+8];
	bra.uni 	$L__BB8_69;
$L__BB8_68:
	ld.global.f64 	%fd272, [%rd19];
	ld.global.f64 	%fd271, [%rd19+8];
$L__BB8_69:
	add.s32 	%r31, %r1, 256;
	setp.ge.s32 	%p31, %r31, %r30;
	@%p31 bra 	$L__BB8_73;
	setp.lt.s32 	%p32, %r31, %r24;
	@%p32 bra 	$L__BB8_72;
	ld.global.f64 	%fd270, [%rd19+4096];
	ld.global.f64 	%fd269, [%rd19+4104];
	bra.uni 	$L__BB8_73;
$L__BB8_72:
	ld.global.f64 	%fd270, [%rd18+4096];
	ld.global.f64 	%fd269, [%rd18+4104];
$L__BB8_73:
	add.s32 	%r32, %r1, 512;
	setp.ge.s32 	%p33, %r32, %r30;
	@%p33 bra 	$L__BB8_77;
	setp.lt.s32 	%p34, %r32, %r24;
	@%p34 bra 	$L__BB8_76;
	ld.global.f64 	%fd268, [%rd19+8192];
	ld.global.f64 	%fd267, [%rd19+8200];
	bra.uni 	$L__BB8_77;
$L__BB8_76:
	ld.global.f64 	%fd268, [%rd18+8192];
	ld.global.f64 	%fd267, [%rd18+8200];
$L__BB8_77:
	add.s32 	%r33, %r1, 768;
	setp.ge.s32 	%p35, %r33, %r30;
	@%p35 bra 	$L__BB8_81;
	setp.lt.s32 	%p36, %r33, %r24;
	@%p36 bra 	$L__BB8_80;
	ld.global.f64 	%fd266, [%rd19+12288];
	ld.global.f64 	%fd265, [%rd19+12296];
	bra.uni 	$L__BB8_81;
$L__BB8_80:
	ld.global.f64 	%fd266, [%rd18+12288];
	ld.global.f64 	%fd265, [%rd18+12296];
$L__BB8_81:
	shl.b32 	%r69, %r1, 4;
	mov.u32 	%r70, _ZZN3cub18CUB_300001_SM_10006detail10merge_sort26DeviceMergeSortMergeKernelINS2_10policy_hubIN6thrust24THRUST_300001_SM_1000_NS6detail15normal_iteratorINS6_10device_ptrI7point2DIdEEEEEE9Policy600ESD_PNS0_8NullTypeESD_SH_mN4cuda3std3__44lessISB_EESB_SG_EEvbT2_T3_T4_PT6_PT7_T5_PSP_SP_NS1_7vsmem_tEE19static_temp_storage;
	add.s32 	%r71, %r70, %r69;
	st.shared.v2.f64 	[%r71], {%fd272, %fd271};
	st.shared.v2.f64 	[%r71+4096], {%fd270, %fd269};
	st.shared.v2.f64 	[%r71+8192], {%fd268, %fd267};
	st.shared.v2.f64 	[%r71+12288], {%fd266, %fd265};
	bar.sync 	0;
	// begin inline asm
	griddepcontrol.launch_dependents;
	// end inline asm
	add.s32 	%r34, %r25, %r24;
	shl.b32 	%r35, %r1, 2;
	min.s32 	%r36, %r35, %r34;
	shl.b32 	%r72, %r24, 4;
	add.s32 	%r37, %r70, %r72;
	setp.lt.s32 	%p37, %r36, %r25;
	sub.s32 	%r73, %r36, %r25;
	selp.b32 	%r207, 0, %r73, %p37;
	min.s32 	%r205, %r36, %r24;
	setp.ge.s32 	%p38, %r207, %r205;
	@%p38 bra 	$L__BB8_83;
$L__BB8_82:
	sub.s32 	%r74, %r205, %r207;
	shr.u32 	%r75, %r74, 31;
	add.s32 	%r76, %r74, %r75;
	shr.s32 	%r77, %r76, 1;
	add.s32 	%r78, %r77, %r207;
	shl.b32 	%r79, %r78, 4;
	add.s32 	%r81, %r70, %r79;
	ld.shared.f64 	%fd201, [%r81+8];
	not.b32 	%r82, %r78;
	add.s32 	%r83, %r36, %r82;
	shl.b32 	%r84, %r83, 4;
	add.s32 	%r85, %r37, %r84;
	ld.shared.f64 	%fd202, [%r85+8];
	setp.geu.f64 	%p39, %fd202, %fd201;
	add.s32 	%r86, %r78, 1;
	selp.b32 	%r207, %r86, %r207, %p39;
	selp.b32 	%r205, %r205, %r78, %p39;
	setp.lt.s32 	%p40, %r207, %r205;
	@%p40 bra 	$L__BB8_82;
$L__BB8_83:
	sub.s32 	%r87, %r36, %r207;
	add.s32 	%r45, %r87, %r24;
	shl.b32 	%r88, %r87, 4;
	add.s32 	%r46, %r37, %r88;
	ld.shared.v2.f64 	{%fd273, %fd274}, [%r46];
	shl.b32 	%r89, %r207, 4;
	add.s32 	%r47, %r70, %r89;
	ld.shared.v2.f64 	{%fd279, %fd280}, [%r47];
	setp.ge.s32 	%p42, %r45, %r34;
	mov.pred 	%p110, 0;
	@%p42 bra 	$L__BB8_85;
	setp.ge.s32 	%p43, %r207, %r24;
	setp.lt.f64 	%p44, %fd274, %fd280;
	or.pred  	%p110, %p43, %p44;
$L__BB8_85:
	selp.f64 	%fd145, %fd274, %fd280, %p110;
	selp.f64 	%fd146, %fd273, %fd279, %p110;
	selp.u32 	%r91, 1, 0, %p110;
	add.s32 	%r48, %r45, %r91;
	not.pred 	%p45, %p110;
	selp.u32 	%r92, 1, 0, %p45;
	add.s32 	%r49, %r207, %r92;
	@%p45 bra 	$L__BB8_87;
	ld.shared.v2.f64 	{%fd273, %fd274}, [%r46+16];
	bra.uni 	$L__BB8_88;
$L__BB8_87:
	ld.shared.v2.f64 	{%fd279, %fd280}, [%r47+16];
$L__BB8_88:
	setp.ge.s32 	%p47, %r48, %r34;
	mov.pred 	%p111, 0;
	@%p47 bra 	$L__BB8_90;
	setp.ge.s32 	%p48, %r49, %r24;
	setp.lt.f64 	%p49, %fd274, %fd280;
	or.pred  	%p111, %p48, %p49;
$L__BB8_90:
	selp.f64 	%fd155, %fd274, %fd280, %p111;
	selp.f64 	%fd156, %fd273, %fd279, %p111;
	selp.u32 	%r93, 1, 0, %p111;
	add.s32 	%r50, %r48, %r93;
	not.pred 	%p50, %p111;
	selp.u32 	%r94, 1, 0, %p50;
	add.s32 	%r51, %r49, %r94;
	@%p111 bra 	$L__BB8_92;
	shl.b32 	%r95, %r51, 4;
	add.s32 	%r97, %r70, %r95;
	ld.shared.v2.f64 	{%fd279, %fd280}, [%r97];
	bra.uni 	$L__BB8_93;
$L__BB8_92:
	shl.b32 	%r98, %r50, 4;
	add.s32 	%r100, %r70, %r98;
	ld.shared.v2.f64 	{%fd273, %fd274}, [%r100];
$L__BB8_93:
	setp.ge.s32 	%p52, %r50, %r34;
	mov.pred 	%p112, 0;
	@%p52 bra 	$L__BB8_95;
	setp.ge.s32 	%p53, %r51, %r24;
	setp.lt.f64 	%p54, %fd274, %fd280;
	or.pred  	%p112, %p53, %p54;
$L__BB8_95:
	selp.f64 	%fd165, %fd274, %fd280, %p112;
	selp.f64 	%fd166, %fd273, %fd279, %p112;
	selp.u32 	%r101, 1, 0, %p112;
	add.s32 	%r52, %r50, %r101;
	not.pred 	%p55, %p112;
	selp.u32 	%r102, 1, 0, %p55;
	add.s32 	%r53, %r51, %r102;
	@%p112 bra 	$L__BB8_97;
	shl.b32 	%r103, %r53, 4;
	mov.u32 	%r104, _ZZN3cub18CUB_300001_SM_10006detail10merge_sort26DeviceMergeSortMergeKernelINS2_10policy_hubIN6thrust24THRUST_300001_SM_1000_NS6detail15normal_iteratorINS6_10device_ptrI7point2DIdEEEEEE9Policy600ESD_PNS0_8NullTypeESD_SH_mN4cuda3std3__44lessISB_EESB_SG_EEvbT2_T3_T4_PT6_PT7_T5_PSP_SP_NS1_7vsmem_tEE19static_temp_storage;
	add.s32 	%r105, %r104, %r103;
	ld.shared.v2.f64 	{%fd279, %fd280}, [%r105];
	bra.uni 	$L__BB8_98;
$L__BB8_97:
	shl.b32 	%r106, %r52, 4;
	mov.u32 	%r107, _ZZN3cub18CUB_300001_SM_10006detail10merge_sort26DeviceMergeSortMergeKernelINS2_10policy_hubIN6thrust24THRUST_300001_SM_1000_NS6detail15normal_iteratorINS6_10device_ptrI7point2DIdEEEEEE9Policy600ESD_PNS0_8NullTypeESD_SH_mN4cuda3std3__44lessISB_EESB_SG_EEvbT2_T3_T4_PT6_PT7_T5_PSP_SP_NS1_7vsmem_tEE19static_temp_storage;
	add.s32 	%r108, %r107, %r106;
	ld.shared.v2.f64 	{%fd273, %fd274}, [%r108];
$L__BB8_98:
	setp.ge.s32 	%p57, %r52, %r34;
	mov.pred 	%p113, 0;
	@%p57 bra 	$L__BB8_100;
	setp.ge.s32 	%p58, %r53, %r24;
	setp.lt.f64 	%p59, %fd274, %fd280;
	or.pred  	%p113, %p58, %p59;
$L__BB8_100:
	ld.param.s8 	%rs3, [_ZN3cub18CUB_300001_SM_10006detail10merge_sort26DeviceMergeSortMergeKernelINS2_10policy_hubIN6thrust24THRUST_300001_SM_1000_NS6detail15normal_iteratorINS6_10device_ptrI7point2DIdEEEEEE9Policy600ESD_PNS0_8NullTypeESD_SH_mN4cuda3std3__44lessISB_EESB_SG_EEvbT2_T3_T4_PT6_PT7_T5_PSP_SP_NS1_7vsmem_tE_param_0];
	setp.eq.s16 	%p60, %rs3, 0;
	selp.f64 	%fd175, %fd274, %fd280, %p113;
	selp.f64 	%fd176, %fd273, %fd279, %p113;
	bar.sync 	0;
	@%p60 bra 	$L__BB8_111;
	// begin inline asm
	mov.u32 %r109, %laneid;
	// end inline asm
	and.b32  	%r54, %r35, 3968;
	shl.b32 	%r110, %r109, 2;
	add.s32 	%r111, %r110, %r54;
	shl.b32 	%r112, %r111, 4;
	mov.u32 	%r113, _ZZN3cub18CUB_300001_SM_10006detail10merge_sort26DeviceMergeSortMergeKernelINS2_10policy_hubIN6thrust24THRUST_300001_SM_1000_NS6detail15normal_iteratorINS6_10device_ptrI7point2DIdEEEEEE9Policy600ESD_PNS0_8NullTypeESD_SH_mN4cuda3std3__44lessISB_EESB_SG_EEvbT2_T3_T4_PT6_PT7_T5_PSP_SP_NS1_7vsmem_tEE19static_temp_storage;
	add.s32 	%r114, %r113, %r112;
	st.shared.v2.f64 	[%r114], {%fd146, %fd145};
	st.shared.v2.f64 	[%r114+16], {%fd156, %fd155};
	st.shared.v2.f64 	[%r114+32], {%fd166, %fd165};
	st.shared.v2.f64 	[%r114+48], {%fd176, %fd175};
	bar.warp.sync 	-1;
	mad.lo.s32 	%r115, %r109, -48, %r114;
	ld.shared.v2.f64 	{%fd178, %fd177}, [%r115];
	ld.shared.v2.f64 	{%fd180, %fd179}, [%r115+512];
	ld.shared.v2.f64 	{%fd182, %fd181}, [%r115+1024];
	ld.shared.v2.f64 	{%fd184, %fd183}, [%r115+1536];
	setp.ne.s32 	%p61, %r1, 0;
	@%p61 bra 	$L__BB8_103;
	st.volatile.shared.u32 	[_ZZN3cub18CUB_300001_SM_10006detail10merge_sort26DeviceMergeSortMergeKernelINS2_10policy_hubIN6thrust24THRUST_300001_SM_1000_NS6detail15normal_iteratorINS6_10device_ptrI7point2DIdEEEEEE9Policy600ESD_PNS0_8NullTypeESD_SH_mN4cuda3std3__44lessISB_EESB_SG_EEvbT2_T3_T4_PT6_PT7_T5_PSP_SP_NS1_7vsmem_tEE19static_temp_storage+16384], %r34;
$L__BB8_103:
	ld.param.u64 	%rd130, [_ZN3cub18CUB_300001_SM_10006detail10merge_sort26DeviceMergeSortMergeKernelINS2_10policy_hubIN6thrust24THRUST_300001_SM_1000_NS6detail15normal_iteratorINS6_10device_ptrI7point2DIdEEEEEE9Policy600ESD_PNS0_8NullTypeESD_SH_mN4cuda3std3__44lessISB_EESB_SG_EEvbT2_T3_T4_PT6_PT7_T5_PSP_SP_NS1_7vsmem_tE_param_4];
	bar.sync 	0;
	ld.volatile.shared.u32 	%r55, [_ZZN3cub18CUB_300001_SM_10006detail10merge_sort26DeviceMergeSortMergeKernelINS2_10policy_hubIN6thrust24THRUST_300001_SM_1000_NS6detail15normal_iteratorINS6_10device_ptrI7point2DIdEEEEEE9Policy600ESD_PNS0_8NullTypeESD_SH_mN4cuda3std3__44lessISB_EESB_SG_EEvbT2_T3_T4_PT6_PT7_T5_PSP_SP_NS1_7vsmem_tEE19static_temp_storage+16384];
	and.b32  	%r116, %r1, 31;
	add.s32 	%r56, %r54, %r116;
	setp.ge.s32 	%p62, %r56, %r55;
	cvt.u64.u32 	%rd67, %r56;
	add.s64 	%rd68, %rd3, %rd67;
	cvta.to.global.u64 	%rd69, %rd130;
	shl.b64 	%rd70, %rd68, 4;
	add.s64 	%rd20, %rd69, %rd70;
	@%p62 bra 	$L__BB8_105;
	st.global.f64 	[%rd20], %fd178;
	st.global.f64 	[%rd20+8], %fd177;
$L__BB8_105:
	add.s32 	%r117, %r56, 32;
	setp.ge.s32 	%p63, %r117, %r55;
	@%p63 bra 	$L__BB8_107;
	st.global.f64 	[%rd20+512], %fd180;
	st.global.f64 	[%rd20+520], %fd179;
$L__BB8_107:
	add.s32 	%r118, %r56, 64;
	setp.ge.s32 	%p64, %r118, %r55;
	@%p64 bra 	$L__BB8_109;
	st.global.f64 	[%rd20+1024], %fd182;
	st.global.f64 	[%rd20+1032], %fd181;
$L__BB8_109:
	add.s32 	%r119, %r56, 96;
	setp.ge.s32 	%p65, %r119, %r55;
	@%p65 bra 	$L__BB8_121;
	st.global.f64 	[%rd20+1536], %fd184;
	st.global.f64 	[%rd20+1544], %fd183;
	bra.uni 	$L__BB8_121;
$L__BB8_111:
	// begin inline asm
	mov.u32 %r120, %laneid;
	// end inline asm
	and.b32  	%r57, %r35, 3968;
	shl.b32 	%r121, %r120, 2;
	add.s32 	%r122, %r121, %r57;
	shl.b32 	%r123, %r122, 4;
	mov.u32 	%r124, _ZZN3cub18CUB_300001_SM_10006detail10merge_sort26DeviceMergeSortMergeKernelINS2_10policy_hubIN6thrust24THRUST_300001_SM_1000_NS6detail15normal_iteratorINS6_10device_ptrI7point2DIdEEEEEE9Policy600ESD_PNS0_8NullTypeESD_SH_mN4cuda3std3__44lessISB_EESB_SG_EEvbT2_T3_T4_PT6_PT7_T5_PSP_SP_NS1_7vsmem_tEE19static_temp_storage;
	add.s32 	%r125, %r124, %r123;
	st.shared.v2.f64 	[%r125], {%fd146, %fd145};
	st.shared.v2.f64 	[%r125+16], {%fd156, %fd155};
	st.shared.v2.f64 	[%r125+32], {%fd166, %fd165};
	st.shared.v2.f64 	[%r125+48], {%fd176, %fd175};
	bar.warp.sync 	-1;
	mad.lo.s32 	%r126, %r120, -48, %r125;
	ld.shared.v2.f64 	{%fd186, %fd185}, [%r126];
	ld.shared.v2.f64 	{%fd188, %fd187}, [%r126+512];
	ld.shared.v2.f64 	{%fd190, %fd189}, [%r126+1024];
	ld.shared.v2.f64 	{%fd192, %fd191}, [%r126+1536];
	setp.ne.s32 	%p66, %r1, 0;
	@%p66 bra 	$L__BB8_113;
	st.volatile.shared.u32 	[_ZZN3cub18CUB_300001_SM_10006detail10merge_sort26DeviceMergeSortMergeKernelINS2_10policy_hubIN6thrust24THRUST_300001_SM_1000_NS6detail15normal_iteratorINS6_10device_ptrI7point2DIdEEEEEE9Policy600ESD_PNS0_8NullTypeESD_SH_mN4cuda3std3__44lessISB_EESB_SG_EEvbT2_T3_T4_PT6_PT7_T5_PSP_SP_NS1_7vsmem_tEE19static_temp_storage+16384], %r34;
$L__BB8_113:
	bar.sync 	0;
	ld.volatile.shared.u32 	%r58, [_ZZN3cub18CUB_300001_SM_10006detail10merge_sort26DeviceMergeSortMergeKernelINS2_10policy_hubIN6thrust24THRUST_300001_SM_1000_NS6detail15normal_iteratorINS6_10device_ptrI7point2DIdEEEEEE9Policy600ESD_PNS0_8NullTypeESD_SH_mN4cuda3std3__44lessISB_EESB_SG_EEvbT2_T3_T4_PT6_PT7_T5_PSP_SP_NS1_7vsmem_tEE19static_temp_storage+16384];
	and.b32  	%r127, %r1, 31;
	cvt.u64.u32 	%rd71, %r57;
	cvt.u64.u32 	%rd72, %r127;
	add.s32 	%r59, %r57, %r127;
	add.s64 	%rd73, %rd3, %rd72;
	add.s64 	%rd74, %rd73, %rd71;
	setp.ge.s32 	%p67, %r59, %r58;
	shl.b64 	%rd75, %rd74, 4;
	add.s64 	%rd21, %rd1, %rd75;
	@%p67 bra 	$L__BB8_115;
	st.global.f64 	[%rd21], %fd186;
	st.global.f64 	[%rd21+8], %fd185;
$L__BB8_115:
	add.s32 	%r128, %r59, 32;
	setp.ge.s32 	%p68, %r128, %r58;
	@%p68 bra 	$L__BB8_117;
	st.global.f64 	[%rd21+512], %fd188;
	st.global.f64 	[%rd21+520], %fd187;
$L__BB8_117:
	add.s32 	%r129, %r59, 64;
	setp.ge.s32 	%p69, %r129, %r58;
	@%p69 bra 	$L__BB8_119;
	st.global.f64 	[%rd21+1024], %fd190;
	st.global.f64 	[%rd21+1032], %fd189;
$L__BB8_119:
	add.s32 	%r130, %r59, 96;
	setp.ge.s32 	%p70, %r130, %r58;
	@%p70 bra 	$L__BB8_121;
	st.global.f64 	[%rd21+1536], %fd192;
	st.global.f64 	[%rd21+1544], %fd191;
$L__BB8_121:
	ret;

}


// ===== COMPILED SASS (sm_100) =====

	.target	sm_100

	.elftype	@"ET_EXEC"


//--------------------- .note.nv.tkinfo           --------------------------
	.section	.note.nv.tkinfo,"",@"SHT_NOTE"
	.sectionflags	@"SHF_NOTE_NV_TKINFO"
	.tkinfo
        /*0018*/ 	.word	0x00000002
        /*0030*/ 	.string	""
        /*0030*/ 	.string	"ptxas"
        /*0030*/ 	.string	"Cuda compilation tools, release 13.0, V13.0.88"
        /*0030*/ 	.string	"Build cuda_13.0.r13.0/compiler.36424714_0"
        /*0030*/ 	.string	"-arch sm_100 -m 64 "



//--------------------- .note.nv.cuinfo           --------------------------
	.section	.note.nv.cuinfo,"",@"SHT_NOTE"
	.sectionflags	@"SHF_NOTE_NV_CUINFO"
        /*0018*/ 	.short	0x0002
        /*001a*/ 	.short	0x0064
        /*001c*/ 	.short	0x0082
	.zero		2


//--------------------- .nv.info                  --------------------------
	.section	.nv.info,"",@"SHT_CUDA_INFO"
	.align	4


	//----- nvinfo : EIATTR_REGCOUNT
	.align		4
        /*0000*/ 	.byte	0x04, 0x2f
        /*0002*/ 	.short	(.L_46 - .L_45)
	.align		4
.L_45:
        /*0004*/ 	.word	index@(_Z9cuda_normP7point3DIdEiPd)
        /*0008*/ 	.word	0x00000016


	//----- nvinfo : EIATTR_FRAME_SIZE
	.align		4
.L_46:
        /*000c*/ 	.byte	0x04, 0x11
        /*000e*/ 	.short	(.L_48 - .L_47)
	.align		4
.L_47:
        /*0010*/ 	.word	index@($__internal_0_$__cuda_sm20_sqrt_rn_f32_slowpath)
        /*0014*/ 	.word	0x00000000


	//----- nvinfo : EIATTR_FRAME_SIZE
	.align		4
.L_48:
        /*0018*/ 	.byte	0x04, 0x11
        /*001a*/ 	.short	(.L_50 - .L_49)
	.align		4
.L_49:
        /*001c*/ 	.word	index@(_Z9cuda_normP7point3DIdEiPd)
        /*0020*/ 	.word	0x00000000


	//----- nvinfo : EIATTR_REGCOUNT
	.align		4
.L_50:
        /*0024*/ 	.byte	0x04, 0x2f
        /*0026*/ 	.short	(.L_52 - .L_51)
	.align		4
.L_51:
        /*0028*/ 	.word	index@(_ZN3cub18CUB_300001_SM_10006detail11EmptyKernelIvEEvv)
        /*002c*/ 	.word	0x00000004


	//----- nvinfo : EIATTR_FRAME_SIZE
	.align		4
.L_52:
        /*0030*/ 	.byte	0x04, 0x11
        /*0032*/ 	.short	(.L_54 - .L_53)
	.align		4
.L_53:
        /*0034*/ 	.word	index@(_ZN3cub18CUB_300001_SM_10006detail11EmptyKernelIvEEvv)
        /*0038*/ 	.word	0x00000000


	//----- nvinfo : EIATTR_REGCOUNT
	.align		4
.L_54:
        /*003c*/ 	.byte	0x04, 0x2f
        /*003e*/ 	.short	(.L_56 - .L_55)
	.align		4
.L_55:
        /*0040*/ 	.word	index@(_ZN3cub18CUB_300001_SM_10006detail8for_each13static_kernelINS2_12policy_hub_t12policy_500_tEmN6thrust24THRUST_300001_SM_1000_NS8cuda_cub20__uninitialized_fill7functorINS7_10device_ptrI7point2DIdEEESD_EEEEvT0_T1_)
        /*0044*/ 	.word	0x0000000b


	//----- nvinfo : EIATTR_FRAME_SIZE
	.align		4
.L_56:
        /*0048*/ 	.byte	0x04, 0x11
        /*004a*/ 	.short	(.L_58 - .L_57)
	.align		4
.L_57:
        /*004c*/ 	.word	index@(_ZN3cub18CUB_300001_SM_10006detail8for_each13static_kernelINS2_12policy_hub_t12policy_500_tEmN6thrust24THRUST_300001_SM_1000_NS8cuda_cub20__uninitialized_fill7functorINS7_10device_ptrI7point2DIdEEESD_EEEEvT0_T1_)
        /*0050*/ 	.word	0x00000000


	//----- nvinfo : EIATTR_REGCOUNT
	.align		4
.L_58:
        /*0054*/ 	.byte	0x04, 0x2f
        /*0056*/ 	.short	(.L_60 - .L_59)
	.align		4
.L_59:
        /*0058*/ 	.word	index@(_ZN3cub18CUB_300001_SM_10006detail10merge_sort30DeviceMergeSortBlockSortKernelINS2_10policy_hubIN6thrust24THRUST_300001_SM_1000_NS6detail15normal_iteratorINS6_10device_ptrI7point2DIdEEEEEE9Policy600ESD_PNS0_8NullTypeESD_SH_jN4cuda3std3__44lessISB_EESB_SG_EEvbT0_T1_T2_T3_T4_PT6_PT7_T5_NS1_7vsmem_tE)
        /*005c*/ 	.word	0x0000002a


	//----- nvinfo : EIATTR_FRAME_SIZE
	.align		4
.L_60:
        /*0060*/ 	.byte	0x04, 0x11
        /*0062*/ 	.short	(.L_62 - .L_61)
	.align		4
.L_61:
        /*0064*/ 	.word	index@(_ZN3cub18CUB_300001_SM_10006detail10merge_sort30DeviceMergeSortBlockSortKernelINS2_10policy_hubIN6thrust24THRUST_300001_SM_1000_NS6detail15normal_iteratorINS6_10device_ptrI7point2DIdEEEEEE9Policy600ESD_PNS0_8NullTypeESD_SH_jN4cuda3std3__44lessISB_EESB_SG_EEvbT0_T1_T2_T3_T4_PT6_PT7_T5_NS1_7vsmem_tE)
        /*0068*/ 	.word	0x00000000


	//----- nvinfo : EIATTR_REGCOUNT
	.align		4
.L_62:
        /*006c*/ 	.byte	0x04, 0x2f
        /*006e*/ 	.short	(.L_64 - .L_63)
	.align		4
.L_63:
        /*0070*/ 	.word	index@(_ZN3cub18CUB_300001_SM_10006detail10merge_sort30DeviceMergeSortPartitionKernelIN6thrust24THRUST_300001_SM_1000_NS6detail15normal_iteratorINS5_10device_ptrI7point2DIdEEEEEjN4cuda3std3__44lessISA_EESA_EEvbT_PT2_T0_SL_PSL_T1_SL_i)
        /*0074*/ 	.word	0x00000013


	//----- nvinfo : EIATTR_FRAME_SIZE
	.align		4
.L_64:
        /*0078*/ 	.byte	0x04, 0x11
        /*007a*/ 	.short	(.L_66 - .L_65)
	.align		4
.L_65:
        /*007c*/ 	.word	index@(_ZN3cub18CUB_300001_SM_10006detail10merge_sort30DeviceMergeSortPartitionKernelIN6thrust24THRUST_300001_SM_1000_NS6detail15normal_iteratorINS5_10device_ptrI7point2DIdEEEEEjN4cuda3std3__44lessISA_EESA_EEvbT_PT2_T0_SL_PSL_T1_SL_i)
        /*0080*/ 	.word	0x00000000


	//----- nvinfo : EIATTR_REGCOUNT
	.align		4
.L_66:
        /*0084*/ 	.byte	0x04, 0x2f
        /*0086*/ 	.short	(.L_68 - .L_67)
	.align		4
.L_67:
        /*0088*/ 	.word	index@(_ZN3cub18CUB_300001_SM_10006detail10merge_sort26DeviceMergeSortMergeKernelINS2_10policy_hubIN6thrust24THRUST_300001_SM_1000_NS6detail15normal_iteratorINS6_10device_ptrI7point2DIdEEEEEE9Policy600ESD_PNS0_8NullTypeESD_SH_jN4cuda3std3__44lessISB_EESB_SG_EEvbT2_T3_T4_PT6_PT7_T5_PSP_SP_NS1_7vsmem_tE)
        /*008c*/ 	.word	0x00000020


	//----- nvinfo : EIATTR_FRAME_SIZE
	.align		4
.L_68:
        /*0090*/ 	.byte	0x04, 0x11
        /*0092*/ 	.short	(.L_70 - .L_69)
	.align		4
.L_69:
        /*0094*/ 	.word	index@(_ZN3cub18CUB_300001_SM_10006detail10merge_sort26DeviceMergeSortMergeKernelINS2_10policy_hubIN6thrust24THRUST_300001_SM_1000_NS6detail15normal_iteratorINS6_10device_ptrI7point2DIdEEEEEE9Policy600ESD_PNS0_8NullTypeESD_SH_jN4cuda3std3__44lessISB_EESB_SG_EEvbT2_T3_T4_PT6_PT7_T5_PSP_SP_NS1_7vsmem_tE)
        /*0098*/ 	.word	0x00000000


	//----- nvinfo : EIATTR_REGCOUNT
	.align		4
.L_70:
        /*009c*/ 	.byte	0x04, 0x2f
        /*009e*/ 	.short	(.L_72 - .L_71)
	.align		4
.L_71:
        /*00a0*/ 	.word	index@(_ZN3cub18CUB_300001_SM_10006detail10merge_sort30DeviceMergeSortBlockSortKernelINS2_10policy_hubIN6thrust24THRUST_300001_SM_1000_NS6detail15normal_iteratorINS6_10device_ptrI7point2DIdEEEEEE9Policy600ESD_PNS0_8NullTypeESD_SH_mN4cuda3std3__44lessISB_EESB_SG_EEvbT0_T1_T2_T3_T4_PT6_PT7_T5_NS1_7vsmem_tE)
        /*00a4*/ 	.word	0x0000002c


	//----- nvinfo : EIATTR_FRAME_SIZE
	.align		4
.L_72:
        /*00a8*/ 	.byte	0x04, 0x11
        /*00aa*/ 	.short	(.L_74 - .L_73)
	.align		4
.L_73:
        /*00ac*/ 	.word	index@(_ZN3cub18CUB_300001_SM_10006detail10merge_sort30DeviceMergeSortBlockSortKernelINS2_10policy_hubIN6thrust24THRUST_300001_SM_1000_NS6detail15normal_iteratorINS6_10device_ptrI7point2DIdEEEEEE9Policy600ESD_PNS0_8NullTypeESD_SH_mN4cuda3std3__44lessISB_EESB_SG_EEvbT0_T1_T2_T3_T4_PT6_PT7_T5_NS1_7vsmem_tE)
        /*00b0*/ 	.word	0x00000000


	//----- nvinfo : EIATTR_REGCOUNT
	.align		4
.L_74:
        /*00b4*/ 	.byte	0x04, 0x2f
        /*00b6*/ 	.short	(.L_76 - .L_75)
	.align		4
.L_75:
        /*00b8*/ 	.word	index@(_ZN3cub18CUB_300001_SM_10006detail10merge_sort30DeviceMergeSortPartitionKernelIN6thrust24THRUST_300001_SM_1000_NS6detail15normal_iteratorINS5_10device_ptrI7point2DIdEEEEEmN4cuda3std3__44lessISA_EESA_EEvbT_PT2_T0_SL_PSL_T1_SL_i)
        /*00bc*/ 	.word	0x00000017


	//----- nvinfo : EIATTR_FRAME_SIZE
	.align		4
.L_76:
        /*00c0*/ 	.byte	0x04, 0x11
        /*00c2*/ 	.short	(.L_78 - .L_77)
	.align		4
.L_77:
        /*00c4*/ 	.word	index@(_ZN3cub18CUB_300001_SM_10006detail10merge_sort30DeviceMergeSortPartitionKernelIN6thrust24THRUST_300001_SM_1000_NS6detail15normal_iteratorINS5_10device_ptrI7point2DIdEEEEEmN4cuda3std3__44lessISA_EESA_EEvbT_PT2_T0_SL_PSL_T1_SL_i)
        /*00c8*/ 	.word	0x00000000


	//----- nvinfo : EIATTR_REGCOUNT
	.align		4
.L_78:
        /*00cc*/ 	.byte	0x04, 0x2f
        /*00ce*/ 	.short	(.L_80 - .L_79)
	.align		4
.L_79:
        /*00d0*/ 	.word	index@(_ZN3cub18CUB_300001_SM_10006detail10merge_sort26DeviceMergeSortMergeKernelINS2_10policy_hubIN6thrust24THRUST_300001_SM_1000_NS6detail15normal_iteratorINS6_10device_ptrI7point2DIdEEEEEE9Policy600ESD_PNS0_8NullTypeESD_SH_mN4cuda3std3__44lessISB_EESB_SG_EEvbT2_T3_T4_PT6_PT7_T5_PSP_SP_NS1_7vsmem_tE)
        /*00d4*/ 	.word	0x00000020


	//----- nvinfo : EIATTR_FRAME_SIZE
	.align		4
.L_80:
        /*00d8*/ 	.byte	0x04, 0x11
        /*00da*/ 	.short	(.L_82 - .L_81)
	.align		4
.L_81:
        /*00dc*/ 	.word	index@(_ZN3cub18CUB_300001_SM_10006detail10merge_sort26DeviceMergeSortMergeKernelINS2_10policy_hubIN6thrust24THRUST_300001_SM_1000_NS6detail15normal_iteratorINS6_10device_ptrI7point2DIdEEEEEE9Policy600ESD_PNS0_8NullTypeESD_SH_mN4cuda3std3__44lessISB_EESB_SG_EEvbT2_T3_T4_PT6_PT7_T5_PSP_SP_NS1_7vsmem_tE)
        /*00e0*/ 	.word	0x00000000


	//----- nvinfo : EIATTR_MIN_STACK_SIZE
	.align		4
.L_82:
        /*00e4*/ 	.byte	0x04, 0x12
        /*00e6*/ 	.short	(.L_84 - .L_83)
	.align		4
.L_83:
        /*00e8*/ 	.word	index@(_ZN3cub18CUB_300001_SM_10006detail10merge_sort26DeviceMergeSortMergeKernelINS2_10policy_hubIN6thrust24THRUST_300001_SM_1000_NS6detail15normal_iteratorINS6_10device_ptrI7point2DIdEEEEEE9Policy600ESD_PNS0_8NullTypeESD_SH_mN4cuda3std3__44lessISB_EESB_SG_EEvbT2_T3_T4_PT6_PT7_T5_PSP_SP_NS1_7vsmem_tE)
        /*00ec*/ 	.word	0x00000000


	//----- nvinfo : EIATTR_MIN_STACK_SIZE
	.align		4
.L_84:
        /*00f0*/ 	.byte	0x04, 0x12
        /*00f2*/ 	.short	(.L_86 - .L_85)
	.align		4
.L_85:
        /*00f4*/ 	.word	index@(_ZN3cub18CUB_300001_SM_10006detail10merge_sort30DeviceMergeSortPartitionKernelIN6thrust24THRUST_300001_SM_1000_NS6detail15normal_iteratorINS5_10device_ptrI7point2DIdEEEEEmN4cuda3std3__44lessISA_EESA_EEvbT_PT2_T0_SL_PSL_T1_SL_i)
        /*00f8*/ 	.word	0x00000000


	//----- nvinfo : EIATTR_MIN_STACK_SIZE
	.align		4
.L_86:
        /*00fc*/ 	.byte	0x04, 0x12
        /*00fe*/ 	.short	(.L_88 - .L_87)
	.align		4
.L_87:
        /*0100*/ 	.word	index@(_ZN3cub18CUB_300001_SM_10006detail10merge_sort30DeviceMergeSortBlockSortKernelINS2_10policy_hubIN6thrust24THRUST_300001_SM_1000_NS6detail15normal_iteratorINS6_10device_ptrI7point2DIdEEEEEE9Policy600ESD_PNS0_8NullTypeESD_SH_mN4cuda3std3__44lessISB_EESB_SG_EEvbT0_T1_T2_T3_T4_PT6_PT7_T5_NS1_7vsmem_tE)
        /*0104*/ 	.word	0x00000000


	//----- nvinfo : EIATTR_MIN_STACK_SIZE
	.align		4
.L_88:
        /*0108*/ 	.byte	0x04, 0x12
        /*010a*/ 	.short	(.L_90 - .L_89)
	.align		4
.L_89:
        /*010c*/ 	.word	index@(_ZN3cub18CUB_300001_SM_10006detail10merge_sort26DeviceMergeSortMergeKernelINS2_10policy_hubIN6thrust24THRUST_300001_SM_1000_NS6detail15normal_iteratorINS6_10device_ptrI7point2DIdEEEEEE9Policy600ESD_PNS0_8NullTypeESD_SH_jN4cuda3std3__44lessISB_EESB_SG_EEvbT2_T3_T4_PT6_PT7_T5_PSP_SP_NS1_7vsmem_tE)
        /*0110*/ 	.word	0x00000000


	//----- nvinfo : EIATTR_MIN_STACK_SIZE
	.align		4
.L_90:
        /*0114*/ 	.byte	0x04, 0x12
        /*0116*/ 	.short	(.L_92 - .L_91)
	.align		4
.L_91:
        /*0118*/ 	.word	index@(_ZN3cub18CUB_300001_SM_10006detail10merge_sort30DeviceMergeSortPartitionKernelIN6thrust24THRUST_300001_SM_1000_NS6detail15normal_iteratorINS5_10device_ptrI7point2DIdEEEEEjN4cuda3std3__44lessISA_EESA_EEvbT_PT2_T0_SL_PSL_T1_SL_i)
        /*011c*/ 	.word	0x00000000


	//----- nvinfo : EIATTR_MIN_STACK_SIZE
	.align		4
.L_92:
        /*0120*/ 	.byte	0x04, 0x12
        /*0122*/ 	.short	(.L_94 - .L_93)
	.align		4
.L_93:
        /*0124*/ 	.word	index@(_ZN3cub18CUB_300001_SM_10006detail10merge_sort30DeviceMergeSortBlockSortKernelINS2_10policy_hubIN6thrust24THRUST_300001_SM_1000_NS6detail15normal_iteratorINS6_10device_ptrI7point2DIdEEEEEE9Policy600ESD_PNS0_8NullTypeESD_SH_jN4cuda3std3__44lessISB_EESB_SG_EEvbT0_T1_T2_T3_T4_PT6_PT7_T5_NS1_7vsmem_tE)
        /*0128*/ 	.word	0x00000000


	//----- nvinfo : EIATTR_MIN_STACK_SIZE
	.align		4
.L_94:
        /*012c*/ 	.byte	0x04, 0x12
        /*012e*/ 	.short	(.L_96 - .L_95)
	.align		4
.L_95:
        /*0130*/ 	.word	index@(_ZN3cub18CUB_300001_SM_10006detail8for_each13static_kernelINS2_12policy_hub_t12policy_500_tEmN6thrust24THRUST_300001_SM_1000_NS8cuda_cub20__uninitialized_fill7functorINS7_10device_ptrI7point2DIdEEESD_EEEEvT0_T1_)
        /*0134*/ 	.word	0x00000000


	//----- nvinfo : EIATTR_MIN_STACK_SIZE
	.align		4
.L_96:
        /*0138*/ 	.byte	0x04, 0x12
        /*013a*/ 	.short	(.L_98 - .L_97)
	.align		4
.L_97:
        /*013c*/ 	.word	index@(_ZN3cub18CUB_300001_SM_10006detail11EmptyKernelIvEEvv)
        /*0140*/ 	.word	0x00000000


	//----- nvinfo : EIATTR_MIN_STACK_SIZE
	.align		4
.L_98:
        /*0144*/ 	.byte	0x04, 0x12
        /*0146*/ 	.short	(.L_100 - .L_99)
	.align		4
.L_99:
        /*0148*/ 	.word	index@(_Z9cuda_normP7point3DIdEiPd)
        /*014c*/ 	.word	0x00000000
.L_100:


//--------------------- .nv.compat                --------------------------
	.section	.nv.compat,"",@"SHT_CUDA_COMPAT_INFO"
	.align	4
        /*0000*/ 	.byte	0x02, 0x09, 0x00, 0x00, 0x02, 0x02, 0x01, 0x00, 0x02, 0x05, 0x05, 0x00, 0x03, 0x07, 0x01, 0x01
        /*0010*/ 	.byte	0x02, 0x03, 0x00, 0x00, 0x02, 0x06, 0x01, 0x00, 0x04, 0x0b, 0x08, 0x00, 0x01, 0x00, 0x00, 0x00
        /*0020*/ 	.byte	0x00, 0x00, 0x00, 0x00


//--------------------- .nv.info._ZN3cub18CUB_300001_SM_10006detail10merge_sort26DeviceMergeSortMergeKernelINS2_10policy_hubIN6thrust24THRUST_300001_SM_1000_NS6detail15normal_iteratorINS6_10device_ptrI7point2DIdEEEEEE9Policy600ESD_PNS0_8NullTypeESD_SH_mN4cuda3std3__44lessISB_EESB_SG_EEvbT2_T3_T4_PT6_PT7_T5_PSP_SP_NS1_7vsmem_tE --------------------------
	.section	.nv.info._ZN3cub18CUB_300001_SM_10006detail10merge_sort26DeviceMergeSortMergeKernelINS2_10policy_hubIN6thrust24THRUST_300001_SM_1000_NS6detail15normal_iteratorINS6_10device_ptrI7point2DIdEEEEEE9Policy600ESD_PNS0_8NullTypeESD_SH_mN4cuda3std3__44lessISB_EESB_SG_EEvbT2_T3_T4_PT6_PT7_T5_PSP_SP_NS1_7vsmem_tE,"",@"SHT_CUDA_INFO"
	.sectionflags	@""
	.align	4


	//----- nvinfo : EIATTR_CUDA_API_VERSION
	.align		4
        /*0000*/ 	.byte	0x04, 0x37
        /*0002*/ 	.short	(.L_102 - .L_101)
.L_101:
        /*0004*/ 	.word	0x00000082


	//----- nvinfo : EIATTR_KPARAM_INFO
	.align		4
.L_102:
        /*0008*/ 	.byte	0x04, 0x17
        /*000a*/ 	.short	(.L_104 - .L_103)
.L_103:
        /*000c*/ 	.word	0x00000000
        /*0010*/ 	.short	0x0009
        /*0012*/ 	.short	0x0048
        /*0014*/ 	.byte	0x00, 0xf0, 0x21, 0x00


	//----- nvinfo : EIATTR_KPARAM_INFO
	.align		4
.L_104:
        /*0018*/ 	.byte	0x04, 0x17
        /*001a*/ 	.short	(.L_106 - .L_105)
.L_105:
        /*001c*/ 	.word	0x00000000
        /*0020*/ 	.short	0x0008
        /*0022*/ 	.short	0x0040
        /*0024*/ 	.byte	0x00, 0xf0, 0x21, 0x00


	//----- nvinfo : EIATTR_KPARAM_INFO
	.align		4
.L_106:
        /*0028*/ 	.byte	0x04, 0x17
        /*002a*/ 	.short	(.L_108 - .L_107)
.L_107:
        /*002c*/ 	.word	0x00000000
        /*0030*/ 	.short	0x0007
        /*0032*/ 	.short	0x0038
        /*0034*/ 	.byte	0x00, 0xf5, 0x21, 0x00


	//----- nvinfo : EIATTR_KPARAM_INFO
	.align		4
.L_108:
        /*0038*/ 	.byte	0x04, 0x17
        /*003a*/ 	.short	(.L_110 - .L_109)
.L_109:
        /*003c*/ 	.word	0x00000000
        /*0040*/ 	.short	0x0006
        /*0042*/ 	.short	0x0030
        /*0044*/ 	.byte	0x00, 0xf0, 0x05, 0x00


	//----- nvinfo : EIATTR_KPARAM_INFO
	.align		4
.L_110:
        /*0048*/ 	.byte	0x04, 0x17
        /*004a*/ 	.short	(.L_112 - .L_111)
.L_111:
        /*004c*/ 	.word	0x00000000
        /*0050*/ 	.short	0x0005
        /*0052*/ 	.short	0x0028
        /*0054*/ 	.byte	0x00, 0xf5, 0x21, 0x00


	//----- nvinfo : EIATTR_KPARAM_INFO
	.align		4
.L_112:
        /*0058*/ 	.byte	0x04, 0x17
        /*005a*/ 	.short	(.L_114 - .L_113)
.L_113:
        /*005c*/ 	.word	0x00000000
        /*0060*/ 	.short	0x0004
        /*0062*/ 	.short	0x0020
        /*0064*/ 	.byte	0x00, 0xf5, 0x21, 0x00


	//----- nvinfo : EIATTR_KPARAM_INFO
	.align		4
.L_114:
        /*0068*/ 	.byte	0x04, 0x17
        /*006a*/ 	.short	(.L_116 - .L_115)
.L_115:
        /*006c*/ 	.word	0x00000000
        /*0070*/ 	.short	0x0003
        /*0072*/ 	.short	0x0018
        /*0074*/ 	.byte	0x00, 0xf0, 0x21, 0x00


	//----- nvinfo : EIATTR_KPARAM_INFO
	.align		4
.L_116:
        /*0078*/ 	.byte	0x04, 0x17
        /*007a*/ 	.short	(.L_118 - .L_117)
.L_117:
        /*007c*/ 	.word	0x00000000
        /*0080*/ 	.short	0x0002
        /*0082*/ 	.short	0x0010
        /*0084*/ 	.byte	0x00, 0xf5, 0x21, 0x00


	//----- nvinfo : EIATTR_KPARAM_INFO
	.align		4
.L_118:
        /*0088*/ 	.byte	0x04, 0x17
        /*008a*/ 	.short	(.L_120 - .L_119)
.L_119:
        /*008c*/ 	.word	0x00000000
        /*0090*/ 	.short	0x0001
        /*0092*/ 	.short	0x0008
        /*0094*/ 	.byte	0x00, 0xf0, 0x21, 0x00


	//----- nvinfo : EIATTR_KPARAM_INFO
	.align		4
.L_120:
        /*0098*/ 	.byte	0x04, 0x17
        /*009a*/ 	.short	(.L_122 - .L_121)
.L_121:
        /*009c*/ 	.word	0x00000000
        /*00a0*/ 	.short	0x0000
        /*00a2*/ 	.short	0x0000
        /*00a4*/ 	.byte	0x00, 0xf0, 0x05, 0x00


	//----- nvinfo : EIATTR_SPARSE_MMA_MASK
	.align		4
.L_122:
        /*00a8*/ 	.byte	0x03, 0x50
        /*00aa*/ 	.short	0x0000


	//----- nvinfo : EIATTR_MAXREG_COUNT
	.align		4
        /*00ac*/ 	.byte	0x03, 0x1b
        /*00ae*/ 	.short	0x00ff


	//----- nvinfo : EIATTR_NUM_BARRIERS
	.align		4
        /*00b0*/ 	.byte	0x02, 0x4c
        /*00b2*/ 	.byte	0x01
	.zero		1


	//----- nvinfo : EIATTR_MERCURY_ISA_VERSION
	.align		4
        /*00b4*/ 	.byte	0x03, 0x5f
        /*00b6*/ 	.short	0x0101


	//----- nvinfo : EIATTR_COOP_GROUP_MASK_REGIDS
	.align		4
        /*00b8*/ 	.byte	0x04, 0x29
        /*00ba*/ 	.short	(.L_124 - .L_123)


	//   ....[0]....
.L_123:
        /*00bc*/ 	.word	0xffffffff


	//   ....[1]....
        /*00c0*/ 	.word	0xffffffff


	//   ....[2]....
        /*00c4*/ 	.word	0xffffffff


	//   ....[3]....
        /*00c8*/ 	.word	0xffffffff


	//----- nvinfo : EIATTR_COOP_GROUP_INSTR_OFFSETS
	.align		4
.L_124:
        /*00cc*/ 	.byte	0x04, 0x28
        /*00ce*/ 	.short	(.L_126 - .L_125)


	//   ....[0]....
.L_125:
        /*00d0*/ 	.word	0x00001030


	//   ....[1]....
        /*00d4*/ 	.word	0x000011f0


	//   ....[2]....
        /*00d8*/ 	.word	0x000024d0


	//   ....[3]....
        /*00dc*/ 	.word	0x00002770


	//----- nvinfo : EIATTR_VRC_CTA_INIT_COUNT
	.align		4
.L_126:
        /*00e0*/ 	.byte	0x02, 0x4a
	.zero		1
	.zero		1


	//----- nvinfo : EIATTR_EXIT_INSTR_OFFSETS
	.align		4
        /*00e4*/ 	.byte	0x04, 0x1c
        /*00e6*/ 	.short	(.L_128 - .L_127)


	//   ....[0]....
.L_127:
        /*00e8*/ 	.word	0x00001100


	//   ....[1]....
        /*00ec*/ 	.word	0x000012f0


	//   ....[2]....
        /*00f0*/ 	.word	0x00002640


	//   ....[3]....
        /*00f4*/ 	.word	0x00002670


	//   ....[4]....
        /*00f8*/ 	.word	0x00002900


	//   ....[5]....
        /*00fc*/ 	.word	0x00002930


	//----- nvinfo : EIATTR_MAX_THREADS
	.align		4
.L_128:
        /*0100*/ 	.byte	0x04, 0x05
        /*0102*/ 	.short	(.L_130 - .L_129)
.L_129:
        /*0104*/ 	.word	0x00000100
        /*0108*/ 	.word	0x00000001
        /*010c*/ 	.word	0x00000001


	//----- nvinfo : EIATTR_CRS_STACK_SIZE
	.align		4
.L_130:
        /*0110*/ 	.byte	0x04, 0x1e
        /*0112*/ 	.short	(.L_132 - .L_131)
.L_131:
        /*0114*/ 	.word	0x00000000


	//----- nvinfo : EIATTR_CBANK_PARAM_SIZE
	.align		4
.L_132:
        /*0118*/ 	.byte	0x03, 0x19
        /*011a*/ 	.short	0x0050


	//----- nvinfo : EIATTR_PARAM_CBANK
	.align		4
        /*011c*/ 	.byte	0x04, 0x0a
        /*011e*/ 	.short	(.L_134 - .L_133)
	.align		4
.L_133:
        /*0120*/ 	.word	index@(.nv.constant0._ZN3cub18CUB_300001_SM_10006detail10merge_sort26DeviceMergeSortMergeKernelINS2_10policy_hubIN6thrust24THRUST_300001_SM_1000_NS6detail15normal_iteratorINS6_10device_ptrI7point2DIdEEEEEE9Policy600ESD_PNS0_8NullTypeESD_SH_mN4cuda3std3__44lessISB_EESB_SG_EEvbT2_T3_T4_PT6_PT7_T5_PSP_SP_NS1_7vsmem_tE)
        /*0124*/ 	.short	0x0380
        /*0126*/ 	.short	0x0050


	//----- nvinfo : EIATTR_SW_WAR
	.align		4
.L_134:
        /*0128*/ 	.byte	0x04, 0x36
        /*012a*/ 	.short	(.L_136 - .L_135)
.L_135:
        /*012c*/ 	.word	0x00000008
.L_136:


//--------------------- .nv.info._ZN3cub18CUB_300001_SM_10006detail10merge_sort30DeviceMergeSortPartitionKernelIN6thrust24THRUST_300001_SM_1000_NS6detail15normal_iteratorINS5_10device_ptrI7point2DIdEEEEEmN4cuda3std3__44lessISA_EESA_EEvbT_PT2_T0_SL_PSL_T1_SL_i --------------------------
	.section	.nv.info._ZN3cub18CUB_300001_SM_10006detail10merge_sort30DeviceMergeSortPartitionKernelIN6thrust24THRUST_300001_SM_1000_NS6detail15normal_iteratorINS5_10device_ptrI7point2DIdEEEEEmN4cuda3std3__44lessISA_EESA_EEvbT_PT2_T0_SL_PSL_T1_SL_i,"",@"SHT_CUDA_INFO"
	.sectionflags	@""
	.align	4


	//----- nvinfo : EIATTR_CUDA_API_VERSION
	.align		4
        /*0000*/ 	.byte	0x04, 0x37
        /*0002*/ 	.short	(.L_138 - .L_137)
.L_137:
        /*0004*/ 	.word	0x00000082


	//----- nvinfo : EIATTR_KPARAM_INFO
	.align		4
.L_138:
        /*0008*/ 	.byte	0x04, 0x17
        /*000a*/ 	.short	(.L_140 - .L_139)
.L_139:
        /*000c*/ 	.word	0x00000000
        /*0010*/ 	.short	0x0008
        /*0012*/ 	.short	0x0040
        /*0014*/ 	.byte	0x00, 0xf0, 0x11, 0x00


	//----- nvinfo : EIATTR_KPARAM_INFO
	.align		4
.L_140:
        /*0018*/ 	.byte	0x04, 0x17
        /*001a*/ 	.short	(.L_142 - .L_141)
.L_141:
        /*001c*/ 	.word	0x00000000
        /*0020*/ 	.short	0x0007
        /*0022*/ 	.short	0x0038
        /*0024*/ 	.byte	0x00, 0xf0, 0x21, 0x00


	//----- nvinfo : EIATTR_KPARAM_INFO
	.align		4
.L_142:
        /*0028*/ 	.byte	0x04, 0x17
        /*002a*/ 	.short	(.L_144 - .L_143)
.L_143:
        /*002c*/ 	.word	0x00000000
        /*0030*/ 	.short	0x0006
        /*0032*/ 	.short	0x0030
        /*0034*/ 	.byte	0x00, 0xf0, 0x05, 0x00


	//----- nvinfo : EIATTR_KPARAM_INFO
	.align		4
.L_144:
        /*0038*/ 	.byte	0x04, 0x17
        /*003a*/ 	.short	(.L_146 - .L_145)
.L_145:
        /*003c*/ 	.word	0x00000000
        /*0040*/ 	.short	0x0005
        /*0042*/ 	.short	0x0028
        /*0044*/ 	.byte	0x00, 0xf5, 0x21, 0x00


	//----- nvinfo : EIATTR_KPARAM_INFO
	.align		4
.L_146:
        /*0048*/ 	.byte	0x04, 0x17
        /*004a*/ 	.short	(.L_148 - .L_147)
.L_147:
        /*004c*/ 	.word	0x00000000
        /*0050*/ 	.short	0x0004
        /*0052*/ 	.short	0x0020
        /*0054*/ 	.byte	0x00, 0xf0, 0x21, 0x00


	//----- nvinfo : EIATTR_KPARAM_INFO
	.align		4
.L_148:
        /*0058*/ 	.byte	0x04, 0x17
        /*005a*/ 	.short	(.L_150 - .L_149)
.L_149:
        /*005c*/ 	.word	0x00000000
        /*0060*/ 	.short	0x0003
        /*0062*/ 	.short	0x0018
        /*0064*/ 	.byte	0x00, 0xf0, 0x21, 0x00


	//----- nvinfo : EIATTR_KPARAM_INFO
	.align		4
.L_150:
        /*0068*/ 	.byte	0x04, 0x17
        /*006a*/ 	.short	(.L_152 - .L_151)
.L_151:
        /*006c*/ 	.word	0x00000000
        /*0070*/ 	.short	0x0002
        /*0072*/ 	.short	0x0010
        /*0074*/ 	.byte	0x00, 0xf5, 0x21, 0x00


	//----- nvinfo : EIATTR_KPARAM_INFO
	.align		4
.L_152:
        /*0078*/ 	.byte	0x04, 0x17
        /*007a*/ 	.short	(.L_154 - .L_153)
.L_153:
        /*007c*/ 	.word	0x00000000
        /*0080*/ 	.short	0x0001
        /*0082*/ 	.short	0x0008
        /*0084*/ 	.byte	0x00, 0xf0, 0x21, 0x00


	//----- nvinfo : EIATTR_KPARAM_INFO
	.align		4
.L_154:
        /*0088*/ 	.byte	0x04, 0x17
        /*008a*/ 	.short	(.L_156 - .L_155)
.L_155:
        /*008c*/ 	.word	0x00000000
        /*0090*/ 	.short	0x0000
        /*0092*/ 	.short	0x0000
        /*0094*/ 	.byte	0x00, 0xf0, 0x05, 0x00


	//----- nvinfo : EIATTR_SPARSE_MMA_MASK
	.align		4
.L_156:
        /*0098*/ 	.byte	0x03, 0x50
        /*009a*/ 	.short	0x0000


	//----- nvinfo : EIATTR_MAXREG_COUNT
	.align		4
        /*009c*/ 	.byte	0x03, 0x1b
        /*009e*/ 	.short	0x00ff


	//----- nvinfo : EIATTR_MERCURY_ISA_VERSION
	.align		4
        /*00a0*/ 	.byte	0x03, 0x5f
        /*00a2*/ 	.short	0x0101


	//----- nvinfo : EIATTR_VRC_CTA_INIT_COUNT
	.align		4
        /*00a4*/ 	.byte	0x02, 0x4a
	.zero		1
	.zero		1


	//----- nvinfo : EIATTR_EXIT_INSTR_OFFSETS
	.align		4
        /*00a8*/ 	.byte	0x04, 0x1c
        /*00aa*/ 	.short	(.L_158 - .L_157)


	//   ....[0]....
.L_157:
        /*00ac*/ 	.word	0x00000080


	//   ....[1]....
        /*00b0*/ 	.word	0x000003d0


	//   ....[2]....
        /*00b4*/ 	.word	0x00000b70


	//----- nvinfo : EIATTR_CRS_STACK_SIZE
	.align		4
.L_158:
        /*00b8*/ 	.byte	0x04, 0x1e
        /*00ba*/ 	.short	(.L_160 - .L_159)
.L_159:
        /*00bc*/ 	.word	0x00000000


	//----- nvinfo : EIATTR_CBANK_PARAM_SIZE
	.align		4
.L_160:
        /*00c0*/ 	.byte	0x03, 0x19
        /*00c2*/ 	.short	0x0044


	//----- nvinfo : EIATTR_PARAM_CBANK
	.align		4
        /*00c4*/ 	.byte	0x04, 0x0a
        /*00c6*/ 	.short	(.L_162 - .L_161)
	.align		4
.L_161:
        /*00c8*/ 	.word	index@(.nv.constant0._ZN3cub18CUB_300001_SM_10006detail10merge_sort30DeviceMergeSortPartitionKernelIN6thrust24THRUST_300001_SM_1000_NS6detail15normal_iteratorINS5_10device_ptrI7point2DIdEEEEEmN4cuda3std3__44lessISA_EESA_EEvbT_PT2_T0_SL_PSL_T1_SL_i)
        /*00cc*/ 	.short	0x0380
        /*00ce*/ 	.short	0x0044


	//----- nvinfo : EIATTR_SW_WAR
	.align		4
.L_162:
        /*00d0*/ 	.byte	0x04, 0x36
        /*00d2*/ 	.short	(.L_164 - .L_163)
.L_163:
        /*00d4*/ 	.word	0x00000008
.L_164:


//--------------------- .nv.info._ZN3cub18CUB_300001_SM_10006detail10merge_sort30DeviceMergeSortBlockSortKernelINS2_10policy_hubIN6thrust24THRUST_300001_SM_1000_NS6detail15normal_iteratorINS6_10device_ptrI7point2DIdEEEEEE9Policy600ESD_PNS0_8NullTypeESD_SH_mN4cuda3std3__44lessISB_EESB_SG_EEvbT0_T1_T2_T3_T4_PT6_PT7_T5_NS1_7vsmem_tE --------------------------
	.section	.nv.info._ZN3cub18CUB_300001_SM_10006detail10merge_sort30DeviceMergeSortBlockSortKernelINS2_10policy_hubIN6thrust24THRUST_300001_SM_1000_NS6detail15normal_iteratorINS6_10device_ptrI7point2DIdEEEEEE9Policy600ESD_PNS0_8NullTypeESD_SH_mN4cuda3std3__44lessISB_EESB_SG_EEvbT0_T1_T2_T3_T4_PT6_PT7_T5_NS1_7vsmem_tE,"",@"SHT_CUDA_INFO"
	.sectionflags	@""
	.align	4


	//----- nvinfo : EIATTR_CUDA_API_VERSION
	.align		4
        /*0000*/ 	.byte	0x04, 0x37
        /*0002*/ 	.short	(.L_166 - .L_165)
.L_165:
        /*0004*/ 	.word	0x00000082


	//----- nvinfo : EIATTR_KPARAM_INFO
	.align		4
.L_166:
        /*0008*/ 	.byte	0x04, 0x17
        /*000a*/ 	.short	(.L_168 - .L_167)
.L_167:
        /*000c*/ 	.word	0x00000000
        /*0010*/ 	.short	0x0009
        /*0012*/ 	.short	0x0048
        /*0014*/ 	.byte	0x00, 0xf0, 0x21, 0x00


	//----- nvinfo : EIATTR_KPARAM_INFO
	.align		4
.L_168:
        /*0018*/ 	.byte	0x04, 0x17
        /*001a*/ 	.short	(.L_170 - .L_169)
.L_169:
        /*001c*/ 	.word	0x00000000
        /*0020*/ 	.short	0x0008
        /*0022*/ 	.short	0x0040
        /*0024*/ 	.byte	0x00, 0xf0, 0x05, 0x00


	//----- nvinfo : EIATTR_KPARAM_INFO
	.align		4
.L_170:
        /*0028*/ 	.byte	0x04, 0x17
        /*002a*/ 	.short	(.L_172 - .L_171)
.L_171:
        /*002c*/ 	.word	0x00000000
        /*0030*/ 	.short	0x0007
        /*0032*/ 	.short	0x0038
        /*0034*/ 	.byte	0x00, 0xf5, 0x21, 0x00


	//----- nvinfo : EIATTR_KPARAM_INFO
	.align		4
.L_172:
        /*0038*/ 	.byte	0x04, 0x17
        /*003a*/ 	.short	(.L_174 - .L_173)
.L_173:
        /*003c*/ 	.word	0x00000000
        /*0040*/ 	.short	0x0006
        /*0042*/ 	.short	0x0030
        /*0044*/ 	.byte	0x00, 0xf5, 0x21, 0x00


	//----- nvinfo : EIATTR_KPARAM_INFO
	.align		4
.L_174:
        /*0048*/ 	.byte	0x04, 0x17
        /*004a*/ 	.short	(.L_176 - .L_175)
.L_175:
        /*004c*/ 	.word	0x00000000
        /*0050*/ 	.short	0x0005
        /*0052*/ 	.short	0x0028
        /*0054*/ 	.byte	0x00, 0xf0, 0x21, 0x00


	//----- nvinfo : EIATTR_KPARAM_INFO
	.align		4
.L_176:
        /*0058*/ 	.byte	0x04, 0x17
        /*005a*/ 	.short	(.L_178 - .L_177)
.L_177:
        /*005c*/ 	.word	0x00000000
        /*0060*/ 	.short	0x0004
        /*0062*/ 	.short	0x0020
        /*0064*/ 	.byte	0x00, 0xf5, 0x21, 0x00


	//----- nvinfo : EIATTR_KPARAM_INFO
	.align		4
.L_178:
        /*0068*/ 	.byte	0x04, 0x17
        /*006a*/ 	.short	(.L_180 - .L_179)
.L_179:
        /*006c*/ 	.word	0x00000000
        /*0070*/ 	.short	0x0003
        /*0072*/ 	.short	0x0018
        /*0074*/ 	.byte	0x00, 0xf0, 0x21, 0x00


	//----- nvinfo : EIATTR_KPARAM_INFO
	.align		4
.L_180:
        /*0078*/ 	.byte	0x04, 0x17
        /*007a*/ 	.short	(.L_182 - .L_181)
.L_181:
        /*007c*/ 	.word	0x00000000
        /*0080*/ 	.short	0x0002
        /*0082*/ 	.short	0x0010
        /*0084*/ 	.byte	0x00, 0xf5, 0x21, 0x00


	//----- nvinfo : EIATTR_KPARAM_INFO
	.align		4
.L_182:
        /*0088*/ 	.byte	0x04, 0x17
        /*008a*/ 	.short	(.L_184 - .L_183)
.L_183:
        /*008c*/ 	.word	0x00000000
        /*0090*/ 	.short	0x0001
        /*0092*/ 	.short	0x0008
        /*0094*/ 	.byte	0x00, 0xf0, 0x21, 0x00


	//----- nvinfo : EIATTR_KPARAM_INFO
	.align		4
.L_184:
        /*0098*/ 	.byte	0x04, 0x17
        /*009a*/ 	.short	(.L_186 - .L_185)
.L_185:
        /*009c*/ 	.word	0x00000000
        /*00a0*/ 	.short	0x0000
        /*00a2*/ 	.short	0x0000
        /*00a4*/ 	.byte	0x00, 0xf0, 0x05, 0x00


	//----- nvinfo : EIATTR_SPARSE_MMA_MASK
	.align		4
.L_186:
        /*00a8*/ 	.byte	0x03, 0x50
        /*00aa*/ 	.short	0x0000


	//----- nvinfo : EIATTR_MAXREG_COUNT
	.align		4
        /*00ac*/ 	.byte	0x03, 0x1b
        /*00ae*/ 	.short	0x00ff


	//----- nvinfo : EIATTR_NUM_BARRIERS
	.align		4
        /*00b0*/ 	.byte	0x02, 0x4c
        /*00b2*/ 	.byte	0x01
	.zero		1


	//----- nvinfo : EIATTR_MERCURY_ISA_VERSION
	.align		4
        /*00b4*/ 	.byte	0x03, 0x5f
        /*00b6*/ 	.short	0x0101


	//----- nvinfo : EIATTR_COOP_GROUP_MASK_REGIDS
	.align		4
        /*00b8*/ 	.byte	0x04, 0x29
        /*00ba*/ 	.short	(.L_188 - .L_187)


	//   ....[0]....
.L_187:
        /*00bc*/ 	.word	0xffffffff


	//   ....[1]....
        /*00c0*/ 	.word	0xffffffff


	//   ....[2]....
        /*00c4*/ 	.word	0xffffffff


	//   ....[3]....
        /*00c8*/ 	.word	0xffffffff


	//   ....[4]....
        /*00cc*/ 	.word	0xffffffff


	//   ....[5]....
        /*00d0*/ 	.word	0xffffffff


	//----- nvinfo : EIATTR_COOP_GROUP_INSTR_OFFSETS
	.align		4
.L_188:
        /*00d4*/ 	.byte	0x04, 0x28
        /*00d6*/ 	.short	(.L_190 - .L_189)


	//   ....[0]....
.L_189:
        /*00d8*/ 	.word	0x000002a0


	//   ....[1]....
        /*00dc*/ 	.word	0x00001040


	//   ....[2]....
        /*00e0*/ 	.word	0x000011f0


	//   ....[3]....
        /*00e4*/ 	.word	0x00001630


	//   ....[4]....
        /*00e8*/ 	.word	0x00002720


	//   ....[5]....
        /*00ec*/ 	.word	0x00002970


	//----- nvinfo : EIATTR_VRC_CTA_INIT_COUNT
	.align		4
.L_190:
        /*00f0*/ 	.byte	0x02, 0x4a
	.zero		1
	.zero		1


	//----- nvinfo : EIATTR_EXIT_INSTR_OFFSETS
	.align		4
        /*00f4*/ 	.byte	0x04, 0x1c
        /*00f6*/ 	.short	(.L_192 - .L_191)


	//   ....[0]....
.L_191:
        /*00f8*/ 	.word	0x00001190


	//   ....[1]....
        /*00fc*/ 	.word	0x000012e0


	//   ....[2]....
        /*0100*/ 	.word	0x000028c0


	//   ....[3]....
        /*0104*/ 	.word	0x000028f0


	//   ....[4]....
        /*0108*/ 	.word	0x00002ac0


	//   ....[5]....
        /*010c*/ 	.word	0x00002af0


	//----- nvinfo : EIATTR_MAX_THREADS
	.align		4
.L_192:
        /*0110*/ 	.byte	0x04, 0x05
        /*0112*/ 	.short	(.L_194 - .L_193)
.L_193:
        /*0114*/ 	.word	0x00000100
        /*0118*/ 	.word	0x00000001
        /*011c*/ 	.word	0x00000001


	//----- nvinfo : EIATTR_CRS_STACK_SIZE
	.align		4
.L_194:
        /*0120*/ 	.byte	0x04, 0x1e
        /*0122*/ 	.short	(.L_196 - .L_195)
.L_195:
        /*0124*/ 	.word	0x00000000


	//----- nvinfo : EIATTR_CBANK_PARAM_SIZE
	.align		4
.L_196:
        /*0128*/ 	.byte	0x03, 0x19
        /*012a*/ 	.short	0x0050


	//----- nvinfo : EIATTR_PARAM_CBANK
	.align		4
        /*012c*/ 	.byte	0x04, 0x0a
        /*012e*/ 	.short	(.L_198 - .L_197)
	.align		4
.L_197:
        /*0130*/ 	.word	index@(.nv.constant0._ZN3cub18CUB_300001_SM_10006detail10merge_sort30DeviceMergeSortBlockSortKernelINS2_10policy_hubIN6thrust24THRUST_300001_SM_1000_NS6detail15normal_iteratorINS6_10device_ptrI7point2DIdEEEEEE9Policy600ESD_PNS0_8NullTypeESD_SH_mN4cuda3std3__44lessISB_EESB_SG_EEvbT0_T1_T2_T3_T4_PT6_PT7_T5_NS1_7vsmem_tE)
        /*0134*/ 	.short	0x0380
        /*0136*/ 	.short	0x0050


	//----- nvinfo : EIATTR_SW_WAR
	.align		4
.L_198:
        /*0138*/ 	.byte	0x04, 0x36
        /*013a*/ 	.short	(.L_200 - .L_199)
.L_199:
        /*013c*/ 	.word	0x00000008
.L_200:


//--------------------- .nv.info._ZN3cub18CUB_300001_SM_10006detail10merge_sort26DeviceMergeSortMergeKernelINS2_10policy_hubIN6thrust24THRUST_300001_SM_1000_NS6detail15normal_iteratorINS6_10device_ptrI7point2DIdEEEEEE9Policy600ESD_PNS0_8NullTypeESD_SH_jN4cuda3std3__44lessISB_EESB_SG_EEvbT2_T3_T4_PT6_PT7_T5_PSP_SP_NS1_7vsmem_tE --------------------------
	.section	.nv.info._ZN3cub18CUB_300001_SM_10006detail10merge_sort26DeviceMergeSortMergeKernelINS2_10policy_hubIN6thrust24THRUST_300001_SM_1000_NS6detail15normal_iteratorINS6_10device_ptrI7point2DIdEEEEEE9Policy600ESD_PNS0_8NullTypeESD_SH_jN4cuda3std3__44lessISB_EESB_SG_EEvbT2_T3_T4_PT6_PT7_T5_PSP_SP_NS1_7vsmem_tE,"",@"SHT_CUDA_INFO"
	.sectionflags	@""
	.align	4


	//----- nvinfo : EIATTR_CUDA_API_VERSION
	.align		4
        /*0000*/ 	.byte	0x04, 0x37
        /*0002*/ 	.short	(.L_202 - .L_201)
.L_201:
        /*0004*/ 	.word	0x00000082


	//----- nvinfo : EIATTR_KPARAM_INFO
	.align		4
.L_202:
        /*0008*/ 	.byte	0x04, 0x17
        /*000a*/ 	.short	(.L_204 - .L_203)
.L_203:
        /*000c*/ 	.word	0x00000000
        /*0010*/ 	.short	0x0009
        /*0012*/ 	.short	0x0048
        /*0014*/ 	.byte	0x00, 0xf0, 0x21, 0x00


	//----- nvinfo : EIATTR_KPARAM_INFO
	.align		4
.L_204:
        /*0018*/ 	.byte	0x04, 0x17
        /*001a*/ 	.short	(.L_206 - .L_205)
.L_205:
        /*001c*/ 	.word	0x00000000
        /*0020*/ 	.short	0x0008
        /*0022*/ 	.short	0x0040
        /*0024*/ 	.byte	0x00, 0xf0, 0x11, 0x00


	//----- nvinfo : EIATTR_KPARAM_INFO
	.align		4
.L_206:
        /*0028*/ 	.byte	0x04, 0x17
        /*002a*/ 	.short	(.L_208 - .L_207)
.L_207:
        /*002c*/ 	.word	0x00000000
        /*0030*/ 	.short	0x0007
        /*0032*/ 	.short	0x0038
        /*0034*/ 	.byte	0x00, 0xf5, 0x21, 0x00


	//----- nvinfo : EIATTR_KPARAM_INFO
	.align		4
.L_208:
        /*0038*/ 	.byte	0x04, 0x17
        /*003a*/ 	.short	(.L_210 - .L_209)
.L_209:
        /*003c*/ 	.word	0x00000000
        /*0040*/ 	.short	0x0006
        /*0042*/ 	.short	0x0030
        /*0044*/ 	.byte	0x00, 0xf0, 0x05, 0x00


	//----- nvinfo : EIATTR_KPARAM_INFO
	.align		4
.L_210:
        /*0048*/ 	.byte	0x04, 0x17
        /*004a*/ 	.short	(.L_212 - .L_211)
.L_211:
        /*004c*/ 	.word	0x00000000
        /*0050*/ 	.short	0x0005
        /*0052*/ 	.short	0x0028
        /*0054*/ 	.byte	0x00, 0xf5, 0x21, 0x00


	//----- nvinfo : EIATTR_KPARAM_INFO
	.align		4
.L_212:
        /*0058*/ 	.byte	0x04, 0x17
        /*005a*/ 	.short	(.L_214 - .L_213)
.L_213:
        /*005c*/ 	.word	0x00000000
        /*0060*/ 	.short	0x0004
        /*0062*/ 	.short	0x0020
        /*0064*/ 	.byte	0x00, 0xf5, 0x21, 0x00


	//----- nvinfo : EIATTR_KPARAM_INFO
	.align		4
.L_214:
        /*0068*/ 	.byte	0x04, 0x17
        /*006a*/ 	.short	(.L_216 - .L_215)
.L_215:
        /*006c*/ 	.word	0x00000000
        /*0070*/ 	.short	0x0003
        /*0072*/ 	.short	0x0018
        /*0074*/ 	.byte	0x00, 0xf0, 0x11, 0x00


	//----- nvinfo : EIATTR_KPARAM_INFO
	.align		4
.L_216:
        /*0078*/ 	.byte	0x04, 0x17
        /*007a*/ 	.short	(.L_218 - .L_217)
.L_217:
        /*007c*/ 	.word	0x00000000
        /*0080*/ 	.short	0x0002
        /*0082*/ 	.short	0x0010
        /*0084*/ 	.byte	0x00, 0xf5, 0x21, 0x00


	//----- nvinfo : EIATTR_KPARAM_INFO
	.align		4
.L_218:
        /*0088*/ 	.byte	0x04, 0x17
        /*008a*/ 	.short	(.L_220 - .L_219)
.L_219:
        /*008c*/ 	.word	0x00000000
        /*0090*/ 	.short	0x0001
        /*0092*/ 	.short	0x0008
        /*0094*/ 	.byte	0x00, 0xf0, 0x21, 0x00


	//----- nvinfo : EIATTR_KPARAM_INFO
	.align		4
.L_220:
        /*0098*/ 	.byte	0x04, 0x17
        /*009a*/ 	.short	(.L_222 - .L_221)
.L_221:
        /*009c*/ 	.word	0x00000000
        /*00a0*/ 	.short	0x0000
        /*00a2*/ 	.short	0x0000
        /*00a4*/ 	.byte	0x00, 0xf0, 0x05, 0x00


	//----- nvinfo : EIATTR_SPARSE_MMA_MASK
	.align		4
.L_222:
        /*00a8*/ 	.byte	0x03, 0x50
        /*00aa*/ 	.short	0x0000


	//----- nvinfo : EIATTR_MAXREG_COUNT
	.align		4
        /*00ac*/ 	.byte	0x03, 0x1b
        /*00ae*/ 	.short	0x00ff


	//----- nvinfo : EIATTR_NUM_BARRIERS
	.align		4
        /*00b0*/ 	.byte	0x02, 0x4c
        /*00b2*/ 	.byte	0x01
	.zero		1


	//----- nvinfo : EIATTR_MERCURY_ISA_VERSION
	.align		4
        /*00b4*/ 	.byte	0x03, 0x5f
        /*00b6*/ 	.short	0x0101


	//----- nvinfo : EIATTR_COOP_GROUP_MASK_REGIDS
	.align		4
        /*00b8*/ 	.byte	0x04, 0x29
        /*00ba*/ 	.short	(.L_224 - .L_223)


	//   ....[0]....
.L_223:
        /*00bc*/ 	.word	0xffffffff


	//   ....[1]....
        /*00c0*/ 	.word	0xffffffff


	//   ....[2]....
        /*00c4*/ 	.word	0xffffffff


	//   ....[3]....
        /*00c8*/ 	.word	0xffffffff


	//----- nvinfo : EIATTR_COOP_GROUP_INSTR_OFFSETS
	.align		4
.L_224:
        /*00cc*/ 	.byte	0x04, 0x28
        /*00ce*/ 	.short	(.L_226 - .L_225)


	//   ....[0]....
.L_225:
        /*00d0*/ 	.word	0x00000e80


	//   ....[1]....
        /*00d4*/ 	.word	0x00001060


	//   ....[2]....
        /*00d8*/ 	.word	0x00002110


	//   ....[3]....
        /*00dc*/ 	.word	0x00002410


	//----- nvinfo : EIATTR_VRC_CTA_INIT_COUNT
	.align		4
.L_226:
        /*00e0*/ 	.byte	0x02, 0x4a
	.zero		1
	.zero		1


	//----- nvinfo : EIATTR_EXIT_INSTR_OFFSETS
	.align		4
        /*00e4*/ 	.byte	0x04, 0x1c
        /*00e6*/ 	.short	(.L_228 - .L_227)


	//   ....[0]....
.L_227:
        /*00e8*/ 	.word	0x00000f50


	//   ....[1]....
        /*00ec*/ 	.word	0x00001130


	//   ....[2]....
        /*00f0*/ 	.word	0x000022c0


	//   ....[3]....
        /*00f4*/ 	.word	0x000022f0


	//   ....[4]....
        /*00f8*/ 	.word	0x00002570


	//   ....[5]....
        /*00fc*/ 	.word	0x000025a0


	//----- nvinfo : EIATTR_MAX_THREADS
	.align		4
.L_228:
        /*0100*/ 	.byte	0x04, 0x05
        /*0102*/ 	.short	(.L_230 - .L_229)
.L_229:
        /*0104*/ 	.word	0x00000100
        /*0108*/ 	.word	0x00000001
        /*010c*/ 	.word	0x00000001


	//----- nvinfo : EIATTR_CRS_STACK_SIZE
	.align		4
.L_230:
        /*0110*/ 	.byte	0x04, 0x1e
        /*0112*/ 	.short	(.L_232 - .L_231)
.L_231:
        /*0114*/ 	.word	0x00000000


	//----- nvinfo : EIATTR_CBANK_PARAM_SIZE
	.align		4
.L_232:
        /*0118*/ 	.byte	0x03, 0x19
        /*011a*/ 	.short	0x0050


	//----- nvinfo : EIATTR_PARAM_CBANK
	.align		4
        /*011c*/ 	.byte	0x04, 0x0a
        /*011e*/ 	.short	(.L_234 - .L_233)
	.align		4
.L_233:
        /*0120*/ 	.word	index@(.nv.constant0._ZN3cub18CUB_300001_SM_10006detail10merge_sort26DeviceMergeSortMergeKernelINS2_10policy_hubIN6thrust24THRUST_300001_SM_1000_NS6detail15normal_iteratorINS6_10device_ptrI7point2DIdEEEEEE9Policy600ESD_PNS0_8NullTypeESD_SH_jN4cuda3std3__44lessISB_EESB_SG_EEvbT2_T3_T4_PT6_PT7_T5_PSP_SP_NS1_7vsmem_tE)
        /*0124*/ 	.short	0x0380
        /*0126*/ 	.short	0x0050


	//----- nvinfo : EIATTR_SW_WAR
	.align		4
.L_234:
        /*0128*/ 	.byte	0x04, 0x36
        /*012a*/ 	.short	(.L_236 - .L_235)
.L_235:
        /*012c*/ 	.word	0x00000008
.L_236:


//--------------------- .nv.info._ZN3cub18CUB_300001_SM_10006detail10merge_sort30DeviceMergeSortPartitionKernelIN6thrust24THRUST_300001_SM_1000_NS6detail15normal_iteratorINS5_10device_ptrI7point2DIdEEEEEjN4cuda3std3__44lessISA_EESA_EEvbT_PT2_T0_SL_PSL_T1_SL_i --------------------------
	.section	.nv.info._ZN3cub18CUB_300001_SM_10006detail10merge_sort30DeviceMergeSortPartitionKernelIN6thrust24THRUST_300001_SM_1000_NS6detail15normal_iteratorINS5_10device_ptrI7point2DIdEEEEEjN4cuda3std3__44lessISA_EESA_EEvbT_PT2_T0_SL_PSL_T1_SL_i,"",@"SHT_CUDA_INFO"
	.sectionflags	@""
	.align	4


	//----- nvinfo : EIATTR_CUDA_API_VERSION
	.align		4
        /*0000*/ 	.byte	0x04, 0x37
        /*0002*/ 	.short	(.L_238 - .L_237)
.L_237:
        /*0004*/ 	.word	0x00000082


	//----- nvinfo : EIATTR_KPARAM_INFO
	.align		4
.L_238:
        /*0008*/ 	.byte	0x04, 0x17
        /*000a*/ 	.short	(.L_240 - .L_239)
.L_239:
        /*000c*/ 	.word	0x00000000
        /*0010*/ 	.short	0x0008
        /*0012*/ 	.short	0x0030
        /*0014*/ 	.byte	0x00, 0xf0, 0x11, 0x00


	//----- nvinfo : EIATTR_KPARAM_INFO
	.align		4
.L_240:
        /*0018*/ 	.byte	0x04, 0x17
        /*001a*/ 	.short	(.L_242 - .L_241)
.L_241:
        /*001c*/ 	.word	0x00000000
        /*0020*/ 	.short	0x0007
        /*0022*/ 	.short	0x002c
        /*0024*/ 	.byte	0x00, 0xf0, 0x11, 0x00


	//----- nvinfo : EIATTR_KPARAM_INFO
	.align		4
.L_242:
        /*0028*/ 	.byte	0x04, 0x17
        /*002a*/ 	.short	(.L_244 - .L_243)
.L_243:
        /*002c*/ 	.word	0x00000000
        /*0030*/ 	.short	0x0006
        /*0032*/ 	.short	0x0028
        /*0034*/ 	.byte	0x00, 0xf0, 0x05, 0x00


	//----- nvinfo : EIATTR_KPARAM_INFO
	.align		4
.L_244:
        /*0038*/ 	.byte	0x04, 0x17
        /*003a*/ 	.short	(.L_246 - .L_245)
.L_245:
        /*003c*/ 	.word	0x00000000
        /*0040*/ 	.short	0x0005
        /*0042*/ 	.short	0x0020
        /*0044*/ 	.byte	0x00, 0xf5, 0x21, 0x00


	//----- nvinfo : EIATTR_KPARAM_INFO
	.align		4
.L_246:
        /*0048*/ 	.byte	0x04, 0x17
        /*004a*/ 	.short	(.L_248 - .L_247)
.L_247:
        /*004c*/ 	.word	0x00000000
        /*0050*/ 	.short	0x0004
        /*0052*/ 	.short	0x001c
        /*0054*/ 	.byte	0x00, 0xf0, 0x11, 0x00


	//----- nvinfo : EIATTR_KPARAM_INFO
	.align		4
.L_248:
        /*0058*/ 	.byte	0x04, 0x17
        /*005a*/ 	.short	(.L_250 - .L_249)
.L_249:
        /*005c*/ 	.word	0x00000000
        /*0060*/ 	.short	0x0003
        /*0062*/ 	.short	0x0018
        /*0064*/ 	.byte	0x00, 0xf0, 0x11, 0x00


	//----- nvinfo : EIATTR_KPARAM_INFO
	.align		4
.L_250:
        /*0068*/ 	.byte	0x04, 0x17
        /*006a*/ 	.short	(.L_252 - .L_251)
.L_251:
        /*006c*/ 	.word	0x00000000
        /*0070*/ 	.short	0x0002
        /*0072*/ 	.short	0x0010
        /*0074*/ 	.byte	0x00, 0xf5, 0x21, 0x00


	//----- nvinfo : EIATTR_KPARAM_INFO
	.align		4
.L_252:
        /*0078*/ 	.byte	0x04, 0x17
        /*007a*/ 	.short	(.L_254 - .L_253)
.L_253:
        /*007c*/ 	.word	0x00000000
        /*0080*/ 	.short	0x0001
        /*0082*/ 	.short	0x0008
        /*0084*/ 	.byte	0x00, 0xf0, 0x21, 0x00


	//----- nvinfo : EIATTR_KPARAM_INFO
	.align		4
.L_254:
        /*0088*/ 	.byte	0x04, 0x17
        /*008a*/ 	.short	(.L_256 - .L_255)
.L_255:
        /*008c*/ 	.word	0x00000000
        /*0090*/ 	.short	0x0000
        /*0092*/ 	.short	0x0000
        /*0094*/ 	.byte	0x00, 0xf0, 0x05, 0x00


	//----- nvinfo : EIATTR_SPARSE_MMA_MASK
	.align		4
.L_256:
        /*0098*/ 	.byte	0x03, 0x50
        /*009a*/ 	.short	0x0000


	//----- nvinfo : EIATTR_MAXREG_COUNT
	.align		4
        /*009c*/ 	.byte	0x03, 0x1b
        /*009e*/ 	.short	0x00ff


	//----- nvinfo : EIATTR_MERCURY_ISA_VERSION
	.align		4
        /*00a0*/ 	.byte	0x03, 0x5f
        /*00a2*/ 	.short	0x0101


	//----- nvinfo : EIATTR_VRC_CTA_INIT_COUNT
	.align		4
        /*00a4*/ 	.byte	0x02, 0x4a
	.zero		1
	.zero		1


	//----- nvinfo : EIATTR_EXIT_INSTR_OFFSETS
	.align		4
        /*00a8*/ 	.byte	0x04, 0x1c
        /*00aa*/ 	.short	(.L_258 - .L_257)


	//   ....[0]....
.L_257:
        /*00ac*/ 	.word	0x00000070


	//   ....[1]....
        /*00b0*/ 	.word	0x000001e0


	//   ....[2]....
        /*00b4*/ 	.word	0x00000650


	//----- nvinfo : EIATTR_CRS_STACK_SIZE
	.align		4
.L_258:
        /*00b8*/ 	.byte	0x04, 0x1e
        /*00ba*/ 	.short	(.L_260 - .L_259)
.L_259:
        /*00bc*/ 	.word	0x00000000


	//----- nvinfo : EIATTR_CBANK_PARAM_SIZE
	.align		4
.L_260:
        /*00c0*/ 	.byte	0x03, 0x19
        /*00c2*/ 	.short	0x0034


	//----- nvinfo : EIATTR_PARAM_CBANK
	.align		4
        /*00c4*/ 	.byte	0x04, 0x0a
        /*00c6*/ 	.short	(.L_262 - .L_261)
	.align		4
.L_261:
        /*00c8*/ 	.word	index@(.nv.constant0._ZN3cub18CUB_300001_SM_10006detail10merge_sort30DeviceMergeSortPartitionKernelIN6thrust24THRUST_300001_SM_1000_NS6detail15normal_iteratorINS5_10device_ptrI7point2DIdEEEEEjN4cuda3std3__44lessISA_EESA_EEvbT_PT2_T0_SL_PSL_T1_SL_i)
        /*00cc*/ 	.short	0x0380
        /*00ce*/ 	.short	0x0034


	//----- nvinfo : EIATTR_SW_WAR
	.align		4
.L_262:
        /*00d0*/ 	.byte	0x04, 0x36
        /*00d2*/ 	.short	(.L_264 - .L_263)
.L_263:
        /*00d4*/ 	.word	0x00000008
.L_264:


//--------------------- .nv.info._ZN3cub18CUB_300001_SM_10006detail10merge_sort30DeviceMergeSortBlockSortKernelINS2_10policy_hubIN6thrust24THRUST_300001_SM_1000_NS6detail15normal_iteratorINS6_10device_ptrI7point2DIdEEEEEE9Policy600ESD_PNS0_8NullTypeESD_SH_jN4cuda3std3__44lessISB_EESB_SG_EEvbT0_T1_T2_T3_T4_PT6_PT7_T5_NS1_7vsmem_tE --------------------------
	.section	.nv.info._ZN3cub18CUB_300001_SM_10006detail10merge_sort30DeviceMergeSortBlockSortKernelINS2_10policy_hubIN6thrust24THRUST_300001_SM_1000_NS6detail15normal_iteratorINS6_10device_ptrI7point2DIdEEEEEE9Policy600ESD_PNS0_8NullTypeESD_SH_jN4cuda3std3__44lessISB_EESB_SG_EEvbT0_T1_T2_T3_T4_PT6_PT7_T5_NS1_7vsmem_tE,"",@"SHT_CUDA_INFO"
	.sectionflags	@""
	.align	4


	//----- nvinfo : EIATTR_CUDA_API_VERSION
	.align		4
        /*0000*/ 	.byte	0x04, 0x37
        /*0002*/ 	.short	(.L_266 - .L_265)
.L_265:
        /*0004*/ 	.word	0x00000082


	//----- nvinfo : EIATTR_KPARAM_INFO
	.align		4
.L_266:
        /*0008*/ 	.byte	0x04, 0x17
        /*000a*/ 	.short	(.L_268 - .L_267)
.L_267:
        /*000c*/ 	.word	0x00000000
        /*0010*/ 	.short	0x0009
        /*0012*/ 	.short	0x0048
        /*0014*/ 	.byte	0x00, 0xf0, 0x21, 0x00


	//----- nvinfo : EIATTR_KPARAM_INFO
	.align		4
.L_268:
        /*0018*/ 	.byte	0x04, 0x17
        /*001a*/ 	.short	(.L_270 - .L_269)
.L_269:
        /*001c*/ 	.word	0x00000000
        /*0020*/ 	.short	0x0008
        /*0022*/ 	.short	0x0040
        /*0024*/ 	.byte	0x00, 0xf0, 0x05, 0x00


	//----- nvinfo : EIATTR_KPARAM_INFO
	.align		4
.L_270:
        /*0028*/ 	.byte	0x04, 0x17
        /*002a*/ 	.short	(.L_272 - .L_271)
.L_271:
        /*002c*/ 	.word	0x00000000
        /*0030*/ 	.short	0x0007
        /*0032*/ 	.short	0x0038
        /*0034*/ 	.byte	0x00, 0xf5, 0x21, 0x00


	//----- nvinfo : EIATTR_KPARAM_INFO
	.align		4
.L_272:
        /*0038*/ 	.byte	0x04, 0x17
        /*003a*/ 	.short	(.L_274 - .L_273)
.L_273:
        /*003c*/ 	.word	0x00000000
        /*0040*/ 	.short	0x0006
        /*0042*/ 	.short	0x0030
        /*0044*/ 	.byte	0x00, 0xf5, 0x21, 0x00


	//----- nvinfo : EIATTR_KPARAM_INFO
	.align		4
.L_274:
        /*0048*/ 	.byte	0x04, 0x17
        /*004a*/ 	.short	(.L_276 - .L_275)
.L_275:
        /*004c*/ 	.word	0x00000000
        /*0050*/ 	.short	0x0005
        /*0052*/ 	.short	0x0028
        /*0054*/ 	.byte	0x00, 0xf0, 0x11, 0x00


	//----- nvinfo : EIATTR_KPARAM_INFO
	.align		4
.L_276:
        /*0058*/ 	.byte	0x04, 0x17
        /*005a*/ 	.short	(.L_278 - .L_277)
.L_277:
        /*005c*/ 	.word	0x00000000
        /*0060*/ 	.short	0x0004
        /*0062*/ 	.short	0x0020
        /*0064*/ 	.byte	0x00, 0xf5, 0x21, 0x00


	//----- nvinfo : EIATTR_KPARAM_INFO
	.align		4
.L_278:
        /*0068*/ 	.byte	0x04, 0x17
        /*006a*/ 	.short	(.L_280 - .L_279)
.L_279:
        /*006c*/ 	.word	0x00000000
        /*0070*/ 	.short	0x0003
        /*0072*/ 	.short	0x0018
        /*0074*/ 	.byte	0x00, 0xf0, 0x21, 0x00


	//----- nvinfo : EIATTR_KPARAM_INFO
	.align		4
.L_280:
        /*0078*/ 	.byte	0x04, 0x17
        /*007a*/ 	.short	(.L_282 - .L_281)
.L_281:
        /*007c*/ 	.word	0x00000000
        /*0080*/ 	.short	0x0002
        /*0082*/ 	.short	0x0010
        /*0084*/ 	.byte	0x00, 0xf5, 0x21, 0x00


	//----- nvinfo : EIATTR_KPARAM_INFO
	.align		4
.L_282:
        /*0088*/ 	.byte	0x04, 0x17
        /*008a*/ 	.short	(.L_284 - .L_283)
.L_283:
        /*008c*/ 	.word	0x00000000
        /*0090*/ 	.short	0x0001
        /*0092*/ 	.short	0x0008
        /*0094*/ 	.byte	0x00, 0xf0, 0x21, 0x00


	//----- nvinfo : EIATTR_KPARAM_INFO
	.align		4
.L_284:
        /*0098*/ 	.byte	0x04, 0x17
        /*009a*/ 	.short	(.L_286 - .L_285)
.L_285:
        /*009c*/ 	.word	0x00000000
        /*00a0*/ 	.short	0x0000
        /*00a2*/ 	.short	0x0000
        /*00a4*/ 	.byte	0x00, 0xf0, 0x05, 0x00


	//----- nvinfo : EIATTR_SPARSE_MMA_MASK
	.align		4
.L_286:
        /*00a8*/ 	.byte	0x03, 0x50
        /*00aa*/ 	.short	0x0000


	//----- nvinfo : EIATTR_MAXREG_COUNT
	.align		4
        /*00ac*/ 	.byte	0x03, 0x1b
        /*00ae*/ 	.short	0x00ff


	//----- nvinfo : EIATTR_NUM_BARRIERS
	.align		4
        /*00b0*/ 	.byte	0x02, 0x4c
        /*00b2*/ 	.byte	0x01
	.zero		1


	//----- nvinfo : EIATTR_MERCURY_ISA_VERSION
	.align		4
        /*00b4*/ 	.byte	0x03, 0x5f
        /*00b6*/ 	.short	0x0101


	//----- nvinfo : EIATTR_COOP_GROUP_MASK_REGIDS
	.align		4
        /*00b8*/ 	.byte	0x04, 0x29
        /*00ba*/ 	.short	(.L_288 - .L_287)


	//   ....[0]....
.L_287:
        /*00bc*/ 	.word	0xffffffff


	//   ....[1]....
        /*00c0*/ 	.word	0xffffffff


	//   ....[2]....
        /*00c4*/ 	.word	0xffffffff


	//   ....[3]....
        /*00c8*/ 	.word	0xffffffff


	//   ....[4]....
        /*00cc*/ 	.word	0xffffffff


	//   ....[5]....
        /*00d0*/ 	.word	0xffffffff


	//----- nvinfo : EIATTR_COOP_GROUP_INSTR_OFFSETS
	.align		4
.L_288:
        /*00d4*/ 	.byte	0x04, 0x28
        /*00d6*/ 	.short	(.L_290 - .L_289)


	//   ....[0]....
.L_289:
        /*00d8*/ 	.word	0x00000270


	//   ....[1]....
        /*00dc*/ 	.word	0x00001010


	//   ....[2]....
        /*00e0*/ 	.word	0x000011c0


	//   ....[3]....
        /*00e4*/ 	.word	0x00001600


	//   ....[4]....
        /*00e8*/ 	.word	0x000026e0


	//   ....[5]....
        /*00ec*/ 	.word	0x00002910


	//----- nvinfo : EIATTR_VRC_CTA_INIT_COUNT
	.align		4
.L_290:
        /*00f0*/ 	.byte	0x02, 0x4a
	.zero		1
	.zero		1


	//----- nvinfo : EIATTR_EXIT_INSTR_OFFSETS
	.align		4
        /*00f4*/ 	.byte	0x04, 0x1c
        /*00f6*/ 	.short	(.L_292 - .L_291)


	//   ....[0]....
.L_291:
        /*00f8*/ 	.word	0x00001160


	//   ....[1]....
        /*00fc*/ 	.word	0x000012b0


	//   ....[2]....
        /*0100*/ 	.word	0x00002880


	//   ....[3]....
        /*0104*/ 	.word	0x000028b0


	//   ....[4]....
        /*0108*/ 	.word	0x00002a90


	//   ....[5]....
        /*010c*/ 	.word	0x00002ac0


	//----- nvinfo : EIATTR_MAX_THREADS
	.align		4
.L_292:
        /*0110*/ 	.byte	0x04, 0x05
        /*0112*/ 	.short	(.L_294 - .L_293)
.L_293:
        /*0114*/ 	.word	0x00000100
        /*0118*/ 	.word	0x00000001
        /*011c*/ 	.word	0x00000001


	//----- nvinfo : EIATTR_CRS_STACK_SIZE
	.align		4
.L_294:
        /*0120*/ 	.byte	0x04, 0x1e
        /*0122*/ 	.short	(.L_296 - .L_295)
.L_295:
        /*0124*/ 	.word	0x00000000


	//----- nvinfo : EIATTR_CBANK_PARAM_SIZE
	.align		4
.L_296:
        /*0128*/ 	.byte	0x03, 0x19
        /*012a*/ 	.short	0x0050


	//----- nvinfo : EIATTR_PARAM_CBANK
	.align		4
        /*012c*/ 	.byte	0x04, 0x0a
        /*012e*/ 	.short	(.L_298 - .L_297)
	.align		4
.L_297:
        /*0130*/ 	.word	index@(.nv.constant0._ZN3cub18CUB_300001_SM_10006detail10merge_sort30DeviceMergeSortBlockSortKernelINS2_10policy_hubIN6thrust24THRUST_300001_SM_1000_NS6detail15normal_iteratorINS6_10device_ptrI7point2DIdEEEEEE9Policy600ESD_PNS0_8NullTypeESD_SH_jN4cuda3std3__44lessISB_EESB_SG_EEvbT0_T1_T2_T3_T4_PT6_PT7_T5_NS1_7vsmem_tE)
        /*0134*/ 	.short	0x0380
        /*0136*/ 	.short	0x0050


	//----- nvinfo : EIATTR_SW_WAR
	.align		4
.L_298:
        /*0138*/ 	.byte	0x04, 0x36
        /*013a*/ 	.short	(.L_300 - .L_299)
.L_299:
        /*013c*/ 	.word	0x00000008
.L_300:


//--------------------- .nv.info._ZN3cub18CUB_300001_SM_10006detail8for_each13static_kernelINS2_12policy_hub_t12policy_500_tEmN6thrust24THRUST_300001_SM_1000_NS8cuda_cub20__uninitialized_fill7functorINS7_10device_ptrI7point2DIdEEESD_EEEEvT0_T1_ --------------------------
	.section	.nv.info._ZN3cub18CUB_300001_SM_10006detail8for_each13static_kernelINS2_12policy_hub_t12policy_500_tEmN6thrust24THRUST_300001_SM_1000_NS8cuda_cub20__uninitialized_fill7functorINS7_10device_ptrI7point2DIdEEESD_EEEEvT0_T1_,"",@"SHT_CUDA_INFO"
	.sectionflags	@""
	.align	4


	//----- nvinfo : EIATTR_CUDA_API_VERSION
	.align		4
        /*0000*/ 	.byte	0x04, 0x37
        /*0002*/ 	.short	(.L_302 - .L_301)
.L_301:
        /*0004*/ 	.word	0x00000082


	//----- nvinfo : EIATTR_KPARAM_INFO
	.align		4
.L_302:
        /*0008*/ 	.byte	0x04, 0x17
        /*000a*/ 	.short	(.L_304 - .L_303)
.L_303:
        /*000c*/ 	.word	0x00000000
        /*0010*/ 	.short	0x0001
        /*0012*/ 	.short	0x0008
        /*0014*/ 	.byte	0x00, 0xf0, 0x61, 0x00


	//----- nvinfo : EIATTR_KPARAM_INFO
	.align		4
.L_304:
        /*0018*/ 	.byte	0x04, 0x17
        /*001a*/ 	.short	(.L_306 - .L_305)
.L_305:
        /*001c*/ 	.word	0x00000000
        /*0020*/ 	.short	0x0000
        /*0022*/ 	.short	0x0000
        /*0024*/ 	.byte	0x00, 0xf0, 0x21, 0x00


	//----- nvinfo : EIATTR_SPARSE_MMA_MASK
	.align		4
.L_306:
        /*0028*/ 	.byte	0x03, 0x50
        /*002a*/ 	.short	0x0000


	//----- nvinfo : EIATTR_MAXREG_COUNT
	.align		4
        /*002c*/ 	.byte	0x03, 0x1b
        /*002e*/ 	.short	0x00ff


	//----- nvinfo : EIATTR_MERCURY_ISA_VERSION
	.align		4
        /*0030*/ 	.byte	0x03, 0x5f
        /*0032*/ 	.short	0x0101


	//----- nvinfo : EIATTR_VRC_CTA_INIT_COUNT
	.align		4
        /*0034*/ 	.byte	0x02, 0x4a
	.zero		1
	.zero		1


	//----- nvinfo : EIATTR_EXIT_INSTR_OFFSETS
	.align		4
        /*0038*/ 	.byte	0x04, 0x1c
        /*003a*/ 	.short	(.L_308 - .L_307)


	//   ....[0]....
.L_307:
        /*003c*/ 	.word	0x00000160


	//   ....[1]....
        /*0040*/ 	.word	0x00000280


	//   ....[2]....
        /*0044*/ 	.word	0x000002d0


	//----- nvinfo : EIATTR_MAX_THREADS
	.align		4
.L_308:
        /*0048*/ 	.byte	0x04, 0x05
        /*004a*/ 	.short	(.L_310 - .L_309)
.L_309:
        /*004c*/ 	.word	0x00000100
        /*0050*/ 	.word	0x00000001
        /*0054*/ 	.word	0x00000001


	//----- nvinfo : EIATTR_CBANK_PARAM_SIZE
	.align		4
.L_310:
        /*0058*/ 	.byte	0x03, 0x19
        /*005a*/ 	.short	0x0020


	//----- nvinfo : EIATTR_PARAM_CBANK
	.align		4
        /*005c*/ 	.byte	0x04, 0x0a
        /*005e*/ 	.short	(.L_312 - .L_311)
	.align		4
.L_311:
        /*0060*/ 	.word	index@(.nv.constant0._ZN3cub18CUB_300001_SM_10006detail8for_each13static_kernelINS2_12policy_hub_t12policy_500_tEmN6thrust24THRUST_300001_SM_1000_NS8cuda_cub20__uninitialized_fill7functorINS7_10device_ptrI7point2DIdEEESD_EEEEvT0_T1_)
        /*0064*/ 	.short	0x0380
        /*0066*/ 	.short	0x0020


	//----- nvinfo : EIATTR_SW_WAR
	.align		4
.L_312:
        /*0068*/ 	.byte	0x04, 0x36
        /*006a*/ 	.short	(.L_314 - .L_313)
.L_313:
        /*006c*/ 	.word	0x00000008
.L_314:


//--------------------- .nv.info._ZN3cub18CUB_300001_SM_10006detail11EmptyKernelIvEEvv --------------------------
	.section	.nv.info._ZN3cub18CUB_300001_SM_10006detail11EmptyKernelIvEEvv,"",@"SHT_CUDA_INFO"
	.sectionflags	@""
	.align	4


	//----- nvinfo : EIATTR_CUDA_API_VERSION
	.align		4
        /*0000*/ 	.byte	0x04, 0x37
        /*0002*/ 	.short	(.L_316 - .L_315)
.L_315:
        /*0004*/ 	.word	0x00000082


	//----- nvinfo : EIATTR_SPARSE_MMA_MASK
	.align		4
.L_316:
        /*0008*/ 	.byte	0x03, 0x50
        /*000a*/ 	.short	0x0000


	//----- nvinfo : EIATTR_MAXREG_COUNT
	.align		4
        /*000c*/ 	.byte	0x03, 0x1b
        /*000e*/ 	.short	0x00ff


	//----- nvinfo : EIATTR_MERCURY_ISA_VERSION
	.align		4
        /*0010*/ 	.byte	0x03, 0x5f
        /*0012*/ 	.short	0x0101


	//----- nvinfo : EIATTR_VRC_CTA_INIT_COUNT
	.align		4
        /*0014*/ 	.byte	0x02, 0x4a
	.zero		1
	.zero		1


	//----- nvinfo : EIATTR_EXIT_INSTR_OFFSETS
	.align		4
        /*0018*/ 	.byte	0x04, 0x1c
        /*001a*/ 	.short	(.L_318 - .L_317)


	//   ....[0]....
.L_317:
        /*001c*/ 	.word	0x00000010


	//----- nvinfo : EIATTR_SW_WAR
	.align		4
.L_318:
        /*0020*/ 	.byte	0x04, 0x36
        /*0022*/ 	.short	(.L_320 - .L_319)
.L_319:
        /*0024*/ 	.word	0x00000008
.L_320:


//--------------------- .nv.info._Z9cuda_normP7point3DIdEiPd --------------------------
	.section	.nv.info._Z9cuda_normP7point3DIdEiPd,"",@"SHT_CUDA_INFO"
	.sectionflags	@""
	.align	4


	//----- nvinfo : EIATTR_CUDA_API_VERSION
	.align		4
        /*0000*/ 	.byte	0x04, 0x37
        /*0002*/ 	.short	(.L_322 - .L_321)
.L_321:
        /*0004*/ 	.word	0x00000082


	//----- nvinfo : EIATTR_KPARAM_INFO
	.align		4
.L_322:
        /*0008*/ 	.byte	0x04, 0x17
        /*000a*/ 	.short	(.L_324 - .L_323)
.L_323:
        /*000c*/ 	.word	0x00000000
        /*0010*/ 	.short	0x0002
        /*0012*/ 	.short	0x0010
        /*0014*/ 	.byte	0x00, 0xf5, 0x21, 0x00


	//----- nvinfo : EIATTR_KPARAM_INFO
	.align		4
.L_324:
        /*0018*/ 	.byte	0x04, 0x17
        /*001a*/ 	.short	(.L_326 - .L_325)
.L_325:
        /*001c*/ 	.word	0x00000000
        /*0020*/ 	.short	0x0001
        /*0022*/ 	.short	0x0008
        /*0024*/ 	.byte	0x00, 0xf0, 0x11, 0x00


	//----- nvinfo : EIATTR_KPARAM_INFO
	.align		4
.L_326:
        /*0028*/ 	.byte	0x04, 0x17
        /*002a*/ 	.short	(.L_328 - .L_327)
.L_327:
        /*002c*/ 	.word	0x00000000
        /*0030*/ 	.short	0x0000
        /*0032*/ 	.short	0x0000
        /*0034*/ 	.byte	0x00, 0xf5, 0x21, 0x00


	//----- nvinfo : EIATTR_SPARSE_MMA_MASK
	.align		4
.L_328:
        /*0038*/ 	.byte	0x03, 0x50
        /*003a*/ 	.short	0x0000


	//----- nvinfo : EIATTR_MAXREG_COUNT
	.align		4
        /*003c*/ 	.byte	0x03, 0x1b
        /*003e*/ 	.short	0x00ff


	//----- nvinfo : EIATTR_MERCURY_ISA_VERSION
	.align		4
        /*0040*/ 	.byte	0x03, 0x5f
        /*0042*/ 	.short	0x0101


	//----- nvinfo : EIATTR_VRC_CTA_INIT_COUNT
	.align		4
        /*0044*/ 	.byte	0x02, 0x4a
	.zero		1
	.zero		1


	//----- nvinfo : EIATTR_EXIT_INSTR_OFFSETS
	.align		4
        /*0048*/ 	.byte	0x04, 0x1c
        /*004a*/ 	.short	(.L_330 - .L_329)


	//   ....[0]....
.L_329:
        /*004c*/ 	.word	0x00001000


	//----- nvinfo : EIATTR_CRS_STACK_SIZE
	.align		4
.L_330:
        /*0050*/ 	.byte	0x04, 0x1e
        /*0052*/ 	.short	(.L_332 - .L_331)
.L_331:
        /*0054*/ 	.word	0x00000000


	//----- nvinfo : EIATTR_CBANK_PARAM_SIZE
	.align		4
.L_332:
        /*0058*/ 	.byte	0x03, 0x19
        /*005a*/ 	.short	0x0018


	//----- nvinfo : EIATTR_PARAM_CBANK
	.align		4
        /*005c*/ 	.byte	0x04, 0x0a
        /*005e*/ 	.short	(.L_334 - .L_333)
	.align		4
.L_333:
        /*0060*/ 	.word	index@(.nv.constant0._Z9cuda_normP7point3DIdEiPd)
        /*0064*/ 	.short	0x0380
        /*0066*/ 	.short	0x0018


	//----- nvinfo : EIATTR_SW_WAR
	.align		4
.L_334:
        /*0068*/ 	.byte	0x04, 0x36
        /*006a*/ 	.short	(.L_336 - .L_335)
.L_335:
        /*006c*/ 	.word	0x00000008
.L_336:


//--------------------- .nv.callgraph             --------------------------
	.section	.nv.callgraph,"",@"SHT_CUDA_CALLGRAPH"
	.align	4
	.sectionentsize	8
	.align		4
        /*0000*/ 	.word	0x00000000
	.align		4
        /*0004*/ 	.word	0xffffffff
	.align		4
        /*0008*/ 	.word	0x00000000
	.align		4
        /*000c*/ 	.word	0xfffffffe
	.align		4
        /*0010*/ 	.word	0x00000000
	.align		4
        /*0014*/ 	.word	0xfffffffd
	.align		4
        /*0018*/ 	.word	0x00000000
	.align		4
        /*001c*/ 	.word	0xfffffffc


//--------------------- .nv.constant4             --------------------------
	.section	.nv.constant4,"a",@progbits
	.align	8
	.align		8
.nv.constant4:
        /*0000*/ 	.dword	_ZN34_INTERNAL_b961c8e2_4_k_cu_8c29e0154cuda3std3__45__cpo5beginE
	.align		8
        /*0008*/ 	.dword	_ZN34_INTERNAL_b961c8e2_4_k_cu_8c29e0154cuda3std3__45__cpo3endE
	.align		8
        /*0010*/ 	.dword	_ZN34_INTERNAL_b961c8e2_4_k_cu_8c29e0154cuda3std3__45__cpo6cbeginE
	.align		8
        /*0018*/ 	.dword	_ZN34_INTERNAL_b961c8e2_4_k_cu_8c29e0154cuda3std3__45__cpo4cendE
	.align		8
        /*0020*/ 	.dword	_ZN34_INTERNAL_b961c8e2_4_k_cu_8c29e0154cuda3std3__45__cpo6rbeginE
	.align		8
        /*0028*/ 	.dword	_ZN34_INTERNAL_b961c8e2_4_k_cu_8c29e0154cuda3std3__45__cpo4rendE
	.align		8
        /*0030*/ 	.dword	_ZN34_INTERNAL_b961c8e2_4_k_cu_8c29e0154cuda3std3__45__cpo7crbeginE
	.align		8
        /*0038*/ 	.dword	_ZN34_INTERNAL_b961c8e2_4_k_cu_8c29e0154cuda3std3__45__cpo5crendE
	.align		8
        /*0040*/ 	.dword	_ZN34_INTERNAL_b961c8e2_4_k_cu_8c29e0154cuda3std3__436_GLOBAL__N__b961c8e2_4_k_cu_8c29e0156ignoreE
	.align		8
        /*0048*/ 	.dword	_ZN34_INTERNAL_b961c8e2_4_k_cu_8c29e0154cuda3std3__419piecewise_constructE
	.align		8
        /*0050*/ 	.dword	_ZN34_INTERNAL_b961c8e2_4_k_cu_8c29e0154cuda3std3__48in_placeE
	.align		8
        /*0058*/ 	.dword	_ZN34_INTERNAL_b961c8e2_4_k_cu_8c29e0154cuda3std3__420unreachable_sentinelE
	.align		8
        /*0060*/ 	.dword	_ZN34_INTERNAL_b961c8e2_4_k_cu_8c29e0154cuda3std3__47nulloptE
	.align		8
        /*0068*/ 	.dword	_ZN34_INTERNAL_b961c8e2_4_k_cu_8c29e0154cuda3std3__48unexpectE
	.align		8
        /*0070*/ 	.dword	_ZN34_INTERNAL_b961c8e2_4_k_cu_8c29e0154cuda3std6ranges3__45__cpo4swapE
	.align		8
        /*0078*/ 	.dword	_ZN34_INTERNAL_b961c8e2_4_k_cu_8c29e0154cuda3std6ranges3__45__cpo9iter_moveE
	.align		8
        /*0080*/ 	.dword	_ZN34_INTERNAL_b961c8e2_4_k_cu_8c29e0154cuda3std6ranges3__45__cpo5beginE
	.align		8
        /*0088*/ 	.dword	_ZN34_INTERNAL_b961c8e2_4_k_cu_8c29e0154cuda3std6ranges3__45__cpo3endE
	.align		8
        /*0090*/ 	.dword	_ZN34_INTERNAL_b961c8e2_4_k_cu_8c29e0154cuda3std6ranges3__45__cpo6cbeginE
	.align		8
        /*0098*/ 	.dword	_ZN34_INTERNAL_b961c8e2_4_k_cu_8c29e0154cuda3std6ranges3__45__cpo4cendE
	.align		8
        /*00a0*/ 	.dword	_ZN34_INTERNAL_b961c8e2_4_k_cu_8c29e0154cuda3std6ranges3__45__cpo7advanceE
	.align		8
        /*00a8*/ 	.dword	_ZN34_INTERNAL_b961c8e2_4_k_cu_8c29e0154cuda3std6ranges3__45__cpo9iter_swapE
	.align		8
        /*00b0*/ 	.dword	_ZN34_INTERNAL_b961c8e2_4_k_cu_8c29e0154cuda3std6ranges3__45__cpo4nextE
	.align		8
        /*00b8*/ 	.dword	_ZN34_INTERNAL_b961c8e2_4_k_cu_8c29e0154cuda3std6ranges3__45__cpo4prevE
	.align		8
        /*00c0*/ 	.dword	_ZN34_INTERNAL_b961c8e2_4_k_cu_8c29e0154cuda3std6ranges3__45__cpo4dataE
	.align		8
        /*00c8*/ 	.dword	_ZN34_INTERNAL_b961c8e2_4_k_cu_8c29e0154cuda3std6ranges3__45__cpo5cdataE
	.align		8
        /*00d0*/ 	.dword	_ZN34_INTERNAL_b961c8e2_4_k_cu_8c29e0154cuda3std6ranges3__45__cpo4sizeE
	.align		8
        /*00d8*/ 	.dword	_ZN34_INTERNAL_b961c8e2_4_k_cu_8c29e0154cuda3std6ranges3__45__cpo5ssizeE
	.align		8
        /*00e0*/ 	.dword	_ZN34_INTERNAL_b961c8e2_4_k_cu_8c29e0154cuda3std6ranges3__45__cpo8distanceE
	.align		8
        /*00e8*/ 	.dword	_ZN34_INTERNAL_b961c8e2_4_k_cu_8c29e0156thrust24THRUST_300001_SM_1000_NS8cuda_cub3parE
	.align		8
        /*00f0*/ 	.dword	_ZN34_INTERNAL_b961c8e2_4_k_cu_8c29e0156thrust24THRUST_300001_SM_1000_NS8cuda_cub10par_nosyncE
	.align		8
        /*00f8*/ 	.dword	_ZN34_INTERNAL_b961c8e2_4_k_cu_8c29e0156thrust24THRUST_300001_SM_1000_NS6system6detail10sequential3seqE
	.align		8
        /*0100*/ 	.dword	_ZN34_INTERNAL_b961c8e2_4_k_cu_8c29e0156thrust24THRUST_300001_SM_1000_NS6system3cpp3parE
	.align		8
        /*0108*/ 	.dword	_ZN34_INTERNAL_b961c8e2_4_k_cu_8c29e0156thrust24THRUST_300001_SM_1000_NS12placeholders2_1E
	.align		8
        /*0110*/ 	.dword	_ZN34_INTERNAL_b961c8e2_4_k_cu_8c29e0156thrust24THRUST_300001_SM_1000_NS12placeholders2_2E
	.align		8
        /*0118*/ 	.dword	_ZN34_INTERNAL_b961c8e2_4_k_cu_8c29e0156thrust24THRUST_300001_SM_1000_NS12placeholders2_3E
	.align		8
        /*0120*/ 	.dword	_ZN34_INTERNAL_b961c8e2_4_k_cu_8c29e0156thrust24THRUST_300001_SM_1000_NS12placeholders2_4E
	.align		8
        /*0128*/ 	.dword	_ZN34_INTERNAL_b961c8e2_4_k_cu_8c29e0156thrust24THRUST_300001_SM_1000_NS12placeholders2_5E
	.align		8
        /*0130*/ 	.dword	_ZN34_INTERNAL_b961c8e2_4_k_cu_8c29e0156thrust24THRUST_300001_SM_1000_NS12placeholders2_6E
	.align		8
        /*0138*/ 	.dword	_ZN34_INTERNAL_b961c8e2_4_k_cu_8c29e0156thrust24THRUST_300001_SM_1000_NS12placeholders2_7E
	.align		8
        /*0140*/ 	.dword	_ZN34_INTERNAL_b961c8e2_4_k_cu_8c29e0156thrust24THRUST_300001_SM_1000_NS12placeholders2_8E
	.align		8
        /*0148*/ 	.dword	_ZN34_INTERNAL_b961c8e2_4_k_cu_8c29e0156thrust24THRUST_300001_SM_1000_NS12placeholders2_9E
	.align		8
        /*0150*/ 	.dword	_ZN34_INTERNAL_b961c8e2_4_k_cu_8c29e0156thrust24THRUST_300001_SM_1000_NS12placeholders3_10E
	.align		8
        /*0158*/ 	.dword	_ZN34_INTERNAL_b961c8e2_4_k_cu_8c29e0156thrust24THRUST_300001_SM_1000_NS3seqE
	.align		8
        /*0160*/ 	.dword	_ZN34_INTERNAL_b961c8e2_4_k_cu_8c29e0156thrust24THRUST_300001_SM_1000_NS6deviceE


//--------------------- .text._ZN3cub18CUB_300001_SM_10006detail10merge_sort26DeviceMergeSortMergeKernelINS2_10policy_hubIN6thrust24THRUST_300001_SM_1000_NS6detail15normal_iteratorINS6_10device_ptrI7point2DIdEEEEEE9Policy600ESD_PNS0_8NullTypeESD_SH_mN4cuda3std3__44lessISB_EESB_SG_EEvbT2_T3_T4_PT6_PT7_T5_PSP_SP_NS1_7vsmem_tE --------------------------
	.section	.text._ZN3cub18CUB_300001_SM_10006detail10merge_sort26DeviceMergeSortMergeKernelINS2_10policy_hubIN6thrust24THRUST_300001_SM_1000_NS6detail15normal_iteratorINS6_10device_ptrI7point2DIdEEEEEE9Policy600ESD_PNS0_8NullTypeESD_SH_mN4cuda3std3__44lessISB_EESB_SG_EEvbT2_T3_T4_PT6_PT7_T5_PSP_SP_NS1_7vsmem_tE,"ax",@progbits
	.align	128
        .global         _ZN3cub18CUB_300001_SM_10006detail10merge_sort26DeviceMergeSortMergeKernelINS2_10policy_hubIN6thrust24THRUST_300001_SM_1000_NS6detail15normal_iteratorINS6_10device_ptrI7point2DIdEEEEEE9Policy600ESD_PNS0_8NullTypeESD_SH_mN4cuda3std3__44lessISB_EESB_SG_EEvbT2_T3_T4_PT6_PT7_T5_PSP_SP_NS1_7vsmem_tE
        .type           _ZN3cub18CUB_300001_SM_10006detail10merge_sort26DeviceMergeSortMergeKernelINS2_10policy_hubIN6thrust24THRUST_300001_SM_1000_NS6detail15normal_iteratorINS6_10device_ptrI7point2DIdEEEEEE9Policy600ESD_PNS0_8NullTypeESD_SH_mN4cuda3std3__44lessISB_EESB_SG_EEvbT2_T3_T4_PT6_PT7_T5_PSP_SP_NS1_7vsmem_tE,@function
        .size           _ZN3cub18CUB_300001_SM_10006detail10merge_sort26DeviceMergeSortMergeKernelINS2_10policy_hubIN6thrust24THRUST_300001_SM_1000_NS6detail15normal_iteratorINS6_10device_ptrI7point2DIdEEEEEE9Policy600ESD_PNS0_8NullTypeESD_SH_mN4cuda3std3__44lessISB_EESB_SG_EEvbT2_T3_T4_PT6_PT7_T5_PSP_SP_NS1_7vsmem_tE,(.L_x_121 - _ZN3cub18CUB_300001_SM_10006detail10merge_sort26DeviceMergeSortMergeKernelINS2_10policy_hubIN6thrust24THRUST_300001_SM_1000_NS6detail15normal_iteratorINS6_10device_ptrI7point2DIdEEEEEE9Policy600ESD_PNS0_8NullTypeESD_SH_mN4cuda3std3__44lessISB_EESB_SG_EEvbT2_T3_T4_PT6_PT7_T5_PSP_SP_NS1_7vsmem_tE)
        .other          _ZN3cub18CUB_300001_SM_10006detail10merge_sort26DeviceMergeSortMergeKernelINS2_10policy_hubIN6thrust24THRUST_300001_SM_1000_NS6detail15normal_iteratorINS6_10device_ptrI7point2DIdEEEEEE9Policy600ESD_PNS0_8NullTypeESD_SH_mN4cuda3std3__44lessISB_EESB_SG_EEvbT2_T3_T4_PT6_PT7_T5_PSP_SP_NS1_7vsmem_tE,@"STO_CUDA_ENTRY STV_DEFAULT"
_ZN3cub18CUB_300001_SM_10006detail10merge_sort26DeviceMergeSortMergeKernelINS2_10policy_hubIN6thrust24THRUST_300001_SM_1000_NS6detail15normal_iteratorINS6_10device_ptrI7point2DIdEEEEEE9Policy600ESD_PNS0_8NullTypeESD_SH_mN4cuda3std3__44lessISB_EESB_SG_EEvbT2_T3_T4_PT6_PT7_T5_PSP_SP_NS1_7vsmem_tE:
.text._ZN3cub18CUB_300001_SM_10006detail10merge_sort26DeviceMergeSortMergeKernelINS2_10policy_hubIN6thrust24THRUST_300001_SM_1000_NS6detail15normal_iteratorINS6_10device_ptrI7point2DIdEEEEEE9Policy600ESD_PNS0_8NullTypeESD_SH_mN4cuda3std3__44lessISB_EESB_SG_EEvbT2_T3_T4_PT6_PT7_T5_PSP_SP_NS1_7vsmem_tE:
[----:B------:R-:W-:Y:S01]  /*0000*/  LDC R1, c[0x0][0x37c] ;  /* 0x0000df00ff017b82 */ /* 0x000fe20000000800 */
[----:B------:R-:W0:Y:S01]  /*0010*/  S2R R3, SR_CTAID.X ;  /* 0x0000000000037919 */ /* 0x000e220000002500 */
[----:B------:R-:W1:Y:S06]  /*0020*/  LDCU UR4, c[0x0][0x370] ;  /* 0x00006e00ff0477ac */ /* 0x000e6c0008000800 */
[----:B------:R-:W2:Y:S01]  /*0030*/  LDC.64 R4, c[0x0][0x3c0] ;  /* 0x0000f000ff047b82 */ /* 0x000ea20000000a00 */
[----:B------:R-:W3:Y:S01]  /*0040*/  S2R R2, SR_TID.X ;  /* 0x0000000000027919 */ /* 0x000ee20000002100 */
[----:B------:R-:W4:Y:S01]  /*0050*/  LDCU.64 UR6, c[0x0][0x358] ;  /* 0x00006b00ff0677ac */ /* 0x000f220008000a00 */
[----:B-1----:R-:W-:-:S06]  /*0060*/  UIADD3 UR4, UPT, UPT, UR4, -0x1, URZ ;  /* 0xffffffff04047890 */ /* 0x002fcc000fffe0ff */
[----:B0-----:R-:W-:-:S13]  /*0070*/  ISETP.GE.U32.AND P0, PT, R3, UR4, PT ;  /* 0x0000000403007c0c */ /* 0x001fda000bf06070 */
[----:B---34-:R-:W-:Y:S05]  /*0080*/  @P0 BRA `(.L_x_0) ;  /* 0x00000010009c0947 */ /* 0x018fea0003800000 */
[----:B------:R-:W0:Y:S01]  /*0090*/  LDC.64 R16, c[0x0][0x3b8] ;  /* 0x0000ee00ff107b82 */ /* 0x000e220000000a00 */
[----:B--2---:R-:W-:-:S07]  /*00a0*/  IADD3 R10, P2, PT, RZ, -R4, RZ ;  /* 0x80000004ff0a7210 */ /* 0x004fce0007f5e0ff */
[----:B------:R-:W1:Y:S01]  /*00b0*/  LDC.64 R12, c[0x0][0x398] ;  /* 0x0000e600ff0c7b82 */ /* 0x000e620000000a00 */
[----:B------:R-:W-:Y:S01]  /*00c0*/  IMAD.WIDE.U32 R8, R4, 0x200, RZ ;  /* 0x0000020004087825 */ /* 0x000fe200078e00ff */
[----:B------:R-:W2:Y:S01]  /*00d0*/  LDCU.U8 UR4, c[0x0][0x380] ;  /* 0x00007000ff0477ac */ /* 0x000ea20008000000 */
[----:B0-----:R-:W-:-:S04]  /*00e0*/  LEA R16, P0, R3, R16, 0x3 ;  /* 0x0000001003107211 */ /* 0x001fc800078018ff */
[----:B------:R-:W-:-:S05]  /*00f0*/  LEA.HI.X R17, R3, R17, RZ, 0x3, P0 ;  /* 0x0000001103117211 */ /* 0x000fca00000f1cff */
[----:B------:R-:W3:Y:S04]  /*0100*/  LDG.E.64 R14, desc[UR6][R16.64+0x8] ;  /* 0x00000806100e7981 */ /* 0x000ee8000c1e1b00 */
[----:B------:R0:W4:Y:S01]  /*0110*/  LDG.E.64 R6, desc[UR6][R16.64] ;  /* 0x0000000610067981 */ /* 0x000122000c1e1b00 */
[CC--:B------:R-:W-:Y:S01]  /*0120*/  LOP3.LUT R18, R10.reuse, R3.reuse, RZ, 0xc0, !PT ;  /* 0x000000030a127212 */ /* 0x0c0fe200078ec0ff */
[----:B------:R-:W-:Y:S01]  /*0130*/  IMAD.SHL.U32 R19, R5, 0x200, RZ ;  /* 0x0000020005137824 */ /* 0x000fe200078e00ff */
[----:B------:R-:W-:Y:S01]  /*0140*/  LOP3.LUT R10, R10, R3, RZ, 0xfc, !PT ;  /* 0x000000030a0a7212 */ /* 0x000fe200078efcff */
[----:B--2---:R-:W-:Y:S01]  /*0150*/  UPRMT UR4, UR4, 0x8880, URZ ;  /* 0x0000888004047896 */ /* 0x004fe200080000ff */
[----:B------:R-:W-:Y:S01]  /*0160*/  LOP3.LUT R4, R8, 0xfffffc00, RZ, 0xc0, !PT ;  /* 0xfffffc0008047812 */ /* 0x000fe200078ec0ff */
[----:B------:R-:W-:Y:S01]  /*0170*/  IMAD.SHL.U32 R11, R18, 0x400, RZ ;  /* 0x00000400120b7824 */ /* 0x000fe200078e00ff */
[----:B------:R-:W-:Y:S01]  /*0180*/  ISETP.NE.U32.AND P0, PT, R10, -0x1, PT ;  /* 0xffffffff0a00780c */ /* 0x000fe20003f05070 */
[----:B------:R-:W-:Y:S01]  /*0190*/  IMAD.IADD R0, R9, 0x1, R19 ;  /* 0x0000000109007824 */ /* 0x000fe200078e0213 */
[----:B------:R-:W-:Y:S01]  /*01a0*/  SHF.L.U64.HI R9, R18, 0xa, RZ ;  /* 0x0000000a12097819 */ /* 0x000fe200000102ff */
[----:B------:R-:W-:Y:S01]  /*01b0*/  UISETP.NE.AND UP0, UPT, UR4, URZ, UPT ;  /* 0x000000ff0400728c */ /* 0x000fe2000bf05270 */
[----:B------:R-:W-:Y:S01]  /*01c0*/  IADD3 R10, P3, PT, R3, -R18, RZ ;  /* 0x80000012030a7210 */ /* 0x000fe20007f7e0ff */
[----:B------:R-:W-:Y:S01]  /*01d0*/  IMAD.X R18, RZ, RZ, ~R5, P2 ;  /* 0x000000ffff127224 */ /* 0x000fe200010e0e05 */
[----:B------:R-:W-:-:S03]  /*01e0*/  ACQBULK ;  /* 0x000000000000782e */ /* 0x000fc60000000000 */
[----:B------:R-:W-:Y:S01]  /*01f0*/  IMAD.X R19, RZ, RZ, -0x1, P3 ;  /* 0xffffffffff137424 */ /* 0x000fe200018e06ff */
[----:B------:R-:W-:Y:S01]  /*0200*/  ISETP.NE.AND.EX P0, PT, R18, -0x1, PT, P0 ;  /* 0xffffffff1200780c */ /* 0x000fe20003f05300 */
[----:B------:R-:W-:-:S03]  /*0210*/  IMAD.SHL.U32 R5, R10, 0x400, RZ ;  /* 0x000004000a057824 */ /* 0x000fc600078e00ff */
[----:B0-----:R-:W-:Y:S02]  /*0220*/  SHF.L.U64.HI R16, R10, 0xa, R19 ;  /* 0x0000000a0a107819 */ /* 0x001fe40000010213 */
[-C--:B---3--:R-:W-:Y:S02]  /*0230*/  IADD3 R21, P1, PT, R14, -R11.reuse, RZ ;  /* 0x8000000b0e157210 */ /* 0x088fe40007f3e0ff */
[----:B----4-:R-:W-:-:S03]  /*0240*/  IADD3 R8, P3, PT, R6, -R11, RZ ;  /* 0x8000000b06087210 */ /* 0x010fc60007f7e0ff */
[--C-:B------:R-:W-:Y:S01]  /*0250*/  IMAD.X R17, R15, 0x1, ~R9.reuse, P1 ;  /* 0x000000010f117824 */ /* 0x100fe200008e0e09 */
[----:B-1----:R-:W-:Y:S01]  /*0260*/  IADD3 R15, P4, PT, -R11, R12, RZ ;  /* 0x0000000c0b0f7210 */ /* 0x002fe20007f9e1ff */
[----:B------:R-:W-:Y:S01]  /*0270*/  IMAD.MOV.U32 R12, RZ, RZ, 0x3ff ;  /* 0x000003ffff0c7424 */ /* 0x000fe200078e00ff */
[----:B------:R-:W-:Y:S01]  /*0280*/  ISETP.NE.U32.AND P1, PT, R10, -0x1, PT ;  /* 0xffffffff0a00780c */ /* 0x000fe20003f25070 */
[--C-:B------:R-:W-:Y:S01]  /*0290*/  IMAD.X R14, R7, 0x1, ~R9.reuse, P3 ;  /* 0x00000001070e7824 */ /* 0x100fe200018e0e09 */
[----:B------:R-:W-:Y:S01]  /*02a0*/  ISETP.GT.U32.AND P2, PT, R15, R4, PT ;  /* 0x000000040f00720c */ /* 0x000fe20003f44070 */
[----:B------:R-:W-:Y:S01]  /*02b0*/  IMAD.X R13, R13, 0x1, ~R9, P4 ;  /* 0x000000010d0d7824 */ /* 0x000fe200020e0e09 */
[----:B------:R-:W-:-:S04]  /*02c0*/  ISETP.NE.AND.EX P1, PT, R19, -0x1, PT, P1 ;  /* 0xffffffff1300780c */ /* 0x000fc80003f25310 */
[----:B------:R-:W-:Y:S02]  /*02d0*/  SEL R10, R12, 0x400, !P1 ;  /* 0x000004000c0a7807 */ /* 0x000fe40004800000 */
[----:B------:R-:W-:Y:S02]  /*02e0*/  ISETP.GT.U32.AND.EX P1, PT, R13, R0, PT, P2 ;  /* 0x000000000d00720c */ /* 0x000fe40003f24120 */
[----:B------:R-:W-:Y:S02]  /*02f0*/  IADD3 R12, P2, PT, -R8, R5, RZ ;  /* 0x00000005080c7210 */ /* 0x000fe40007f5e1ff */
[----:B------:R-:W-:Y:S02]  /*0300*/  IADD3 R5, P3, P4, -R21, R10, R5 ;  /* 0x0000000a15057210 */ /* 0x000fe40007c7e105 */
[----:B------:R-:W-:Y:S01]  /*0310*/  SEL R19, R15, R4, P1 ;  /* 0x000000040f137207 */ /* 0x000fe20000800000 */
[----:B------:R-:W-:Y:S01]  /*0320*/  IMAD.X R10, R16, 0x1, ~R14, P2 ;  /* 0x00000001100a7824 */ /* 0x000fe200010e0e0e */
[----:B------:R-:W-:-:S02]  /*0330*/  SEL R23, R13, R0, P1 ;  /* 0x000000000d177207 */ /* 0x000fc40000800000 */
[----:B------:R-:W-:Y:S02]  /*0340*/  IADD3.X R17, PT, PT, ~R17, RZ, R16, P3, P4 ;  /* 0x000000ff11117210 */ /* 0x000fe40001fe8510 */
[----:B------:R-:W-:Y:S02]  /*0350*/  IADD3 R19, P1, PT, R19, -R4, RZ ;  /* 0x8000000413137210 */ /* 0x000fe40007f3e0ff */
[----:B------:R-:W-:Y:S02]  /*0360*/  SEL R22, R4, R5, !P0 ;  /* 0x0000000504167207 */ /* 0x000fe40004000000 */
[----:B------:R-:W-:Y:S01]  /*0370*/  SEL R5, R0, R17, !P0 ;  /* 0x0000001100057207 */ /* 0x000fe20004000000 */
[----:B------:R-:W-:Y:S01]  /*0380*/  IMAD.X R17, R23, 0x1, ~R0, P1 ;  /* 0x0000000117117824 */ /* 0x000fe200008e0e00 */
[----:B------:R-:W-:Y:S02]  /*0390*/  ISETP.LT.U32.AND P2, PT, R4, R15, PT ;  /* 0x0000000f0400720c */ /* 0x000fe40003f41070 */
[----:B------:R-:W-:-:S02]  /*03a0*/  ISETP.LT.U32.AND P1, PT, R12, R19, PT ;  /* 0x000000130c00720c */ /* 0x000fc40003f21070 */
[----:B------:R-:W-:Y:S02]  /*03b0*/  ISETP.LT.U32.AND P3, PT, R22, R19, PT ;  /* 0x000000131600720c */ /* 0x000fe40003f61070 */
[----:B------:R-:W-:Y:S02]  /*03c0*/  ISETP.LT.U32.AND.EX P2, PT, R0, R13, PT, P2 ;  /* 0x0000000d0000720c */ /* 0x000fe40003f41120 */
[-C--:B------:R-:W-:Y:S02]  /*03d0*/  ISETP.LT.U32.AND.EX P1, PT, R10, R17.reuse, PT, P1 ;  /* 0x000000110a00720c */ /* 0x080fe40003f21110 */
[----:B------:R-:W-:Y:S02]  /*03e0*/  ISETP.LT.U32.AND.EX P3, PT, R5, R17, PT, P3 ;  /* 0x000000110500720c */ /* 0x000fe40003f61130 */
[----:B------:R-:W-:Y:S02]  /*03f0*/  @!P0 SEL R21, R4, R15, P2 ;  /* 0x0000000f04158207 */ /* 0x000fe40001000000 */
[----:B------:R-:W-:-:S02]  /*0400*/  SEL R5, R12, R19, P1 ;  /* 0x000000130c057207 */ /* 0x000fc40000800000 */
[----:B------:R-:W-:Y:S01]  /*0410*/  SEL R22, R22, R19, P3 ;  /* 0x0000001316167207 */ /* 0x000fe20001800000 */
[----:B------:R-:W-:Y:S01]  /*0420*/  IMAD.IADD R21, R21, 0x1, -R8 ;  /* 0x0000000115157824 */ /* 0x000fe200078e0a08 */
[----:B------:R-:W-:-:S03]  /*0430*/  SEL R8, R10, R17, P1 ;  /* 0x000000110a087207 */ /* 0x000fc60000800000 */
[----:B------:R-:W-:Y:S01]  /*0440*/  IMAD.IADD R22, R22, 0x1, -R5 ;  /* 0x0000000116167824 */ /* 0x000fe200078e0a05 */
[----:B------:R-:W-:Y:S06]  /*0450*/  BRA.U !UP0, `(.L_x_1) ;  /* 0x0000000108907547 */ /* 0x000fec000b800000 */
[----:B------:R-:W-:Y:S01]  /*0460*/  IADD3 R5, P0, P1, R5, R11, R4 ;  /* 0x0000000b05057210 */ /* 0x000fe2000791e004 */
[----:B------:R-:W-:Y:S01]  /*0470*/  IMAD.IADD R4, R2, 0x1, -R21 ;  /* 0x0000000102047824 */ /* 0x000fe200078e0a15 */
[----:B------:R-:W0:Y:S02]  /*0480*/  LDCU.64 UR4, c[0x0][0x388] ;  /* 0x00007100ff0477ac */ /* 0x000e240008000a00 */
[----:B------:R-:W-:Y:S01]  /*0490*/  IADD3.X R9, PT, PT, R8, R9, R0, P0, P1 ;  /* 0x0000000908097210 */ /* 0x000fe200007e2400 */
[----:B------:R-:W-:Y:S01]  /*04a0*/  VIADD R0, R2, 0x100 ;  /* 0x0000010002007836 */ /* 0x000fe20000000000 */
[----:B------:R-:W-:Y:S02]  /*04b0*/  IADD3 R8, P0, PT, R6, R2, RZ ;  /* 0x0000000206087210 */ /* 0x000fe40007f1e0ff */
[----:B------:R-:W-:-:S03]  /*04c0*/  IADD3 R5, P1, PT, R4, R5, RZ ;  /* 0x0000000504057210 */ /* 0x000fc60007f3e0ff */
[----:B------:R-:W-:Y:S01]  /*04d0*/  IMAD.X R7, RZ, RZ, R7, P0 ;  /* 0x000000ffff077224 */ /* 0x000fe200000e0607 */
[----:B------:R-:W-:Y:S01]  /*04e0*/  ISETP.GE.AND P0, PT, R0, R21, PT ;  /* 0x000000150000720c */ /* 0x000fe20003f06270 */
[----:B------:R-:W-:Y:S01]  /*04f0*/  VIADD R0, R2, 0x200 ;  /* 0x0000020002007836 */ /* 0x000fe20000000000 */
[----:B------:R-:W-:Y:S01]  /*0500*/  LEA.HI.X.SX32 R6, R4, R9, 0x1, P1 ;  /* 0x0000000904067211 */ /* 0x000fe200008f0eff */
[C---:B------:R-:W-:Y:S01]  /*0510*/  VIADD R4, R2.reuse, 0x300 ;  /* 0x0000030002047836 */ /* 0x040fe20000000000 */
[-C--:B------:R-:W-:Y:S02]  /*0520*/  ISETP.GE.AND P1, PT, R2, R21.reuse, PT ;  /* 0x000000150200720c */ /* 0x080fe40003f26270 */
[-C--:B------:R-:W-:Y:S02]  /*0530*/  ISETP.GE.AND P2, PT, R0, R21.reuse, PT ;  /* 0x000000150000720c */ /* 0x080fe40003f46270 */
[----:B------:R-:W-:Y:S02]  /*0540*/  ISETP.GE.AND P3, PT, R4, R21, PT ;  /* 0x000000150400720c */ /* 0x000fe40003f66270 */
[----:B0-----:R-:W-:-:S02]  /*0550*/  LEA R24, P4, R8, UR4, 0x4 ;  /* 0x0000000408187c11 */ /* 0x001fc4000f8820ff */
[C---:B------:R-:W-:Y:S02]  /*0560*/  LEA R26, P5, R5.reuse, UR4, 0x4 ;  /* 0x00000004051a7c11 */ /* 0x040fe4000f8a20ff */
[----:B------:R-:W-:Y:S02]  /*0570*/  LEA.HI.X R25, R8, UR5, R7, 0x4, P4 ;  /* 0x0000000508197c11 */ /* 0x000fe4000a0f2407 */
[----:B------:R-:W-:-:S03]  /*0580*/  LEA.HI.X R27, R5, UR5, R6, 0x4, P5 ;  /* 0x00000005051b7c11 */ /* 0x000fc6000a8f2406 */
[----:B------:R0:W5:Y:S04]  /*0590*/  @!P1 LDG.E.64 R16, desc[UR6][R24.64] ;  /* 0x0000000618109981 */ /* 0x000168000c1e1b00 */
[----:B------:R0:W5:Y:S04]  /*05a0*/  @!P1 LDG.E.64 R18, desc[UR6][R24.64+0x8] ;  /* 0x0000080618129981 */ /* 0x000168000c1e1b00 */
[----:B------:R0:W5:Y:S04]  /*05b0*/  @P0 LDG.E.64 R12, desc[UR6][R26.64+0x1000] ;  /* 0x001000061a0c0981 */ /* 0x000168000c1e1b00 */
[----:B------:R0:W5:Y:S04]  /*05c0*/  @P0 LDG.E.64 R14, desc[UR6][R26.64+0x1008] ;  /* 0x001008061a0e0981 */ /* 0x000168000c1e1b00 */
[----:B------:R0:W5:Y:S04]  /*05d0*/  @P2 LDG.E.64 R8, desc[UR6][R26.64+0x2000] ;  /* 0x002000061a082981 */ /* 0x000168000c1e1b00 */
[----:B------:R0:W5:Y:S04]  /*05e0*/  @P2 LDG.E.64 R10, desc[UR6][R26.64+0x2008] ;  /* 0x002008061a0a2981 */ /* 0x000168000c1e1b00 */
[----:B------:R0:W5:Y:S04]  /*05f0*/  @P3 LDG.E.64 R4, desc[UR6][R26.64+0x3000] ;  /* 0x003000061a043981 */ /* 0x000168000c1e1b00 */
[----:B------:R0:W5:Y:S04]  /*0600*/  @P3 LDG.E.64 R6, desc[UR6][R26.64+0x3008] ;  /* 0x003008061a063981 */ /* 0x000168000c1e1b00 */
[----:B------:R0:W5:Y:S04]  /*0610*/  @P1 LDG.E.64 R16, desc[UR6][R26.64] ;  /* 0x000000061a101981 */ /* 0x000168000c1e1b00 */
[----:B------:R0:W5:Y:S04]  /*0620*/  @P1 LDG.E.64 R18, desc[UR6][R26.64+0x8] ;  /* 0x000008061a121981 */ /* 0x000168000c1e1b00 */
[----:B------:R0:W5:Y:S04]  /*0630*/  @!P0 LDG.E.64 R12, desc[UR6][R24.64+0x1000] ;  /* 0x00100006180c8981 */ /* 0x000168000c1e1b00 */
[----:B------:R0:W5:Y:S04]  /*0640*/  @!P0 LDG.E.64 R14, desc[UR6][R24.64+0x1008] ;  /* 0x00100806180e8981 */ /* 0x000168000c1e1b00 */
[----:B------:R0:W5:Y:S04]  /*0650*/  @!P2 LDG.E.64 R8, desc[UR6][R24.64+0x2000] ;  /* 0x002000061808a981 */ /* 0x000168000c1e1b00 */
[----:B------:R0:W5:Y:S04]  /*0660*/  @!P2 LDG.E.64 R10, desc[UR6][R24.64+0x2008] ;  /* 0x00200806180aa981 */ /* 0x000168000c1e1b00 */
[----:B------:R0:W5:Y:S04]  /*0670*/  @!P3 LDG.E.64 R4, desc[UR6][R24.64+0x3000] ;  /* 0x003000061804b981 */ /* 0x000168000c1e1b00 */
[----:B------:R0:W5:Y:S01]  /*0680*/  @!P3 LDG.E.64 R6, desc[UR6][R24.64+0x3008] ;  /* 0x003008061806b981 */ /* 0x000162000c1e1b00 */
[----:B------:R-:W-:Y:S05]  /*0690*/  BRA `(.L_x_2) ;  /* 0x00000000008c7947 */ /* 0x000fea0003800000 */
.L_x_1:
[----:B------:R-:W-:Y:S01]  /*06a0*/  IADD3 R4, P0, P1, R5, R11, R4 ;  /* 0x0000000b05047210 */ /* 0x000fe2000791e004 */
[C---:B------:R-:W-:Y:S01]  /*06b0*/  IMAD.IADD R11, R2.reuse, 0x1, -R21 ;  /* 0x00000001020b7824 */ /* 0x040fe200078e0a15 */
[----:B------:R-:W0:Y:S01]  /*06c0*/  LDCU.64 UR4, c[0x0][0x3a0] ;  /* 0x00007400ff0477ac */ /* 0x000e220008000a00 */
[----:B------:R-:W-:Y:S02]  /*06d0*/  ISETP.GE.AND P3, PT, R2, R21, PT ;  /* 0x000000150200720c */ /* 0x000fe40003f66270 */
[----:B------:R-:W-:Y:S01]  /*06e0*/  IADD3.X R0, PT, PT, R8, R9, R0, P0, P1 ;  /* 0x0000000908007210 */ /* 0x000fe200007e2400 */
[----:B------:R-:W-:Y:S01]  /*06f0*/  VIADD R8, R2, 0x100 ;  /* 0x0000010002087836 */ /* 0x000fe20000000000 */
[----:B------:R-:W-:Y:S02]  /*0700*/  IADD3 R5, P0, PT, R6, R2, RZ ;  /* 0x0000000206057210 */ /* 0x000fe40007f1e0ff */
[----:B------:R-:W-:-:S03]  /*0710*/  IADD3 R4, P1, PT, R11, R4, RZ ;  /* 0x000000040b047210 */ /* 0x000fc60007f3e0ff */
[----:B------:R-:W-:Y:S01]  /*0720*/  IMAD.X R6, RZ, RZ, R7, P0 ;  /* 0x000000ffff067224 */ /* 0x000fe200000e0607 */
[----:B------:R-:W-:Y:S01]  /*0730*/  ISETP.GE.AND P0, PT, R8, R21, PT ;  /* 0x000000150800720c */ /* 0x000fe20003f06270 */
[C---:B------:R-:W-:Y:S01]  /*0740*/  VIADD R8, R2.reuse, 0x300 ;  /* 0x0000030002087836 */ /* 0x040fe20000000000 */
[----:B------:R-:W-:Y:S01]  /*0750*/  LEA.HI.X.SX32 R11, R11, R0, 0x1, P1 ;  /* 0x000000000b0b7211 */ /* 0x000fe200008f0eff */
[----:B------:R-:W-:-:S03]  /*0760*/  VIADD R0, R2, 0x200 ;  /* 0x0000020002007836 */ /* 0x000fc60000000000 */
[-C--:B------:R-:W-:Y:S02]  /*0770*/  ISETP.GE.AND P5, PT, R8, R21.reuse, PT ;  /* 0x000000150800720c */ /* 0x080fe40003fa6270 */
[----:B------:R-:W-:Y:S02]  /*0780*/  ISETP.GE.AND P4, PT, R0, R21, PT ;  /* 0x000000150000720c */ /* 0x000fe40003f86270 */
[C---:B0-----:R-:W-:Y:S02]  /*0790*/  LEA R24, P1, R5.reuse, UR4, 0x4 ;  /* 0x0000000405187c11 */ /* 0x041fe4000f8220ff */
        /* <DEDUP_REMOVED lines=18> */
[----:B------:R1:W5:Y:S02]  /*08c0*/  @!P5 LDG.E.64 R6, desc[UR6][R24.64+0x3008] ;  /* 0x003008061806d981 */ /* 0x000364000c1e1b00 */
.L_x_2:
[----:B------:R-:W2:Y:S01]  /*08d0*/  S2R R23, SR_CgaCtaId ;  /* 0x0000000000177919 */ /* 0x000ea20000008800 */
[----:B------:R-:W-:-:S04]  /*08e0*/  MOV R20, 0x400 ;  /* 0x0000040000147802 */ /* 0x000fc80000000f00 */
[----:B--2---:R-:W-:-:S05]  /*08f0*/  LEA R20, R23, R20, 0x18 ;  /* 0x0000001417147211 */ /* 0x004fca00078ec0ff */
[----:B------:R-:W-:-:S05]  /*0900*/  IMAD R23, R2, 0x10, R20 ;  /* 0x0000001002177824 */ /* 0x000fca00078e0214 */
[----:B-----5:R-:W-:Y:S04]  /*0910*/  STS.128 [R23], R16 ;  /* 0x0000001017007388 */ /* 0x020fe80000000c00 */
[----:B------:R-:W-:Y:S04]  /*0920*/  STS.128 [R23+0x1000], R12 ;  /* 0x0010000c17007388 */ /* 0x000fe80000000c00 */
[----:B------:R2:W-:Y:S04]  /*0930*/  STS.128 [R23+0x2000], R8 ;  /* 0x0020000817007388 */ /* 0x0005e80000000c00 */
[----:B------:R3:W-:Y:S01]  /*0940*/  STS.128 [R23+0x3000], R4 ;  /* 0x0030000417007388 */ /* 0x0007e20000000c00 */
[----:B------:R-:W-:Y:S01]  /*0950*/  BAR.SYNC.DEFER_BLOCKING 0x0 ;  /* 0x0000000000007b1d */ /* 0x000fe20000010000 */
[----:B01----:R-:W-:-:S07]  /*0960*/  IMAD.IADD R27, R21, 0x1, R22 ;  /* 0x00000001151b7824 */ /* 0x003fce00078e0216 */
[----:B------:R-:W-:Y:S01]  /*0970*/  PREEXIT ;  /* 0x000000000000782d */ /* 0x000fe20000000000 */
[----:B------:R-:W-:Y:S01]  /*0980*/  IMAD.SHL.U32 R0, R2, 0x4, RZ ;  /* 0x0000000402007824 */ /* 0x000fe200078e00ff */
[----:B------:R-:W-:Y:S01]  /*0990*/  BSSY.RECONVERGENT B0, `(.L_x_3) ;  /* 0x0000018000007945 */ /* 0x000fe20003800200 */
[----:B--2---:R-:W-:-:S03]  /*09a0*/  IMAD R8, R21, 0x10, R20 ;  /* 0x0000001015087824 */ /* 0x004fc600078e0214 */
[----:B------:R-:W-:-:S04]  /*09b0*/  VIMNMX R9, PT, PT, R27, R0, PT ;  /* 0x000000001b097248 */ /* 0x000fc80003fe0100 */
[C---:B------:R-:W-:Y:S01]  /*09c0*/  ISETP.GE.AND P0, PT, R9.reuse, R22, PT ;  /* 0x000000160900720c */ /* 0x040fe20003f06270 */
[----:B------:R-:W-:Y:S01]  /*09d0*/  IMAD.IADD R12, R9, 0x1, -R22 ;  /* 0x00000001090c7824 */ /* 0x000fe200078e0a16 */
[----:B---3--:R-:W-:-:S04]  /*09e0*/  VIMNMX R5, PT, PT, R21, R9, PT ;  /* 0x0000000915057248 */ /* 0x008fc80003fe0100 */
[----:B------:R-:W-:-:S04]  /*09f0*/  SEL R12, R12, RZ, P0 ;  /* 0x000000ff0c0c7207 */ /* 0x000fc80000000000 */
[----:B------:R-:W-:-:S13]  /*0a00*/  ISETP.GE.AND P0, PT, R12, R5, PT ;  /* 0x000000050c00720c */ /* 0x000fda0003f06270 */
[----:B------:R-:W-:Y:S05]  /*0a10*/  @P0 BRA `(.L_x_4) ;  /* 0x00000000003c0947 */ /* 0x000fea0003800000 */
[----:B------:R-:W-:-:S07]  /*0a20*/  IMAD.MOV.U32 R11, RZ, RZ, R5 ;  /* 0x000000ffff0b7224 */ /* 0x000fce00078e0005 */
.L_x_5:
[----:B------:R-:W-:-:S05]  /*0a30*/  IMAD.IADD R4, R11, 0x1, -R12 ;  /* 0x000000010b047824 */ /* 0x000fca00078e0a0c */
[----:B------:R-:W-:-:S04]  /*0a40*/  LEA.HI R5, R4, R4, RZ, 0x1 ;  /* 0x0000000404057211 */ /* 0x000fc800078f08ff */
[----:B------:R-:W-:-:S04]  /*0a50*/  LEA.HI.SX32 R10, R5, R12, 0x1f ;  /* 0x0000000c050a7211 */ /* 0x000fc800078ffaff */
[----:B------:R-:W-:-:S05]  /*0a60*/  LOP3.LUT R4, RZ, R10, RZ, 0x33, !PT ;  /* 0x0000000aff047212 */ /* 0x000fca00078e33ff */
[----:B------:R-:W-:Y:S02]  /*0a70*/  IMAD.IADD R5, R9, 0x1, R4 ;  /* 0x0000000109057824 */ /* 0x000fe400078e0204 */
[----:B------:R-:W-:Y:S02]  /*0a80*/  IMAD R4, R10, 0x10, R20 ;  /* 0x000000100a047824 */ /* 0x000fe400078e0214 */
[----:B------:R-:W-:-:S04]  /*0a90*/  IMAD R6, R5, 0x10, R8 ;  /* 0x0000001005067824 */ /* 0x000fc800078e0208 */
[----:B------:R-:W-:Y:S04]  /*0aa0*/  LDS.64 R4, [R4+0x8] ;  /* 0x0000080004047984 */ /* 0x000fe80000000a00 */
[----:B------:R-:W0:Y:S02]  /*0ab0*/  LDS.64 R6, [R6+0x8] ;  /* 0x0000080006067984 */ /* 0x000e240000000a00 */
[----:B0-----:R-:W-:-:S06]  /*0ac0*/  DSETP.GEU.AND P0, PT, R6, R4, PT ;  /* 0x000000040600722a */ /* 0x001fcc0003f0e000 */
[----:B------:R-:W-:-:S08]  /*0ad0*/  SEL R11, R11, R10, P0 ;  /* 0x0000000a0b0b7207 */ /* 0x000fd00000000000 */
[----:B------:R-:W-:-:S05]  /*0ae0*/  @P0 VIADD R12, R10, 0x1 ;  /* 0x000000010a0c0836 */ /* 0x000fca0000000000 */
[----:B------:R-:W-:-:S13]  /*0af0*/  ISETP.GE.AND P0, PT, R12, R11, PT ;  /* 0x0000000b0c00720c */ /* 0x000fda0003f06270 */
[----:B------:R-:W-:Y:S05]  /*0b00*/  @!P0 BRA `(.L_x_5) ;  /* 0xfffffffc00c88947 */ /* 0x000fea000383ffff */
.L_x_4:
[----:B------:R-:W-:Y:S05]  /*0b10*/  BSYNC.RECONVERGENT B0 ;  /* 0x0000000000007941 */ /* 0x000fea0003800200 */
.L_x_3:
[----:B------:R-:W-:Y:S01]  /*0b20*/  IMAD.IADD R13, R9, 0x1, -R12 ;  /* 0x00000001090d7824 */ /* 0x000fe200078e0a0c */
[----:B------:R-:W-:Y:S01]  /*0b30*/  PLOP3.LUT P0, PT, PT, PT, PT, 0x8, 0x80 ;  /* 0x000000000080781c */ /* 0x000fe20003f0e170 */
[C---:B------:R-:W-:Y:S02]  /*0b40*/  IMAD R25, R12.reuse, 0x10, R20 ;  /* 0x000000100c197824 */ /* 0x040fe400078e0214 */
[----:B------:R-:W-:Y:S02]  /*0b50*/  IMAD R15, R13, 0x10, R8 ;  /* 0x000000100d0f7824 */ /* 0x000fe400078e0208 */
[----:B------:R-:W-:Y:S01]  /*0b60*/  IMAD.IADD R22, R21, 0x1, R13 ;  /* 0x0000000115167824 */ /* 0x000fe200078e020d */
[----:B------:R-:W-:Y:S01]  /*0b70*/  LDS.128 R4, [R25] ;  /* 0x0000000019047984 */ /* 0x000fe20000000c00 */
[----:B------:R-:W-:Y:S02]  /*0b80*/  VIADD R24, R12, 0x1 ;  /* 0x000000010c187836 */ /* 0x000fe40000000000 */
[C---:B------:R-:W-:Y:S01]  /*0b90*/  VIADD R14, R22.reuse, 0x1 ;  /* 0x00000001160e7836 */ /* 0x040fe20000000000 */
[----:B------:R-:W0:Y:S01]  /*0ba0*/  LDS.128 R8, [R15] ;  /* 0x000000000f087984 */ /* 0x000e220000000c00 */
[----:B------:R-:W-:-:S13]  /*0bb0*/  ISETP.GE.AND P1, PT, R22, R27, PT ;  /* 0x0000001b1600720c */ /* 0x000fda0003f26270 */
[----:B0-----:R-:W-:-:S06]  /*0bc0*/  @!P1 DSETP.GEU.AND P2, PT, R10, R6, PT ;  /* 0x000000060a00922a */ /* 0x001fcc0003f4e000 */
[----:B------:R-:W-:-:S04]  /*0bd0*/  @!P1 ISETP.GE.OR P0, PT, R12, R21, !P2 ;  /* 0x000000150c00920c */ /* 0x000fc80005706670 */
[----:B------:R-:W-:Y:S02]  /*0be0*/  FSEL R18, R10, R6, P0 ;  /* 0x000000060a127208 */ /* 0x000fe40000000000 */
[----:B------:R-:W-:Y:S02]  /*0bf0*/  FSEL R19, R11, R7, P0 ;  /* 0x000000070b137208 */ /* 0x000fe40000000000 */
[----:B------:R-:W-:Y:S02]  /*0c00*/  FSEL R16, R8, R4, P0 ;  /* 0x0000000408107208 */ /* 0x000fe40000000000 */
[----:B------:R-:W-:-:S03]  /*0c10*/  FSEL R17, R9, R5, P0 ;  /* 0x0000000509117208 */ /* 0x000fc60000000000 */
[----:B------:R-:W-:Y:S01]  /*0c20*/  @P0 LDS.128 R8, [R15+0x10] ;  /* 0x000010000f080984 */ /* 0x000fe20000000c00 */
[----:B------:R-:W-:Y:S02]  /*0c30*/  @!P0 IMAD.MOV R14, RZ, RZ, R22 ;  /* 0x000000ffff0e8224 */ /* 0x000fe400078e0216 */
[----:B------:R-:W-:Y:S01]  /*0c40*/  @P0 IMAD.MOV R24, RZ, RZ, R12 ;  /* 0x000000ffff180224 */ /* 0x000fe200078e020c */
[----:B------:R-:W0:Y:S01]  /*0c50*/  @!P0 LDS.128 R4, [R25+0x10] ;  /* 0x0000100019048984 */ /* 0x000e220000000c00 */
[----:B------:R-:W-:Y:S01]  /*0c60*/  PLOP3.LUT P0, PT, PT, PT, PT, 0x8, 0x80 ;  /* 0x000000000080781c */ /* 0x000fe20003f0e170 */
[C---:B------:R-:W-:Y:S01]  /*0c70*/  VIADD R22, R14.reuse, 0x1 ;  /* 0x000000010e167836 */ /* 0x040fe20000000000 */
[----:B------:R-:W-:Y:S01]  /*0c80*/  ISETP.GE.AND P1, PT, R14, R27, PT ;  /* 0x0000001b0e00720c */ /* 0x000fe20003f26270 */
[----:B------:R-:W-:-:S12]  /*0c90*/  VIADD R23, R24, 0x1 ;  /* 0x0000000118177836 */ /* 0x000fd80000000000 */
[----:B0-----:R-:W-:-:S06]  /*0ca0*/  @!P1 DSETP.GEU.AND P2, PT, R10, R6, PT ;  /* 0x000000060a00922a */ /* 0x001fcc0003f4e000 */
[----:B------:R-:W-:-:S04]  /*0cb0*/  @!P1 ISETP.GE.OR P0, PT, R24, R21, !P2 ;  /* 0x000000151800920c */ /* 0x000fc80005706670 */
[----:B------:R-:W-:Y:S02]  /*0cc0*/  FSEL R15, R11, R7, P0 ;  /* 0x000000070b0f7208 */ /* 0x000fe40000000000 */
[----:B------:R-:W-:Y:S02]  /*0cd0*/  FSEL R12, R8, R4, P0 ;  /* 0x00000004080c7208 */ /* 0x000fe40000000000 */
[----:B------:R-:W-:-:S05]  /*0ce0*/  FSEL R13, R9, R5, P0 ;  /* 0x00000005090d7208 */ /* 0x000fca0000000000 */
[----:B------:R-:W-:Y:S02]  /*0cf0*/  @P0 IMAD.MOV R23, RZ, RZ, R24 ;  /* 0x000000ffff170224 */ /* 0x000fe400078e0218 */
[----:B------:R-:W-:Y:S01]  /*0d00*/  @!P0 IMAD.MOV R22, RZ, RZ, R14 ;  /* 0x000000ffff168224 */ /* 0x000fe200078e020e */
[----:B------:R-:W-:Y:S01]  /*0d10*/  FSEL R14, R10, R6, P0 ;  /* 0x000000060a0e7208 */ /* 0x000fe20000000000 */
[C-C-:B------:R-:W-:Y:S02]  /*0d20*/  @!P0 IMAD R24, R23.reuse, 0x10, R20.reuse ;  /* 0x0000001017188824 */ /* 0x140fe400078e0214 */
[C---:B------:R-:W-:Y:S01]  /*0d30*/  @P0 IMAD R25, R22.reuse, 0x10, R20 ;  /* 0x0000001016190824 */ /* 0x040fe200078e0214 */
[C---:B------:R-:W-:Y:S01]  /*0d40*/  ISETP.GE.AND P1, PT, R22.reuse, R27, PT ;  /* 0x0000001b1600720c */ /* 0x040fe20003f26270 */
[----:B------:R-:W-:Y:S01]  /*0d50*/  VIADD R26, R23, 0x1 ;  /* 0x00000001171a7836 */ /* 0x000fe20000000000 */
[----:B------:R-:W-:Y:S01]  /*0d60*/  @!P0 LDS.128 R4, [R24] ;  /* 0x0000000018048984 */ /* 0x000fe20000000c00 */
[----:B------:R-:W-:-:S03]  /*0d70*/  VIADD R28, R22, 0x1 ;  /* 0x00000001161c7836 */ /* 0x000fc60000000000 */
[----:B------:R-:W0:Y:S01]  /*0d80*/  @P0 LDS.128 R8, [R25] ;  /* 0x0000000019080984 */ /* 0x000e220000000c00 */
[----:B------:R-:W-:-:S06]  /*0d90*/  PLOP3.LUT P0, PT, PT, PT, PT, 0x8, 0x80 ;  /* 0x000000000080781c */ /* 0x000fcc0003f0e170 */
[----:B0-----:R-:W-:-:S06]  /*0da0*/  @!P1 DSETP.GEU.AND P2, PT, R10, R6, PT ;  /* 0x000000060a00922a */ /* 0x001fcc0003f4e000 */
[----:B------:R-:W-:-:S04]  /*0db0*/  @!P1 ISETP.GE.OR P0, PT, R23, R21, !P2 ;  /* 0x000000151700920c */ /* 0x000fc80005706670 */
[----:B------:R-:W-:Y:S02]  /*0dc0*/  FSEL R24, R10, R6, P0 ;  /* 0x000000060a187208 */ /* 0x000fe40000000000 */
[----:B------:R-:W-:-:S07]  /*0dd0*/  FSEL R25, R11, R7, P0 ;  /* 0x000000070b197208 */ /* 0x000fce0000000000 */
[----:B------:R-:W-:Y:S01]  /*0de0*/  @P0 IMAD.MOV R26, RZ, RZ, R23 ;  /* 0x000000ffff1a0224 */ /* 0x000fe200078e0217 */
[----:B------:R-:W-:Y:S01]  /*0df0*/  FSEL R23, R8, R4, P0 ;  /* 0x0000000408177208 */ /* 0x000fe20000000000 */
[----:B------:R-:W-:Y:S01]  /*0e00*/  @!P0 IMAD.MOV R28, RZ, RZ, R22 ;  /* 0x000000ffff1c8224 */ /* 0x000fe200078e0216 */
[----:B------:R-:W-:Y:S01]  /*0e10*/  FSEL R22, R9, R5, P0 ;  /* 0x0000000509167208 */ /* 0x000fe20000000000 */
[----:B------:R-:W-:-:S03]  /*0e20*/  @!P0 IMAD R29, R26, 0x10, R20 ;  /* 0x000000101a1d8824 */ /* 0x000fc600078e0214 */
[C---:B------:R-:W-:Y:S02]  /*0e30*/  ISETP.GE.AND P1, PT, R28.reuse, R27, PT ;  /* 0x0000001b1c00720c */ /* 0x040fe40003f26270 */
[----:B------:R-:W-:Y:S01]  /*0e40*/  @!P0 LDS.128 R4, [R29] ;  /* 0x000000001d048984 */ /* 0x000fe20000000c00 */
[----:B------:R-:W-:-:S05]  /*0e50*/  @P0 IMAD R29, R28, 0x10, R20 ;  /* 0x000000101c1d0824 */ /* 0x000fca00078e0214 */
[----:B------:R-:W0:Y:S01]  /*0e60*/  @P0 LDS.128 R8, [R29] ;  /* 0x000000001d080984 */ /* 0x000e220000000c00 */
[----:B------:R-:W-:Y:S01]  /*0e70*/  BAR.SYNC.DEFER_BLOCKING 0x0 ;  /* 0x0000000000007b1d */ /* 0x000fe20000010000 */
[----:B------:R-:W-:-:S05]  /*0e80*/  PLOP3.LUT P0, PT, PT, PT, PT, 0x8, 0x80 ;  /* 0x000000000080781c */ /* 0x000fca0003f0e170 */
[----:B0-----:R-:W-:-:S06]  /*0e90*/  @!P1 DSETP.GEU.AND P2, PT, R10, R6, PT ;  /* 0x000000060a00922a */ /* 0x001fcc0003f4e000 */
[----:B------:R-:W-:-:S04]  /*0ea0*/  @!P1 ISETP.GE.OR P0, PT, R26, R21, !P2 ;  /* 0x000000151a00920c */ /* 0x000fc80005706670 */
[----:B------:R-:W-:Y:S01]  /*0eb0*/  FSEL R6, R10, R6, P0 ;  /* 0x000000060a067208 */ /* 0x000fe20000000000 */
[----:B------:R-:W-:Y:S01]  /*0ec0*/  IMAD.MOV.U32 R10, RZ, RZ, R24 ;  /* 0x000000ffff0a7224 */ /* 0x000fe200078e0018 */
[----:B------:R-:W-:Y:S01]  /*0ed0*/  FSEL R7, R11, R7, P0 ;  /* 0x000000070b077208 */ /* 0x000fe20000000000 */
[----:B------:R-:W-:Y:S01]  /*0ee0*/  IMAD.MOV.U32 R11, RZ, RZ, R25 ;  /* 0x000000ffff0b7224 */ /* 0x000fe200078e0019 */
[----:B------:R-:W-:Y:S01]  /*0ef0*/  FSEL R4, R8, R4, P0 ;  /* 0x0000000408047208 */ /* 0x000fe20000000000 */
[----:B------:R-:W-:Y:S01]  /*0f00*/  IMAD.MOV.U32 R8, RZ, RZ, R23 ;  /* 0x000000ffff087224 */ /* 0x000fe200078e0017 */
[----:B------:R-:W-:Y:S01]  /*0f10*/  FSEL R5, R9, R5, P0 ;  /* 0x0000000509057208 */ /* 0x000fe20000000000 */
[----:B------:R-:W-:Y:S01]  /*0f20*/  IMAD.MOV.U32 R9, RZ, RZ, R22 ;  /* 0x000000ffff097224 */ /* 0x000fe200078e0016 */
[----:B------:R-:W-:Y:S06]  /*0f30*/  BRA.U !UP0, `(.L_x_6) ;  /* 0x0000000108747547 */ /* 0x000fec000b800000 */
[----:B------:R-:W0:Y:S01]  /*0f40*/  S2R R22, SR_LANEID ;  /* 0x0000000000167919 */ /* 0x000e220000000000 */
[----:B------:R-:W-:Y:S01]  /*0f50*/  LOP3.LUT R0, R0, 0xf80, RZ, 0xc0, !PT ;  /* 0x00000f8000007812 */ /* 0x000fe200078ec0ff */
[----:B------:R-:W1:Y:S04]  /*0f60*/  LDCU.64 UR4, c[0x0][0x3a0] ;  /* 0x00007400ff0477ac */ /* 0x000e680008000a00 */
[----:B0-----:R-:W-:-:S04]  /*0f70*/  IMAD R21, R22, 0x4, R0 ;  /* 0x0000000416157824 */ /* 0x001fc800078e0200 */
[----:B------:R-:W-:Y:S01]  /*0f80*/  IMAD R23, R21, 0x10, R20 ;  /* 0x0000001015177824 */ /* 0x000fe200078e0214 */
[----:B------:R-:W-:Y:S01]  /*0f90*/  LOP3.LUT R20, R0, 0x1f, R2, 0xf8, !PT ;  /* 0x0000001f00147812 */ /* 0x000fe200078ef802 */
[----:B------:R-:W-:Y:S02]  /*0fa0*/  IMAD.MOV.U32 R21, RZ, RZ, RZ ;  /* 0x000000ffff157224 */ /* 0x000fe400078e00ff */
[----:B------:R-:W-:Y:S01]  /*0fb0*/  IMAD R22, R22, -0x30, R23 ;  /* 0xffffffd016167824 */ /* 0x000fe200078e0217 */
[----:B------:R-:W-:Y:S01]  /*0fc0*/  STS.128 [R23], R16 ;  /* 0x0000001017007388 */ /* 0x000fe20000000c00 */
[----:B------:R-:W-:-:S03]  /*0fd0*/  IMAD.WIDE.U32 R20, R3, 0x400, R20 ;  /* 0x0000040003147825 */ /* 0x000fc600078e0014 */
[----:B------:R-:W-:Y:S01]  /*0fe0*/  STS.128 [R23+0x10], R12 ;  /* 0x0000100c17007388 */ /* 0x000fe20000000c00 */
[----:B-1----:R-:W-:-:S03]  /*0ff0*/  LEA R2, P0, R20, UR4, 0x4 ;  /* 0x0000000414027c11 */ /* 0x002fc6000f8020ff */
[----:B------:R-:W-:Y:S01]  /*1000*/  STS.128 [R23+0x20], R8 ;  /* 0x0000200817007388 */ /* 0x000fe20000000c00 */
[----:B------:R-:W-:-:S03]  /*1010*/  LEA.HI.X R3, R20, UR5, R21, 0x4, P0 ;  /* 0x0000000514037c11 */ /* 0x000fc600080f2415 */
[----:B------:R-:W-:Y:S01]  /*1020*/  STS.128 [R23+0x30], R4 ;  /* 0x0000300417007388 */ /* 0x000fe20000000c00 */
[----:B------:R-:W-:-:S03]  /*1030*/  NOP ;  /* 0x0000000000007918 */ /* 0x000fc60000000000 */
[----:B------:R-:W0:Y:S04]  /*1040*/  LDS.128 R4, [R22] ;  /* 0x0000000016047984 */ /* 0x000e280000000c00 */
[----:B------:R-:W1:Y:S04]  /*1050*/  LDS.128 R8, [R22+0x200] ;  /* 0x0002000016087984 */ /* 0x000e680000000c00 */
[----:B------:R-:W2:Y:S04]  /*1060*/  LDS.128 R12, [R22+0x400] ;  /* 0x00040000160c7984 */ /* 0x000ea80000000c00 */
[----:B------:R-:W3:Y:S04]  /*1070*/  LDS.128 R16, [R22+0x600] ;  /* 0x0006000016107984 */ /* 0x000ee80000000c00 */
[----:B0-----:R-:W-:Y:S04]  /*1080*/  STG.E.64 desc[UR6][R2.64], R4 ;  /* 0x0000000402007986 */ /* 0x001fe8000c101b06 */
[----:B------:R-:W-:Y:S04]  /*1090*/  STG.E.64 desc[UR6][R2.64+0x8], R6 ;  /* 0x0000080602007986 */ /* 0x000fe8000c101b06 */
[----:B-1----:R-:W-:Y:S04]  /*10a0*/  STG.E.64 desc[UR6][R2.64+0x200], R8 ;  /* 0x0002000802007986 */ /* 0x002fe8000c101b06 */
[----:B------:R-:W-:Y:S04]  /*10b0*/  STG.E.64 desc[UR6][R2.64+0x208], R10 ;  /* 0x0002080a02007986 */ /* 0x000fe8000c101b06 */
[----:B--2---:R-:W-:Y:S04]  /*10c0*/  STG.E.64 desc[UR6][R2.64+0x400], R12 ;  /* 0x0004000c02007986 */ /* 0x004fe8000c101b06 */
[----:B------:R-:W-:Y:S04]  /*10d0*/  STG.E.64 desc[UR6][R2.64+0x408], R14 ;  /* 0x0004080e02007986 */ /* 0x000fe8000c101b06 */
[----:B---3--:R-:W-:Y:S04]  /*10e0*/  STG.E.64 desc[UR6][R2.64+0x600], R16 ;  /* 0x0006001002007986 */ /* 0x008fe8000c101b06 */
[----:B------:R-:W-:Y:S01]  /*10f0*/  STG.E.64 desc[UR6][R2.64+0x608], R18 ;  /* 0x0006081202007986 */ /* 0x000fe2000c101b06 */
[----:B------:R-:W-:Y:S05]  /*1100*/  EXIT ;  /* 0x000000000000794d */ /* 0x000fea0003800000 */
.L_x_6:
[----:B------:R-:W0:Y:S01]  /*1110*/  S2R R21, SR_LANEID ;  /* 0x0000000000157919 */ /* 0x000e220000000000 */
[----:B------:R-:W-:Y:S01]  /*1120*/  LOP3.LUT R0, R0, 0xf80, RZ, 0xc0, !PT ;  /* 0x00000f8000007812 */ /* 0x000fe200078ec0ff */
[----:B------:R-:W1:Y:S04]  /*1130*/  LDCU.64 UR4, c[0x0][0x388] ;  /* 0x00007100ff0477ac */ /* 0x000e680008000a00 */
[----:B0-----:R-:W-:-:S04]  /*1140*/  IMAD R23, R21, 0x4, R0 ;  /* 0x0000000415177824 */ /* 0x001fc800078e0200 */
[----:B------:R-:W-:Y:S01]  /*1150*/  IMAD R23, R23, 0x10, R20 ;  /* 0x0000001017177824 */ /* 0x000fe200078e0214 */
[----:B------:R-:W-:-:S03]  /*1160*/  LOP3.LUT R20, R2, 0x1f, RZ, 0xc0, !PT ;  /* 0x0000001f02147812 */ /* 0x000fc600078ec0ff */
[----:B------:R-:W-:Y:S01]  /*1170*/  IMAD R22, R21, -0x30, R23 ;  /* 0xffffffd015167824 */ /* 0x000fe200078e0217 */
[----:B------:R-:W-:Y:S01]  /*1180*/  STS.128 [R23], R16 ;  /* 0x0000001017007388 */ /* 0x000fe20000000c00 */
[----:B------:R-:W-:-:S03]  /*1190*/  IMAD.MOV.U32 R21, RZ, RZ, RZ ;  /* 0x000000ffff157224 */ /* 0x000fc600078e00ff */
[----:B------:R-:W-:Y:S01]  /*11a0*/  STS.128 [R23+0x10], R12 ;  /* 0x0000100c17007388 */ /* 0x000fe20000000c00 */
[----:B------:R-:W-:-:S03]  /*11b0*/  IMAD.WIDE.U32 R20, R3, 0x400, R20 ;  /* 0x0000040003147825 */ /* 0x000fc600078e0014 */
[----:B------:R-:W-:Y:S01]  /*11c0*/  STS.128 [R23+0x20], R8 ;  /* 0x0000200817007388 */ /* 0x000fe20000000c00 */
[----:B------:R-:W-:-:S03]  /*11d0*/  IADD3 R0, P0, PT, R0, R20, RZ ;  /* 0x0000001400007210 */ /* 0x000fc60007f1e0ff */
[----:B------:R-:W-:Y:S01]  /*11e0*/  STS.128 [R23+0x30], R4 ;  /* 0x0000300417007388 */ /* 0x000fe20000000c00 */
[----:B------:R-:W-:-:S03]  /*11f0*/  NOP ;  /* 0x0000000000007918 */ /* 0x000fc60000000000 */
[----:B------:R-:W0:Y:S01]  /*1200*/  LDS.128 R4, [R22] ;  /* 0x0000000016047984 */ /* 0x000e220000000c00 */
[----:B------:R-:W-:Y:S01]  /*1210*/  IMAD.X R21, RZ, RZ, R21, P0 ;  /* 0x000000ffff157224 */ /* 0x000fe200000e0615 */
[C---:B-1----:R-:W-:Y:S02]  /*1220*/  LEA R2, P0, R0.reuse, UR4, 0x4 ;  /* 0x0000000400027c11 */ /* 0x042fe4000f8020ff */
[----:B------:R-:W1:Y:S02]  /*1230*/  LDS.128 R8, [R22+0x200] ;  /* 0x0002000016087984 */ /* 0x000e640000000c00 */
[----:B------:R-:W-:Y:S02]  /*1240*/  LEA.HI.X R3, R0, UR5, R21, 0x4, P0 ;  /* 0x0000000500037c11 */ /* 0x000fe400080f2415 */
        /* <DEDUP_REMOVED lines=11> */
.L_x_0:
[----:B------:R-:W0:Y:S01]  /*1300*/  LDC.64 R14, c[0x0][0x3b8] ;  /* 0x0000ee00ff0e7b82 */ /* 0x000e220000000a00 */
[----:B--2---:R-:W-:Y:S01]  /*1310*/  IADD3 R0, P2, PT, RZ, -R4, RZ ;  /* 0x80000004ff007210 */ /* 0x004fe20007f5e0ff */
[----:B------:R-:W1:Y:S06]  /*1320*/  LDCU.U8 UR4, c[0x0][0x380] ;  /* 0x00007000ff0477ac */ /* 0x000e6c0008000000 */
[----:B------:R-:W2:Y:S01]  /*1330*/  LDC.64 R12, c[0x0][0x398] ;  /* 0x0000e600ff0c7b82 */ /* 0x000ea20000000a00 */
[----:B0-----:R-:W-:-:S04]  /*1340*/  LEA R14, P0, R3, R14, 0x3 ;  /* 0x0000000e030e7211 */ /* 0x001fc800078018ff */
[----:B------:R-:W-:-:S05]  /*1350*/  LEA.HI.X R15, R3, R15, RZ, 0x3, P0 ;  /* 0x0000000f030f7211 */ /* 0x000fca00000f1cff */
[----:B------:R-:W3:Y:S04]  /*1360*/  LDG.E.64 R8, desc[UR6][R14.64+0x8] ;  /* 0x000008060e087981 */ /* 0x000ee8000c1e1b00 */
[----:B------:R0:W4:Y:S01]  /*1370*/  LDG.E.64 R6, desc[UR6][R14.64] ;  /* 0x000000060e067981 */ /* 0x000122000c1e1b00 */
[CC--:B------:R-:W-:Y:S01]  /*1380*/  LOP3.LUT R16, R0.reuse, R3.reuse, RZ, 0xc0, !PT ;  /* 0x0000000300107212 */ /* 0x0c0fe200078ec0ff */
[----:B-1----:R-:W-:Y:S01]  /*1390*/  UPRMT UR4, UR4, 0x8880, URZ ;  /* 0x0000888004047896 */ /* 0x002fe200080000ff */
[----:B------:R-:W-:Y:S01]  /*13a0*/  LOP3.LUT R10, R0, R3, RZ, 0xfc, !PT ;  /* 0x00000003000a7212 */ /* 0x000fe200078efcff */
[----:B------:R-:W-:Y:S01]  /*13b0*/  BSSY.RECONVERGENT B0, `(.L_x_7) ;  /* 0x0000097000007945 */ /* 0x000fe20003800200 */
[C---:B------:R-:W-:Y:S01]  /*13c0*/  SHF.L.U64.HI R0, R16.reuse, 0xa, RZ ;  /* 0x0000000a10007819 */ /* 0x040fe200000102ff */
[----:B------:R-:W-:Y:S01]  /*13d0*/  IMAD.SHL.U32 R11, R16, 0x400, RZ ;  /* 0x00000400100b7824 */ /* 0x000fe200078e00ff */
[----:B------:R-:W-:Y:S01]  /*13e0*/  ISETP.NE.U32.AND P0, PT, R10, -0x1, PT ;  /* 0xffffffff0a00780c */ /* 0x000fe20003f05070 */
[----:B------:R-:W-:Y:S01]  /*13f0*/  UISETP.NE.AND UP0, UPT, UR4, URZ, UPT ;  /* 0x000000ff0400728c */ /* 0x000fe2000bf05270 */
[----:B------:R-:W-:Y:S01]  /*1400*/  IADD3 R16, P3, PT, R3, -R16, RZ ;  /* 0x8000001003107210 */ /* 0x000fe20007f7e0ff */
[----:B0-----:R-:W-:Y:S01]  /*1410*/  IMAD.X R15, RZ, RZ, ~R5, P2 ;  /* 0x000000ffff0f7224 */ /* 0x001fe200010e0e05 */
[----:B------:R-:W-:-:S03]  /*1420*/  ACQBULK ;  /* 0x000000000000782e */ /* 0x000fc60000000000 */
[----:B------:R-:W-:Y:S01]  /*1430*/  IMAD.X R17, RZ, RZ, -0x1, P3 ;  /* 0xffffffffff117424 */ /* 0x000fe200018e06ff */
[----:B------:R-:W-:Y:S02]  /*1440*/  ISETP.NE.AND.EX P0, PT, R15, -0x1, PT, P0 ;  /* 0xffffffff0f00780c */ /* 0x000fe40003f05300 */
[----:B---3--:R-:W-:-:S05]  /*1450*/  IADD3 R22, P1, PT, R8, -R11, RZ ;  /* 0x8000000b08167210 */ /* 0x008fca0007f3e0ff */
[--C-:B------:R-:W-:Y:S01]  /*1460*/  IMAD.X R10, R9, 0x1, ~R0.reuse, P1 ;  /* 0x00000001090a7824 */ /* 0x100fe200008e0e00 */
[C---:B------:R-:W-:Y:S01]  /*1470*/  SHF.L.U64.HI R9, R4.reuse, 0x9, R5 ;  /* 0x0000000904097819 */ /* 0x040fe20000010205 */
[----:B------:R-:W-:Y:S01]  /*1480*/  IMAD.SHL.U32 R4, R4, 0x200, RZ ;  /* 0x0000020004047824 */ /* 0x000fe200078e00ff */
[----:B--2---:R-:W-:Y:S01]  /*1490*/  IADD3 R5, P2, PT, -R11, R12, RZ ;  /* 0x0000000c0b057210 */ /* 0x004fe20007f5e1ff */
[----:B------:R-:W-:Y:S01]  /*14a0*/  IMAD.MOV.U32 R12, RZ, RZ, 0x3ff ;  /* 0x000003ffff0c7424 */ /* 0x000fe200078e00ff */
[----:B------:R-:W-:Y:S02]  /*14b0*/  ISETP.NE.U32.AND P1, PT, R16, -0x1, PT ;  /* 0xffffffff1000780c */ /* 0x000fe40003f25070 */
[----:B------:R-:W-:Y:S01]  /*14c0*/  LOP3.LUT R4, R4, 0xfffffc00, RZ, 0xc0, !PT ;  /* 0xfffffc0004047812 */ /* 0x000fe200078ec0ff */
[----:B------:R-:W-:Y:S01]  /*14d0*/  IMAD.X R8, R13, 0x1, ~R0, P2 ;  /* 0x000000010d087824 */ /* 0x000fe200010e0e00 */
[----:B------:R-:W-:Y:S02]  /*14e0*/  ISETP.NE.AND.EX P2, PT, R17, -0x1, PT, P1 ;  /* 0xffffffff1100780c */ /* 0x000fe40003f45310 */
[----:B------:R-:W-:-:S02]  /*14f0*/  ISETP.GT.U32.AND P1, PT, R5, R4, PT ;  /* 0x000000040500720c */ /* 0x000fc40003f24070 */
[C---:B------:R-:W-:Y:S01]  /*1500*/  SHF.L.U64.HI R17, R16.reuse, 0xa, R17 ;  /* 0x0000000a10117819 */ /* 0x040fe20000010211 */
[----:B------:R-:W-:Y:S01]  /*1510*/  IMAD.SHL.U32 R16, R16, 0x400, RZ ;  /* 0x0000040010107824 */ /* 0x000fe200078e00ff */
[----:B----4-:R-:W-:Y:S02]  /*1520*/  IADD3 R13, P3, PT, R6, -R11, RZ ;  /* 0x8000000b060d7210 */ /* 0x010fe40007f7e0ff */
[----:B------:R-:W-:Y:S02]  /*1530*/  ISETP.GT.U32.AND.EX P1, PT, R8, R9, PT, P1 ;  /* 0x000000090800720c */ /* 0x000fe40003f24110 */
[----:B------:R-:W-:Y:S01]  /*1540*/  SEL R23, R12, 0x400, !P2 ;  /* 0x000004000c177807 */ /* 0x000fe20005000000 */
[----:B------:R-:W-:Y:S01]  /*1550*/  IMAD.X R14, R7, 0x1, ~R0, P3 ;  /* 0x00000001070e7824 */ /* 0x000fe200018e0e00 */
[----:B------:R-:W-:Y:S02]  /*1560*/  SEL R15, R5, R4, P1 ;  /* 0x00000004050f7207 */ /* 0x000fe40000800000 */
[----:B------:R-:W-:-:S02]  /*1570*/  IADD3 R12, P2, PT, -R13, R16, RZ ;  /* 0x000000100d0c7210 */ /* 0x000fc40007f5e1ff */
[----:B------:R-:W-:Y:S02]  /*1580*/  IADD3 R23, P3, P4, -R22, R23, R16 ;  /* 0x0000001716177210 */ /* 0x000fe40007c7e110 */
[----:B------:R-:W-:Y:S01]  /*1590*/  SEL R16, R8, R9, P1 ;  /* 0x0000000908107207 */ /* 0x000fe20000800000 */
[----:B------:R-:W-:Y:S01]  /*15a0*/  IMAD.X R14, R17, 0x1, ~R14, P2 ;  /* 0x00000001110e7824 */ /* 0x000fe200010e0e0e */
[----:B------:R-:W-:Y:S02]  /*15b0*/  IADD3 R15, P1, PT, R15, -R4, RZ ;  /* 0x800000040f0f7210 */ /* 0x000fe40007f3e0ff */
[----:B------:R-:W-:Y:S02]  /*15c0*/  IADD3.X R10, PT, PT, ~R10, RZ, R17, P3, P4 ;  /* 0x000000ff0a0a7210 */ /* 0x000fe40001fe8511 */
[----:B------:R-:W-:Y:S01]  /*15d0*/  SEL R23, R4, R23, !P0 ;  /* 0x0000001704177207 */ /* 0x000fe20004000000 */
[----:B------:R-:W-:Y:S01]  /*15e0*/  IMAD.X R17, R16, 0x1, ~R9, P1 ;  /* 0x0000000110117824 */ /* 0x000fe200008e0e09 */
[----:B------:R-:W-:-:S02]  /*15f0*/  ISETP.LT.U32.AND P2, PT, R4, R5, PT ;  /* 0x000000050400720c */ /* 0x000fc40003f41070 */
[----:B------:R-:W-:Y:S02]  /*1600*/  SEL R10, R9, R10, !P0 ;  /* 0x0000000a090a7207 */ /* 0x000fe40004000000 */
[-C--:B------:R-:W-:Y:S02]  /*1610*/  ISETP.LT.U32.AND P1, PT, R12, R15.reuse, PT ;  /* 0x0000000f0c00720c */ /* 0x080fe40003f21070 */
[----:B------:R-:W-:Y:S02]  /*1620*/  ISETP.LT.U32.AND P3, PT, R23, R15, PT ;  /* 0x0000000f1700720c */ /* 0x000fe40003f61070 */
[----:B------:R-:W-:Y:S02]  /*1630*/  ISETP.LT.U32.AND.EX P2, PT, R9, R8, PT, P2 ;  /* 0x000000080900720c */ /* 0x000fe40003f41120 */
[-C--:B------:R-:W-:Y:S02]  /*1640*/  ISETP.LT.U32.AND.EX P1, PT, R14, R17.reuse, PT, P1 ;  /* 0x000000110e00720c */ /* 0x080fe40003f21110 */
[----:B------:R-:W-:-:S02]  /*1650*/  ISETP.LT.U32.AND.EX P3, PT, R10, R17, PT, P3 ;  /* 0x000000110a00720c */ /* 0x000fc40003f61130 */
[----:B------:R-:W-:Y:S02]  /*1660*/  @!P0 SEL R22, R4, R5, P2 ;  /* 0x0000000504168207 */ /* 0x000fe40001000000 */
[-C--:B------:R-:W-:Y:S02]  /*1670*/  SEL R8, R12, R15.reuse, P1 ;  /* 0x0000000f0c087207 */ /* 0x080fe40000800000 */
[----:B------:R-:W-:Y:S01]  /*1680*/  SEL R23, R23, R15, P3 ;  /* 0x0000000f17177207 */ /* 0x000fe20001800000 */
[----:B------:R-:W-:Y:S01]  /*1690*/  IMAD.IADD R22, R22, 0x1, -R13 ;  /* 0x0000000116167824 */ /* 0x000fe200078e0a0d */
[----:B------:R-:W-:-:S03]  /*16a0*/  SEL R5, R14, R17, P1 ;  /* 0x000000110e057207 */ /* 0x000fc60000800000 */
[----:B------:R-:W-:Y:S01]  /*16b0*/  IMAD.IADD R23, R23, 0x1, -R8 ;  /* 0x0000000117177824 */ /* 0x000fe200078e0a08 */
[----:B------:R-:W-:Y:S06]  /*16c0*/  BRA.U !UP0, `(.L_x_8) ;  /* 0x0000000108cc7547 */ /* 0x000fec000b800000 */
[----:B------:R-:W-:Y:S01]  /*16d0*/  IADD3 R11, P0, P1, R8, R11, R4 ;  /* 0x0000000b080b7210 */ /* 0x000fe2000791e004 */
[----:B------:R-:W0:Y:S01]  /*16e0*/  LDCU.64 UR4, c[0x0][0x388] ;  /* 0x00007100ff0477ac */ /* 0x000e220008000a00 */
[----:B------:R-:W-:Y:S01]  /*16f0*/  IMAD.IADD R4, R2, 0x1, -R22 ;  /* 0x0000000102047824 */ /* 0x000fe200078e0a16 */
[----:B------:R-:W-:Y:S01]  /*1700*/  IADD3 R6, P2, PT, R6, R2, RZ ;  /* 0x0000000206067210 */ /* 0x000fe20007f5e0ff */
[----:B------:R-:W-:Y:S01]  /*1710*/  IMAD.IADD R20, R22, 0x1, R23 ;  /* 0x0000000116147824 */ /* 0x000fe200078e0217 */
[----:B------:R-:W-:Y:S01]  /*1720*/  IADD3.X R5, PT, PT, R5, R0, R9, P0, P1 ;  /* 0x0000000005057210 */ /* 0x000fe200007e2409 */
[----:B------:R-:W-:Y:S01]  /*1730*/  BSSY.RECONVERGENT B1, `(.L_x_9) ;  /* 0x000000f000017945 */ /* 0x000fe20003800200 */
[----:B------:R-:W-:Y:S01]  /*1740*/  IADD3 R0, P0, PT, R4, R11, RZ ;  /* 0x0000000b04007210 */ /* 0x000fe20007f1e0ff */
[----:B------:R-:W-:-:S03]  /*1750*/  IMAD.X R7, RZ, RZ, R7, P2 ;  /* 0x000000ffff077224 */ /* 0x000fc600010e0607 */
[----:B------:R-:W-:Y:S02]  /*1760*/  LEA.HI.X.SX32 R5, R4, R5, 0x1, P0 ;  /* 0x0000000504057211 */ /* 0x000fe400000f0eff */
[----:B------:R-:W-:Y:S02]  /*1770*/  ISETP.GE.AND P0, PT, R2, R20, PT ;  /* 0x000000140200720c */ /* 0x000fe40003f06270 */
[----:B0-----:R-:W-:Y:S02]  /*1780*/  LEA R24, P1, R6, UR4, 0x4 ;  /* 0x0000000406187c11 */ /* 0x001fe4000f8220ff */
[----:B------:R-:W-:Y:S02]  /*1790*/  LEA R26, P2, R0, UR4, 0x4 ;  /* 0x00000004001a7c11 */ /* 0x000fe4000f8420ff */
[----:B------:R-:W-:Y:S02]  /*17a0*/  LEA.HI.X R25, R6, UR5, R7, 0x4, P1 ;  /* 0x0000000506197c11 */ /* 0x000fe400088f2407 */
[----:B------:R-:W-:-:S05]  /*17b0*/  LEA.HI.X R27, R0, UR5, R5, 0x4, P2 ;  /* 0x00000005001b7c11 */ /* 0x000fca00090f2405 */
[----:B------:R-:W-:Y:S05]  /*17c0*/  @P0 BRA `(.L_x_10) ;  /* 0x0000000000140947 */ /* 0x000fea0003800000 */
[----:B------:R-:W-:-:S13]  /*17d0*/  ISETP.GE.AND P0, PT, R2, R22, PT ;  /* 0x000000160200720c */ /* 0x000fda0003f06270 */
[----:B------:R0:W5:Y:S04]  /*17e0*/  @!P0 LDG.E.64 R4, desc[UR6][R24.64] ;  /* 0x0000000618048981 */ /* 0x000168000c1e1b00 */
[----:B------:R0:W5:Y:S04]  /*17f0*/  @!P0 LDG.E.64 R6, desc[UR6][R24.64+0x8] ;  /* 0x0000080618068981 */ /* 0x000168000c1e1b00 */
[----:B------:R0:W5:Y:S04]  /*1800*/  @P0 LDG.E.64 R4, desc[UR6][R26.64] ;  /* 0x000000061a040981 */ /* 0x000168000c1e1b00 */
[----:B------:R0:W5:Y:S02]  /*1810*/  @P0 LDG.E.64 R6, desc[UR6][R26.64+0x8] ;  /* 0x000008061a060981 */ /* 0x000164000c1e1b00 */
.L_x_10:
[----:B------:R-:W-:Y:S05]  /*1820*/  BSYNC.RECONVERGENT B1 ;  /* 0x0000000000017941 */ /* 0x000fea0003800200 */
.L_x_9:
[----:B------:R-:W-:Y:S01]  /*1830*/  VIADD R9, R2, 0x100 ;  /* 0x0000010002097836 */ /* 0x000fe20000000000 */
[----:B------:R-:W-:Y:S04]  /*1840*/  BSSY.RECONVERGENT B1, `(.L_x_11) ;  /* 0x0000008000017945 */ /* 0x000fe80003800200 */
[----:B------:R-:W-:-:S13]  /*1850*/  ISETP.GE.AND P0, PT, R9, R20, PT ;  /* 0x000000140900720c */ /* 0x000fda0003f06270 */
[----:B------:R-:W-:Y:S05]  /*1860*/  @P0 BRA `(.L_x_12) ;  /* 0x0000000000140947 */ /* 0x000fea0003800000 */
[----:B------:R-:W-:-:S13]  /*1870*/  ISETP.GE.AND P0, PT, R9, R22, PT ;  /* 0x000000160900720c */ /* 0x000fda0003f06270 */
[----:B------:R1:W5:Y:S04]  /*1880*/  @P0 LDG.E.64 R8, desc[UR6][R26.64+0x1000] ;  /* 0x001000061a080981 */ /* 0x000368000c1e1b00 */
[----:B------:R1:W5:Y:S04]  /*1890*/  @P0 LDG.E.64 R10, desc[UR6][R26.64+0x1008] ;  /* 0x001008061a0a0981 */ /* 0x000368000c1e1b00 */
[----:B------:R1:W5:Y:S04]  /*18a0*/  @!P0 LDG.E.64 R8, desc[UR6][R24.64+0x1000] ;  /* 0x0010000618088981 */ /* 0x000368000c1e1b00 */
[----:B------:R1:W5:Y:S02]  /*18b0*/  @!P0 LDG.E.64 R10, desc[UR6][R24.64+0x1008] ;  /* 0x00100806180a8981 */ /* 0x000364000c1e1b00 */
.L_x_12:
[----:B------:R-:W-:Y:S05]  /*18c0*/  BSYNC.RECONVERGENT B1 ;  /* 0x0000000000017941 */ /* 0x000fea0003800200 */
.L_x_11:
        /* <DEDUP_REMOVED lines=9> */
.L_x_14:
[----:B------:R-:W-:Y:S05]  /*1960*/  BSYNC.RECONVERGENT B1 ;  /* 0x0000000000017941 */ /* 0x000fea0003800200 */
.L_x_13:
[----:B------:R-:W-:-:S05]  /*1970*/  VIADD R17, R2, 0x300 ;  /* 0x0000030002117836 */ /* 0x000fca0000000000 */
[----:B------:R-:W-:-:S13]  /*1980*/  ISETP.GE.AND P0, PT, R17, R20, PT ;  /* 0x000000141100720c */ /* 0x000fda0003f06270 */
[----:B------:R-:W-:Y:S05]  /*1990*/  @P0 BRA `(.L_x_15) ;  /* 0x0000000000e00947 */ /* 0x000fea0003800000 */
[----:B------:R-:W-:-:S13]  /*19a0*/  ISETP.GE.AND P0, PT, R17, R22, PT ;  /* 0x000000161100720c */ /* 0x000fda0003f06270 */
[----:B------:R4:W5:Y:S04]  /*19b0*/  @P0 LDG.E.64 R16, desc[UR6][R26.64+0x3000] ;  /* 0x003000061a100981 */ /* 0x000968000c1e1b00 */
[----:B------:R4:W5:Y:S04]  /*19c0*/  @P0 LDG.E.64 R18, desc[UR6][R26.64+0x3008] ;  /* 0x003008061a120981 */ /* 0x000968000c1e1b00 */
[----:B------:R4:W5:Y:S04]  /*19d0*/  @!P0 LDG.E.64 R16, desc[UR6][R24.64+0x3000] ;  /* 0x0030000618108981 */ /* 0x000968000c1e1b00 */
[----:B------:R4:W5:Y:S01]  /*19e0*/  @!P0 LDG.E.64 R18, desc[UR6][R24.64+0x3008] ;  /* 0x0030080618128981 */ /* 0x000962000c1e1b00 */
[----:B------:R-:W-:Y:S05]  /*19f0*/  BRA `(.L_x_15) ;  /* 0x0000000000c87947 */ /* 0x000fea0003800000 */
.L_x_8:
[----:B------:R-:W0:Y:S01]  /*1a00*/  LDCU.64 UR4, c[0x0][0x3a0] ;  /* 0x00007400ff0477ac */ /* 0x000e220008000a00 */
[----:B------:R-:W-:Y:S01]  /*1a10*/  IADD3 R6, P2, PT, R6, R2, RZ ;  /* 0x0000000206067210 */ /* 0x000fe20007f5e0ff */
[----:B------:R-:W-:Y:S01]  /*1a20*/  IMAD.IADD R20, R22, 0x1, R23 ;  /* 0x0000000116147824 */ /* 0x000fe200078e0217 */
[----:B------:R-:W-:Y:S01]  /*1a30*/  IADD3 R4, P0, P1, R8, R11, R4 ;  /* 0x0000000b08047210 */ /* 0x000fe2000791e004 */
[C---:B------:R-:W-:Y:S01]  /*1a40*/  IMAD.IADD R11, R2.reuse, 0x1, -R22 ;  /* 0x00000001020b7824 */ /* 0x040fe200078e0a16 */
[----:B------:R-:W-:Y:S01]  /*1a50*/  BSSY.RECONVERGENT B1, `(.L_x_16) ;  /* 0x0000010000017945 */ /* 0x000fe20003800200 */
[----:B------:R-:W-:Y:S01]  /*1a60*/  IMAD.X R7, RZ, RZ, R7, P2 ;  /* 0x000000ffff077224 */ /* 0x000fe200010e0607 */
[----:B------:R-:W-:Y:S02]  /*1a70*/  ISETP.GE.AND P2, PT, R2, R20, PT ;  /* 0x000000140200720c */ /* 0x000fe40003f46270 */
[----:B------:R-:W-:Y:S02]  /*1a80*/  IADD3.X R0, PT, PT, R5, R0, R9, P0, P1 ;  /* 0x0000000005007210 */ /* 0x000fe400007e2409 */
[----:B------:R-:W-:-:S04]  /*1a90*/  IADD3 R4, P0, PT, R11, R4, RZ ;  /* 0x000000040b047210 */ /* 0x000fc80007f1e0ff */
[----:B------:R-:W-:Y:S02]  /*1aa0*/  LEA.HI.X.SX32 R11, R11, R0, 0x1, P0 ;  /* 0x000000000b0b7211 */ /* 0x000fe400000f0eff */
[----:B0-----:R-:W-:Y:S02]  /*1ab0*/  LEA R24, P0, R6, UR4, 0x4 ;  /* 0x0000000406187c11 */ /* 0x001fe4000f8020ff */
[----:B------:R-:W-:Y:S02]  /*1ac0*/  LEA R26, P1, R4, UR4, 0x4 ;  /* 0x00000004041a7c11 */ /* 0x000fe4000f8220ff */
[----:B------:R-:W-:Y:S02]  /*1ad0*/  LEA.HI.X R25, R6, UR5, R7, 0x4, P0 ;  /* 0x0000000506197c11 */ /* 0x000fe400080f2407 */
[----:B------:R-:W-:Y:S01]  /*1ae0*/  LEA.HI.X R27, R4, UR5, R11, 0x4, P1 ;  /* 0x00000005041b7c11 */ /* 0x000fe200088f240b */
[----:B------:R-:W-:Y:S08]  /*1af0*/  @P2 BRA `(.L_x_17) ;  /* 0x0000000000142947 */ /* 0x000ff00003800000 */
[----:B------:R-:W-:-:S13]  /*1b00*/  ISETP.GE.AND P0, PT, R2, R22, PT ;  /* 0x000000160200720c */ /* 0x000fda0003f06270 */
[----:B------:R0:W5:Y:S04]  /*1b10*/  @!P0 LDG.E.64 R4, desc[UR6][R24.64] ;  /* 0x0000000618048981 */ /* 0x000168000c1e1b00 */
[----:B------:R0:W5:Y:S04]  /*1b20*/  @!P0 LDG.E.64 R6, desc[UR6][R24.64+0x8] ;  /* 0x0000080618068981 */ /* 0x000168000c1e1b00 */
[----:B------:R0:W5:Y:S04]  /*1b30*/  @P0 LDG.E.64 R4, desc[UR6][R26.64] ;  /* 0x000000061a040981 */ /* 0x000168000c1e1b00 */
[----:B------:R0:W5:Y:S02]  /*1b40*/  @P0 LDG.E.64 R6, desc[UR6][R26.64+0x8] ;  /* 0x000008061a060981 */ /* 0x000164000c1e1b00 */
.L_x_17:
[----:B------:R-:W-:Y:S05]  /*1b50*/  BSYNC.RECONVERGENT B1 ;  /* 0x0000000000017941 */ /* 0x000fea0003800200 */
.L_x_16:
        /* <DEDUP_REMOVED lines=9> */
.L_x_19:
[----:B------:R-:W-:Y:S05]  /*1bf0*/  BSYNC.RECONVERGENT B1 ;  /* 0x0000000000017941 */ /* 0x000fea0003800200 */
.L_x_18:
        /* <DEDUP_REMOVED lines=9> */
.L_x_21:
[----:B------:R-:W-:Y:S05]  /*1c90*/  BSYNC.RECONVERGENT B1 ;  /* 0x0000000000017941 */ /* 0x000fea0003800200 */
.L_x_20:
[----:B------:R-:W-:-:S05]  /*1ca0*/  VIADD R17, R2, 0x300 ;  /* 0x0000030002117836 */ /* 0x000fca0000000000 */
[----:B------:R-:W-:-:S13]  /*1cb0*/  ISETP.GE.AND P0, PT, R17, R20, PT ;  /* 0x000000141100720c */ /* 0x000fda0003f06270 */
[----:B------:R-:W-:Y:S05]  /*1cc0*/  @P0 BRA `(.L_x_15) ;  /* 0x0000000000140947 */ /* 0x000fea0003800000 */
[----:B------:R-:W-:-:S13]  /*1cd0*/  ISETP.GE.AND P0, PT, R17, R22, PT ;  /* 0x000000161100720c */ /* 0x000fda0003f06270 */
[----:B------:R3:W5:Y:S04]  /*1ce0*/  @P0 LDG.E.64 R16, desc[UR6][R26.64+0x3000] ;  /* 0x003000061a100981 */ /* 0x000768000c1e1b00 */
[----:B------:R3:W5:Y:S04]  /*1cf0*/  @P0 LDG.E.64 R18, desc[UR6][R26.64+0x3008] ;  /* 0x003008061a120981 */ /* 0x000768000c1e1b00 */
[----:B------:R3:W5:Y:S04]  /*1d00*/  @!P0 LDG.E.64 R16, desc[UR6][R24.64+0x3000] ;  /* 0x0030000618108981 */ /* 0x000768000c1e1b00 */
[----:B------:R3:W5:Y:S02]  /*1d10*/  @!P0 LDG.E.64 R18, desc[UR6][R24.64+0x3008] ;  /* 0x0030080618128981 */ /* 0x000764000c1e1b00 */
.L_x_15:
[----:B------:R-:W-:Y:S05]  /*1d20*/  BSYNC.RECONVERGENT B0 ;  /* 0x0000000000007941 */ /* 0x000fea0003800200 */
.L_x_7:
[----:B------:R-:W0:Y:S01]  /*1d30*/  S2R R21, SR_CgaCtaId ;  /* 0x0000000000157919 */ /* 0x000e220000008800 */
[----:B------:R-:W-:-:S04]  /*1d40*/  MOV R0, 0x400 ;  /* 0x0000040000007802 */ /* 0x000fc80000000f00 */
[----:B0-----:R-:W-:-:S05]  /*1d50*/  LEA R0, R21, R0, 0x18 ;  /* 0x0000000015007211 */ /* 0x001fca00078ec0ff */
[----:B------:R-:W-:-:S05]  /*1d60*/  IMAD R21, R2, 0x10, R0 ;  /* 0x0000001002157824 */ /* 0x000fca00078e0200 */
[----:B-----5:R-:W-:Y:S04]  /*1d70*/  STS.128 [R21], R4 ;  /* 0x0000000415007388 */ /* 0x020fe80000000c00 */
[----:B------:R-:W-:Y:S04]  /*1d80*/  STS.128 [R21+0x1000], R8 ;  /* 0x0010000815007388 */ /* 0x000fe80000000c00 */
[----:B------:R-:W-:Y:S04]  /*1d90*/  STS.128 [R21+0x2000], R12 ;  /* 0x0020000c15007388 */ /* 0x000fe80000000c00 */
[----:B------:R0:W-:Y:S01]  /*1da0*/  STS.128 [R21+0x3000], R16 ;  /* 0x0030001015007388 */ /* 0x0001e20000000c00 */
[----:B------:R-:W-:Y:S01]  /*1db0*/  BAR.SYNC.DEFER_BLOCKING 0x0 ;  /* 0x0000000000007b1d */ /* 0x000fe20000010000 */
[----:B0-----:R-:W-:-:S07]  /*1dc0*/  IMAD.SHL.U32 R21, R2, 0x4, RZ ;  /* 0x0000000402157824 */ /* 0x001fce00078e00ff */
[----:B------:R-:W-:Y:S01]  /*1dd0*/  PREEXIT ;  /* 0x000000000000782d */ /* 0x000fe20000000000 */
[----:B------:R-:W-:Y:S01]  /*1de0*/  BSSY.RECONVERGENT B0, `(.L_x_22) ;  /* 0x0000018000007945 */ /* 0x000fe20003800200 */
[----:B------:R-:W-:Y:S01]  /*1df0*/  IMAD R9, R22, 0x10, R0 ;  /* 0x0000001016097824 */ /* 0x000fe200078e0200 */
[----:B------:R-:W-:-:S04]  /*1e00*/  VIMNMX R8, PT, PT, R21, R20, PT ;  /* 0x0000001415087248 */ /* 0x000fc80003fe0100 */
[C---:B------:R-:W-:Y:S01]  /*1e10*/  ISETP.GE.AND P0, PT, R8.reuse, R23, PT ;  /* 0x000000170800720c */ /* 0x040fe20003f06270 */
[----:B------:R-:W-:Y:S01]  /*1e20*/  IMAD.IADD R13, R8, 0x1, -R23 ;  /* 0x00000001080d7824 */ /* 0x000fe200078e0a17 */
[----:B------:R-:W-:-:S04]  /*1e30*/  VIMNMX R4, PT, PT, R22, R8, PT ;  /* 0x0000000816047248 */ /* 0x000fc80003fe0100 */
[----:B------:R-:W-:-:S04]  /*1e40*/  SEL R13, R13, RZ, P0 ;  /* 0x000000ff0d0d7207 */ /* 0x000fc80000000000 */
[----:B------:R-:W-:-:S13]  /*1e50*/  ISETP.GE.AND P0, PT, R13, R4, PT ;  /* 0x000000040d00720c */ /* 0x000fda0003f06270 */
[----:B------:R-:W-:Y:S05]  /*1e60*/  @P0 BRA `(.L_x_23) ;  /* 0x00000000003c0947 */ /* 0x000fea0003800000 */
[----:B------:R-:W-:-:S07]  /*1e70*/  IMAD.MOV.U32 R10, RZ, RZ, R4 ;  /* 0x000000ffff0a7224 */ /* 0x000fce00078e0004 */
.L_x_24:
[----:B------:R-:W-:-:S05]  /*1e80*/  IMAD.IADD R4, R10, 0x1, -R13 ;  /* 0x000000010a047824 */ /* 0x000fca00078e0a0d */
[----:B------:R-:W-:-:S04]  /*1e90*/  LEA.HI R4, R4, R4, RZ, 0x1 ;  /* 0x0000000404047211 */ /* 0x000fc800078f08ff */
[----:B------:R-:W-:-:S04]  /*1ea0*/  LEA.HI.SX32 R11, R4, R13, 0x1f ;  /* 0x0000000d040b7211 */ /* 0x000fc800078ffaff */
[----:B------:R-:W-:Y:S01]  /*1eb0*/  LOP3.LUT R5, RZ, R11, RZ, 0x33, !PT ;  /* 0x0000000bff057212 */ /* 0x000fe200078e33ff */
[----:B------:R-:W-:-:S04]  /*1ec0*/  IMAD R4, R11, 0x10, R0 ;  /* 0x000000100b047824 */ /* 0x000fc800078e0200 */
[----:B------:R-:W-:Y:S02]  /*1ed0*/  IMAD.IADD R6, R8, 0x1, R5 ;  /* 0x0000000108067824 */ /* 0x000fe400078e0205 */
[----:B------:R-:W-:Y:S02]  /*1ee0*/  LDS.64 R4, [R4+0x8] ;  /* 0x0000080004047984 */ /* 0x000fe40000000a00 */
[----:B------:R-:W-:-:S06]  /*1ef0*/  IMAD R6, R6, 0x10, R9 ;  /* 0x0000001006067824 */ /* 0x000fcc00078e0209 */
[----:B------:R-:W0:Y:S02]  /*1f00*/  LDS.64 R6, [R6+0x8] ;  /* 0x0000080006067984 */ /* 0x000e240000000a00 */
[----:B0-----:R-:W-:-:S06]  /*1f10*/  DSETP.GEU.AND P0, PT, R6, R4, PT ;  /* 0x000000040600722a */ /* 0x001fcc0003f0e000 */
[----:B------:R-:W-:-:S08]  /*1f20*/  SEL R10, R10, R11, P0 ;  /* 0x0000000b0a0a7207 */ /* 0x000fd00000000000 */
[----:B------:R-:W-:-:S05]  /*1f30*/  @P0 VIADD R13, R11, 0x1 ;  /* 0x000000010b0d0836 */ /* 0x000fca0000000000 */
[----:B------:R-:W-:-:S13]  /*1f40*/  ISETP.GE.AND P0, PT, R13, R10, PT ;  /* 0x0000000a0d00720c */ /* 0x000fda0003f06270 */
[----:B------:R-:W-:Y:S05]  /*1f50*/  @!P0 BRA `(.L_x_24) ;  /* 0xfffffffc00c88947 */ /* 0x000fea000383ffff */
.L_x_23:
[----:B------:R-:W-:Y:S05]  /*1f60*/  BSYNC.RECONVERGENT B0 ;  /* 0x0000000000007941 */ /* 0x000fea0003800200 */
.L_x_22:
[----:B------:R-:W-:Y:S01]  /*1f70*/  IMAD.IADD R12, R8, 0x1, -R13 ;  /* 0x00000001080c7824 */ /* 0x000fe200078e0a0d */
[----:B------:R-:W-:Y:S01]  /*1f80*/  PLOP3.LUT P0, PT, PT, PT, PT, 0x8, 0x80 ;  /* 0x000000000080781c */ /* 0x000fe20003f0e170 */
[----:B------:R-:W-:Y:S02]  /*1f90*/  IMAD R16, R13, 0x10, R0 ;  /* 0x000000100d107824 */ /* 0x000fe400078e0200 */
[----:B------:R-:W-:Y:S02]  /*1fa0*/  IMAD R14, R12, 0x10, R9 ;  /* 0x000000100c0e7824 */ /* 0x000fe400078e0209 */
[----:B------:R-:W-:Y:S01]  /*1fb0*/  IMAD.IADD R17, R22, 0x1, R12 ;  /* 0x0000000116117824 */ /* 0x000fe200078e020c */
[----:B------:R-:W-:Y:S03]  /*1fc0*/  LDS.128 R4, [R16] ;  /* 0x0000000010047984 */ /* 0x000fe60000000c00 */
[C---:B------:R-:W-:Y:S01]  /*1fd0*/  VIADD R15, R17.reuse, 0x1 ;  /* 0x00000001110f7836 */ /* 0x040fe20000000000 */
[----:B------:R-:W0:Y:S01]  /*1fe0*/  LDS.128 R8, [R14] ;  /* 0x000000000e087984 */ /* 0x000e220000000c00 */
[----:B------:R-:W-:-:S13]  /*1ff0*/  ISETP.GE.AND P1, PT, R17, R20, PT ;  /* 0x000000141100720c */ /* 0x000fda0003f26270 */
[----:B0-----:R-:W-:-:S06]  /*2000*/  @!P1 DSETP.GEU.AND P2, PT, R10, R6, PT ;  /* 0x000000060a00922a */ /* 0x001fcc0003f4e000 */
[----:B------:R-:W-:-:S04]  /*2010*/  @!P1 ISETP.GE.OR P0, PT, R13, R22, !P2 ;  /* 0x000000160d00920c */ /* 0x000fc80005706670 */
[----:B------:R-:W-:Y:S02]  /*2020*/  FSEL R29, R10, R6, P0 ;  /* 0x000000060a1d7208 */ /* 0x000fe40000000000 */
[----:B------:R-:W-:Y:S02]  /*2030*/  FSEL R28, R11, R7, P0 ;  /* 0x000000070b1c7208 */ /* 0x000fe40000000000 */
[----:B-1234-:R-:W-:Y:S02]  /*2040*/  FSEL R27, R8, R4, P0 ;  /* 0x00000004081b7208 */ /* 0x01efe40000000000 */
[----:B------:R-:W-:-:S03]  /*2050*/  FSEL R26, R9, R5, P0 ;  /* 0x00000005091a7208 */ /* 0x000fc60000000000 */
[----:B------:R-:W-:Y:S01]  /*2060*/  @P0 LDS.128 R8, [R14+0x10] ;  /* 0x000010000e080984 */ /* 0x000fe20000000c00 */
[----:B------:R-:W-:Y:S02]  /*2070*/  @!P0 IMAD.MOV R15, RZ, RZ, R17 ;  /* 0x000000ffff0f8224 */ /* 0x000fe400078e0211 */
[----:B------:R-:W-:Y:S01]  /*2080*/  VIADD R17, R13, 0x1 ;  /* 0x000000010d117836 */ /* 0x000fe20000000000 */
[----:B------:R-:W0:Y:S01]  /*2090*/  @!P0 LDS.128 R4, [R16+0x10] ;  /* 0x0000100010048984 */ /* 0x000e220000000c00 */
[----:B------:R-:W-:Y:S01]  /*20a0*/  @P0 IMAD.MOV R17, RZ, RZ, R13 ;  /* 0x000000ffff110224 */ /* 0x000fe200078e020d */
[C---:B------:R-:W-:Y:S01]  /*20b0*/  ISETP.GE.AND P1, PT, R15.reuse, R20, PT ;  /* 0x000000140f00720c */ /* 0x040fe20003f26270 */
[----:B------:R-:W-:Y:S01]  /*20c0*/  VIADD R13, R15, 0x1 ;  /* 0x000000010f0d7836 */ /* 0x000fe20000000000 */
[----:B------:R-:W-:Y:S01]  /*20d0*/  PLOP3.LUT P0, PT, PT, PT, PT, 0x8, 0x80 ;  /* 0x000000000080781c */ /* 0x000fe20003f0e170 */
[----:B------:R-:W-:-:S10]  /*20e0*/  VIADD R12, R17, 0x1 ;  /* 0x00000001110c7836 */ /* 0x000fd40000000000 */
[----:B0-----:R-:W-:-:S06]  /*20f0*/  @!P1 DSETP.GEU.AND P2, PT, R10, R6, PT ;  /* 0x000000060a00922a */ /* 0x001fcc0003f4e000 */
[----:B------:R-:W-:-:S04]  /*2100*/  @!P1 ISETP.GE.OR P0, PT, R17, R22, !P2 ;  /* 0x000000161100920c */ /* 0x000fc80005706670 */
[----:B------:R-:W-:Y:S02]  /*2110*/  FSEL R25, R10, R6, P0 ;  /* 0x000000060a197208 */ /* 0x000fe40000000000 */
[----:B------:R-:W-:Y:S02]  /*2120*/  FSEL R24, R11, R7, P0 ;  /* 0x000000070b187208 */ /* 0x000fe40000000000 */
[----:B------:R-:W-:-:S05]  /*2130*/  FSEL R23, R8, R4, P0 ;  /* 0x0000000408177208 */ /* 0x000fca0000000000 */
[----:B------:R-:W-:Y:S01]  /*2140*/  @P0 IMAD.MOV R12, RZ, RZ, R17 ;  /* 0x000000ffff0c0224 */ /* 0x000fe200078e0211 */
[----:B------:R-:W-:Y:S01]  /*2150*/  FSEL R17, R9, R5, P0 ;  /* 0x0000000509117208 */ /* 0x000fe20000000000 */
[----:B------:R-:W-:Y:S02]  /*2160*/  @!P0 IMAD.MOV R13, RZ, RZ, R15 ;  /* 0x000000ffff0d8224 */ /* 0x000fe400078e020f */
        /* <DEDUP_REMOVED lines=32> */
[----:B------:R-:W-:Y:S02]  /*2370*/  IMAD.MOV.U32 R4, RZ, RZ, R27 ;  /* 0x000000ffff047224 */ /* 0x000fe400078e001b */
[----:B------:R-:W-:Y:S02]  /*2380*/  IMAD.MOV.U32 R5, RZ, RZ, R26 ;  /* 0x000000ffff057224 */ /* 0x000fe400078e001a */
[----:B------:R-:W-:-:S02]  /*2390*/  IMAD.MOV.U32 R10, RZ, RZ, R25 ;  /* 0x000000ffff0a7224 */ /* 0x000fc400078e0019 */
[----:B------:R-:W-:Y:S02]  /*23a0*/  IMAD.MOV.U32 R11, RZ, RZ, R24 ;  /* 0x000000ffff0b7224 */ /* 0x000fe400078e0018 */
[----:B------:R-:W-:Y:S02]  /*23b0*/  IMAD.MOV.U32 R8, RZ, RZ, R23 ;  /* 0x000000ffff087224 */ /* 0x000fe400078e0017 */
[----:B------:R-:W-:Y:S01]  /*23c0*/  IMAD.MOV.U32 R17, RZ, RZ, R22 ;  /* 0x000000ffff117224 */ /* 0x000fe200078e0016 */
[----:B------:R-:W-:Y:S06]  /*23d0*/  BRA.U !UP0, `(.L_x_25) ;  /* 0x0000000108a87547 */ /* 0x000fec000b800000 */
[----:B------:R-:W0:Y:S01]  /*23e0*/  S2R R22, SR_LANEID ;  /* 0x0000000000167919 */ /* 0x000e220000000000 */
[----:B------:R-:W-:Y:S01]  /*23f0*/  LOP3.LUT R21, R21, 0xf80, RZ, 0xc0, !PT ;  /* 0x00000f8015157812 */ /* 0x000fe200078ec0ff */
[----:B------:R-:W1:Y:S01]  /*2400*/  LDCU.64 UR4, c[0x0][0x3a0] ;  /* 0x00007400ff0477ac */ /* 0x000e620008000a00 */
[C---:B------:R-:W-:Y:S02]  /*2410*/  ISETP.NE.AND P0, PT, R2.reuse, RZ, PT ;  /* 0x000000ff0200720c */ /* 0x040fe40003f05270 */
[----:B------:R-:W-:Y:S01]  /*2420*/  LOP3.LUT R2, R2, 0x1f, RZ, 0xc0, !PT ;  /* 0x0000001f02027812 */ /* 0x000fe200078ec0ff */
[----:B0-----:R-:W-:-:S04]  /*2430*/  IMAD R23, R22, 0x4, R21 ;  /* 0x0000000416177824 */ /* 0x001fc800078e0215 */
[----:B------:R-:W-:-:S04]  /*2440*/  IMAD R23, R23, 0x10, R0 ;  /* 0x0000001017177824 */ /* 0x000fc800078e0200 */
[----:B------:R-:W-:Y:S01]  /*2450*/  IMAD R27, R22, -0x30, R23 ;  /* 0xffffffd0161b7824 */ /* 0x000fe200078e0217 */
[----:B------:R-:W-:Y:S01]  /*2460*/  STS.128 [R23], R4 ;  /* 0x0000000417007388 */ /* 0x000fe20000000c00 */
[----:B------:R-:W-:-:S03]  /*2470*/  IMAD.IADD R22, R21, 0x1, R2 ;  /* 0x0000000115167824 */ /* 0x000fc600078e0202 */
[----:B------:R-:W-:Y:S01]  /*2480*/  STS.128 [R23+0x10], R8 ;  /* 0x0000100817007388 */ /* 0x000fe20000000c00 */
[C---:B------:R-:W-:Y:S02]  /*2490*/  VIADD R24, R22.reuse, 0x20 ;  /* 0x0000002016187836 */ /* 0x040fe40000000000 */
[----:B------:R-:W-:Y:S01]  /*24a0*/  VIADD R26, R22, 0x40 ;  /* 0x00000040161a7836 */ /* 0x000fe20000000000 */
[----:B------:R-:W-:Y:S04]  /*24b0*/  STS.128 [R23+0x20], R12 ;  /* 0x0000200c17007388 */ /* 0x000fe80000000c00 */
[----:B------:R0:W-:Y:S01]  /*24c0*/  STS.128 [R23+0x30], R16 ;  /* 0x0000301017007388 */ /* 0x0001e20000000c00 */
[----:B------:R-:W-:-:S03]  /*24d0*/  NOP ;  /* 0x0000000000007918 */ /* 0x000fc60000000000 */
[----:B------:R-:W-:Y:S04]  /*24e0*/  LDS.128 R8, [R27] ;  /* 0x000000001b087984 */ /* 0x000fe80000000c00 */
[----:B------:R-:W-:Y:S04]  /*24f0*/  LDS.128 R12, [R27+0x200] ;  /* 0x000200001b0c7984 */ /* 0x000fe80000000c00 */
[----:B------:R-:W-:Y:S01]  /*2500*/  LDS.128 R16, [R27+0x400] ;  /* 0x000400001b107984 */ /* 0x000fe20000000c00 */
[----:B0-----:R-:W-:-:S03]  /*2510*/  IMAD.MOV.U32 R23, RZ, RZ, RZ ;  /* 0x000000ffff177224 */ /* 0x001fc600078e00ff */
[----:B------:R-:W-:Y:S01]  /*2520*/  LDS.128 R4, [R27+0x600] ;  /* 0x000600001b047984 */ /* 0x000fe20000000c00 */
[----:B------:R-:W-:-:S03]  /*2530*/  IMAD.WIDE.U32 R2, R3, 0x400, R22 ;  /* 0x0000040003027825 */ /* 0x000fc600078e0016 */
[----:B------:R1:W-:Y:S01]  /*2540*/  @!P0 STS [R0+0x4000], R20 ;  /* 0x0040001400008388 */ /* 0x0003e20000000800 */
[----:B------:R-:W-:Y:S01]  /*2550*/  BAR.SYNC.DEFER_BLOCKING 0x0 ;  /* 0x0000000000007b1d */ /* 0x000fe20000010000 */
[----:B-1----:R-:W-:-:S04]  /*2560*/  LEA R20, P3, R2, UR4, 0x4 ;  /* 0x0000000402147c11 */ /* 0x002fc8000f8620ff */
[----:B------:R-:W-:Y:S01]  /*2570*/  LEA.HI.X R21, R2, UR5, R3, 0x4, P3 ;  /* 0x0000000502157c11 */ /* 0x000fe200098f2403 */
[----:B------:R-:W0:Y:S02]  /*2580*/  LDS R25, [R0+0x4000] ;  /* 0x0040000000197984 */ /* 0x000e240000000800 */
[CC--:B0-----:R-:W-:Y:S01]  /*2590*/  ISETP.GE.AND P0, PT, R22.reuse, R25.reuse, PT ;  /* 0x000000191600720c */ /* 0x0c1fe20003f06270 */
[----:B------:R-:W-:Y:S01]  /*25a0*/  VIADD R22, R22, 0x60 ;  /* 0x0000006016167836 */ /* 0x000fe20000000000 */
[-C--:B------:R-:W-:Y:S02]  /*25b0*/  ISETP.GE.AND P1, PT, R24, R25.reuse, PT ;  /* 0x000000191800720c */ /* 0x080fe40003f26270 */
[----:B------:R-:W-:-:S09]  /*25c0*/  ISETP.GE.AND P2, PT, R26, R25, PT ;  /* 0x000000191a00720c */ /* 0x000fd20003f46270 */
[----:B------:R0:W-:Y:S04]  /*25d0*/  @!P0 STG.E.64 desc[UR6][R20.64], R8 ;  /* 0x0000000814008986 */ /* 0x0001e8000c101b06 */
[----:B------:R0:W-:Y:S01]  /*25e0*/  @!P0 STG.E.64 desc[UR6][R20.64+0x8], R10 ;  /* 0x0000080a14008986 */ /* 0x0001e2000c101b06 */
[----:B------:R-:W-:-:S03]  /*25f0*/  ISETP.GE.AND P0, PT, R22, R25, PT ;  /* 0x000000191600720c */ /* 0x000fc60003f06270 */
[----:B------:R0:W-:Y:S04]  /*2600*/  @!P1 STG.E.64 desc[UR6][R20.64+0x200], R12 ;  /* 0x0002000c14009986 */ /* 0x0001e8000c101b06 */
[----:B------:R0:W-:Y:S04]  /*2610*/  @!P1 STG.E.64 desc[UR6][R20.64+0x208], R14 ;  /* 0x0002080e14009986 */ /* 0x0001e8000c101b06 */
[----:B------:R0:W-:Y:S04]  /*2620*/  @!P2 STG.E.64 desc[UR6][R20.64+0x400], R16 ;  /* 0x000400101400a986 */ /* 0x0001e8000c101b06 */
[----:B------:R0:W-:Y:S01]  /*2630*/  @!P2 STG.E.64 desc[UR6][R20.64+0x408], R18 ;  /* 0x000408121400a986 */ /* 0x0001e2000c101b06 */
[----:B------:R-:W-:Y:S05]  /*2640*/  @P0 EXIT ;  /* 0x000000000000094d */ /* 0x000fea0003800000 */
[----:B------:R-:W-:Y:S04]  /*2650*/  STG.E.64 desc[UR6][R20.64+0x600], R4 ;  /* 0x0006000414007986 */ /* 0x000fe8000c101b06 */
[----:B------:R-:W-:Y:S01]  /*2660*/  STG.E.64 desc[UR6][R20.64+0x608], R6 ;  /* 0x0006080614007986 */ /* 0x000fe2000c101b06 */
[----:B------:R-:W-:Y:S05]  /*2670*/  EXIT ;  /* 0x000000000000794d */ /* 0x000fea0003800000 */
.L_x_25:
[----:B------:R-:W0:Y:S01]  /*2680*/  S2R R22, SR_LANEID ;  /* 0x0000000000167919 */ /* 0x000e220000000000 */
[----:B------:R-:W-:Y:S01]  /*2690*/  LOP3.LUT R21, R21, 0xf80, RZ, 0xc0, !PT ;  /* 0x00000f8015157812 */ /* 0x000fe200078ec0ff */
[----:B------:R-:W1:Y:S01]  /*26a0*/  LDCU.64 UR4, c[0x0][0x388] ;  /* 0x00007100ff0477ac */ /* 0x000e620008000a00 */
[C---:B------:R-:W-:Y:S01]  /*26b0*/  ISETP.NE.AND P0, PT, R2.reuse, RZ, PT ;  /* 0x000000ff0200720c */ /* 0x040fe20003f05270 */
[----:B------:R-:W-:Y:S01]  /*26c0*/  IMAD.MOV.U32 R25, RZ, RZ, RZ ;  /* 0x000000ffff197224 */ /* 0x000fe200078e00ff */
[----:B------:R-:W-:-:S05]  /*26d0*/  LOP3.LUT R24, R2, 0x1f, RZ, 0xc0, !PT ;  /* 0x0000001f02187812 */ /* 0x000fca00078ec0ff */
[----:B------:R-:W-:-:S04]  /*26e0*/  IMAD.WIDE.U32 R2, R3, 0x400, R24 ;  /* 0x0000040003027825 */ /* 0x000fc800078e0018 */
[----:B------:R-:W-:Y:S02]  /*26f0*/  IMAD.IADD R25, R21, 0x1, R24 ;  /* 0x0000000115197824 */ /* 0x000fe400078e0218 */
[----:B0-----:R-:W-:-:S04]  /*2700*/  IMAD R23, R22, 0x4, R21 ;  /* 0x0000000416177824 */ /* 0x001fc800078e0215 */
[----:B------:R-:W-:-:S04]  /*2710*/  IMAD R23, R23, 0x10, R0 ;  /* 0x0000001017177824 */ /* 0x000fc800078e0200 */
[----:B------:R-:W-:Y:S01]  /*2720*/  IMAD R26, R22, -0x30, R23 ;  /* 0xffffffd0161a7824 */ /* 0x000fe200078e0217 */
[----:B------:R-:W-:Y:S04]  /*2730*/  STS.128 [R23], R4 ;  /* 0x0000000417007388 */ /* 0x000fe80000000c00 */
[----:B------:R-:W-:Y:S04]  /*2740*/  STS.128 [R23+0x10], R8 ;  /* 0x0000100817007388 */ /* 0x000fe80000000c00 */
[----:B------:R-:W-:Y:S04]  /*2750*/  STS.128 [R23+0x20], R12 ;  /* 0x0000200c17007388 */ /* 0x000fe80000000c00 */
[----:B------:R0:W-:Y:S01]  /*2760*/  STS.128 [R23+0x30], R16 ;  /* 0x0000301017007388 */ /* 0x0001e20000000c00 */
[----:B------:R-:W-:-:S03]  /*2770*/  NOP ;  /* 0x0000000000007918 */ /* 0x000fc60000000000 */
[----:B------:R-:W-:Y:S04]  /*2780*/  LDS.128 R8, [R26] ;  /* 0x000000001a087984 */ /* 0x000fe80000000c00 */
[----:B------:R-:W-:Y:S04]  /*2790*/  LDS.128 R12, [R26+0x200] ;  /* 0x000200001a0c7984 */ /* 0x000fe80000000c00 */
[----:B------:R-:W-:Y:S01]  /*27a0*/  LDS.128 R16, [R26+0x400] ;  /* 0x000400001a107984 */ /* 0x000fe20000000c00 */
[----:B0-----:R-:W-:-:S03]  /*27b0*/  VIADD R23, R25, 0x20 ;  /* 0x0000002019177836 */ /* 0x001fc60000000000 */
[----:B------:R-:W-:Y:S04]  /*27c0*/  LDS.128 R4, [R26+0x600] ;  /* 0x000600001a047984 */ /* 0x000fe80000000c00 */
[----:B------:R-:W-:Y:S01]  /*27d0*/  @!P0 STS [R0+0x4000], R20 ;  /* 0x0040001400008388 */ /* 0x000fe20000000800 */
[----:B------:R-:W-:Y:S01]  /*27e0*/  BAR.SYNC.DEFER_BLOCKING 0x0 ;  /* 0x0000000000007b1d */ /* 0x000fe20000010000 */
[----:B------:R-:W-:-:S04]  /*27f0*/  IADD3 R21, P0, PT, R21, R2, RZ ;  /* 0x0000000215157210 */ /* 0x000fc80007f1e0ff */
[----:B-1----:R-:W-:Y:S01]  /*2800*/  LEA R2, P3, R21, UR4, 0x4 ;  /* 0x0000000415027c11 */ /* 0x002fe2000f8620ff */
[----:B------:R-:W-:Y:S02]  /*2810*/  IMAD.X R24, RZ, RZ, R3, P0 ;  /* 0x000000ffff187224 */ /* 0x000fe400000e0603 */
[C---:B------:R-:W-:Y:S01]  /*2820*/  VIADD R3, R25.reuse, 0x40 ;  /* 0x0000004019037836 */ /* 0x040fe20000000000 */
[----:B------:R-:W0:Y:S02]  /*2830*/  LDS R22, [R0+0x4000] ;  /* 0x0040000000167984 */ /* 0x000e240000000800 */
[CC--:B0-----:R-:W-:Y:S01]  /*2840*/  ISETP.GE.AND P0, PT, R25.reuse, R22.reuse, PT ;  /* 0x000000161900720c */ /* 0x0c1fe20003f06270 */
[----:B------:R-:W-:Y:S01]  /*2850*/  VIADD R25, R25, 0x60 ;  /* 0x0000006019197836 */ /* 0x000fe20000000000 */
[-C--:B------:R-:W-:Y:S02]  /*2860*/  ISETP.GE.AND P2, PT, R3, R22.reuse, PT ;  /* 0x000000160300720c */ /* 0x080fe40003f46270 */
[----:B------:R-:W-:-:S02]  /*2870*/  ISETP.GE.AND P1, PT, R23, R22, PT ;  /* 0x000000161700720c */ /* 0x000fc40003f26270 */
[----:B------:R-:W-:Y:S02]  /*2880*/  LEA.HI.X R3, R21, UR5, R24, 0x4, P3 ;  /* 0x0000000515037c11 */ /* 0x000fe400098f2418 */
[----:B------:R-:W-:-:S05]  /*2890*/  ISETP.GE.AND P3, PT, R25, R22, PT ;  /* 0x000000161900720c */ /* 0x000fca0003f66270 */
[----:B------:R0:W-:Y:S04]  /*28a0*/  @!P0 STG.E.64 desc[UR6][R2.64], R8 ;  /* 0x0000000802008986 */ /* 0x0001e8000c101b06 */
[----:B------:R0:W-:Y:S04]  /*28b0*/  @!P0 STG.E.64 desc[UR6][R2.64+0x8], R10 ;  /* 0x0000080a02008986 */ /* 0x0001e8000c101b06 */
        /* <DEDUP_REMOVED lines=8> */
.L_x_26:
[----:B------:R-:W-:-:S00]  /*2940*/  BRA `(.L_x_26) ;  /* 0xfffffffc00fc7947 */ /* 0x000fc0000383ffff */
[----:B------:R-:W-:-:S00]  /*2950*/  NOP ;  /* 0x0000000000007918 */ /* 0x000fc00000000000 */
        /* <DEDUP_REMOVED lines=10> */
.L_x_121:


//--------------------- .text._ZN3cub18CUB_300001_SM_10006detail10merge_sort30DeviceMergeSortPartitionKernelIN6thrust24THRUST_300001_SM_1000_NS6detail15normal_iteratorINS5_10device_ptrI7point2DIdEEEEEmN4cuda3std3__44lessISA_EESA_EEvbT_PT2_T0_SL_PSL_T1_SL_i --------------------------
	.section	.text._ZN3cub18CUB_300001_SM_10006detail10merge_sort30DeviceMergeSortPartitionKernelIN6thrust24THRUST_300001_SM_1000_NS6detail15normal_iteratorINS5_10device_ptrI7point2DIdEEEEEmN4cuda3std3__44lessISA_EESA_EEvbT_PT2_T0_SL_PSL_T1_SL_i,"ax",@progbits
	.align	128
        .global         _ZN3cub18CUB_300001_SM_10006detail10merge_sort30DeviceMergeSortPartitionKernelIN6thrust24THRUST_300001_SM_1000_NS6detail15normal_iteratorINS5_10device_ptrI7point2DIdEEEEEmN4cuda3std3__44lessISA_EESA_EEvbT_PT2_T0_SL_PSL_T1_SL_i
        .type           _ZN3cub18CUB_300001_SM_10006detail10merge_sort30DeviceMergeSortPartitionKernelIN6thrust24THRUST_300001_SM_1000_NS6detail15normal_iteratorINS5_10device_ptrI7point2DIdEEEEEmN4cuda3std3__44lessISA_EESA_EEvbT_PT2_T0_SL_PSL_T1_SL_i,@function
        .size           _ZN3cub18CUB_300001_SM_10006detail10merge_sort30DeviceMergeSortPartitionKernelIN6thrust24THRUST_300001_SM_1000_NS6detail15normal_iteratorINS5_10device_ptrI7point2DIdEEEEEmN4cuda3std3__44lessISA_EESA_EEvbT_PT2_T0_SL_PSL_T1_SL_i,(.L_x_122 - _ZN3cub18CUB_300001_SM_10006detail10merge_sort30DeviceMergeSortPartitionKernelIN6thrust24THRUST_300001_SM_1000_NS6detail15normal_iteratorINS5_10device_ptrI7point2DIdEEEEEmN4cuda3std3__44lessISA_EESA_EEvbT_PT2_T0_SL_PSL_T1_SL_i)
        .other          _ZN3cub18CUB_300001_SM_10006detail10merge_sort30DeviceMergeSortPartitionKernelIN6thrust24THRUST_300001_SM_1000_NS6detail15normal_iteratorINS5_10device_ptrI7point2DIdEEEEEmN4cuda3std3__44lessISA_EESA_EEvbT_PT2_T0_SL_PSL_T1_SL_i,@"STO_CUDA_ENTRY STV_DEFAULT"
_ZN3cub18CUB_300001_SM_10006detail10merge_sort30DeviceMergeSortPartitionKernelIN6thrust24THRUST_300001_SM_1000_NS6detail15normal_iteratorINS5_10device_ptrI7point2DIdEEEEEmN4cuda3std3__44lessISA_EESA_EEvbT_PT2_T0_SL_PSL_T1_SL_i:
.text._ZN3cub18CUB_300001_SM_10006detail10merge_sort30DeviceMergeSortPartitionKernelIN6thrust24THRUST_300001_SM_1000_NS6detail15normal_iteratorINS5_10device_ptrI7point2DIdEEEEEmN4cuda3std3__44lessISA_EESA_EEvbT_PT2_T0_SL_PSL_T1_SL_i:
[----:B------:R-:W-:Y:S01]  /*0000*/  LDC R1, c[0x0][0x37c] ;  /* 0x0000df00ff017b82 */ /* 0x000fe20000000800 */
[----:B------:R-:W0:Y:S01]  /*0010*/  S2R R0, SR_CTAID.X ;  /* 0x0000000000007919 */ /* 0x000e220000002500 */
[----:B------:R-:W0:Y:S01]  /*0020*/  LDCU UR4, c[0x0][0x360] ;  /* 0x00006c00ff0477ac */ /* 0x000e220008000800 */
[----:B------:R-:W0:Y:S01]  /*0030*/  S2R R3, SR_TID.X ;  /* 0x0000000000037919 */ /* 0x000e220000002100 */
[----:B------:R-:W1:Y:S01]  /*0040*/  LDCU.64 UR10, c[0x0][0x3a0] ;  /* 0x00007400ff0a77ac */ /* 0x000e620008000a00 */
[----:B0-----:R-:W-:-:S05]  /*0050*/  IMAD R0, R0, UR4, R3 ;  /* 0x0000000400007c24 */ /* 0x001fca000f8e0203 */
[----:B-1----:R-:W-:-:S04]  /*0060*/  ISETP.GE.U32.AND P0, PT, R0, UR10, PT ;  /* 0x0000000a00007c0c */ /* 0x002fc8000bf06070 */
[----:B------:R-:W-:-:S13]  /*0070*/  ISETP.GE.U32.AND.EX P0, PT, RZ, UR11, PT, P0 ;  /* 0x0000000bff007c0c */ /* 0x000fda000bf06100 */
[----:B------:R-:W-:Y:S05]  /*0080*/  @P0 EXIT ;  /* 0x000000000000094d */ /* 0x000fea0003800000 */
[----:B------:R-:W0:Y:S01]  /*0090*/  LDCU.64 UR6, c[0x0][0x3b8] ;  /* 0x00007700ff0677ac */ /* 0x000e220008000a00 */
[----:B------:R-:W1:Y:S01]  /*00a0*/  LDC R8, c[0x0][0x3c0] ;  /* 0x0000f000ff087b82 */ /* 0x000e620000000800 */
[----:B------:R-:W-:Y:S01]  /*00b0*/  ACQBULK ;  /* 0x000000000000782e */ /* 0x000fe20000000000 */
[----:B------:R-:W2:Y:S01]  /*00c0*/  LDCU.64 UR8, c[0x0][0x358] ;  /* 0x00006b00ff0877ac */ /* 0x000ea20008000a00 */
[----:B0-----:R-:W-:Y:S02]  /*00d0*/  UIADD3 UR4, UPT, UPT, -UR6, URZ, URZ ;  /* 0x000000ff06047290 */ /* 0x001fe4000fffe1ff */
[----:B------:R-:W-:-:S04]  /*00e0*/  USHF.R.U32.HI UR5, URZ, 0x1, UR7 ;  /* 0x00000001ff057899 */ /* 0x000fc80008011607 */
[----:B------:R-:W-:Y:S01]  /*00f0*/  LOP3.LUT R3, R0, UR4, RZ, 0xc0, !PT ;  /* 0x0000000400037c12 */ /* 0x000fe2000f8ec0ff */
[----:B------:R-:W-:Y:S01]  /*0100*/  USHF.R.U64 UR4, UR6, 0x1, UR7 ;  /* 0x0000000106047899 */ /* 0x000fe20008001207 */
[----:B-1----:R-:W-:Y:S01]  /*0110*/  SHF.R.S32.HI R9, RZ, 0x1f, R8 ;  /* 0x0000001fff097819 */ /* 0x002fe20000011408 */
[----:B------:R-:W-:Y:S02]  /*0120*/  IMAD R2, R8, UR5, RZ ;  /* 0x0000000508027c24 */ /* 0x000fe4000f8e02ff */
[----:B------:R-:W-:-:S04]  /*0130*/  IMAD.WIDE.U32 R4, R3, R8, RZ ;  /* 0x0000000803047225 */ /* 0x000fc800078e00ff */
[----:B------:R-:W-:-:S04]  /*0140*/  IMAD.WIDE.U32 R10, R8, UR4, RZ ;  /* 0x00000004080a7c25 */ /* 0x000fc8000f8e00ff */
[C---:B------:R-:W-:Y:S01]  /*0150*/  IMAD R7, R9.reuse, UR4, R2 ;  /* 0x0000000409077c24 */ /* 0x040fe2000f8e0202 */
[----:B------:R-:W-:Y:S01]  /*0160*/  IADD3 R2, P2, PT, R0, 0x1, RZ ;  /* 0x0000000100027810 */ /* 0x000fe20007f5e0ff */
[----:B------:R-:W-:Y:S01]  /*0170*/  IMAD R12, R9, R3, R5 ;  /* 0x00000003090c7224 */ /* 0x000fe200078e0205 */
[----:B------:R-:W-:Y:S01]  /*0180*/  LOP3.LUT R3, RZ, R4, RZ, 0x33, !PT ;  /* 0x00000004ff037212 */ /* 0x000fe200078e33ff */
[----:B------:R-:W-:Y:S01]  /*0190*/  IMAD.IADD R14, R11, 0x1, R7 ;  /* 0x000000010b0e7824 */ /* 0x000fe200078e0207 */
[----:B------:R-:W0:Y:S01]  /*01a0*/  LDCU.64 UR4, c[0x0][0x398] ;  /* 0x00007300ff0477ac */ /* 0x000e220008000a00 */
[----:B------:R-:W-:Y:S01]  /*01b0*/  ISETP.NE.U32.AND P0, PT, R2, UR10, PT ;  /* 0x0000000a02007c0c */ /* 0x000fe2000bf05070 */
[----:B------:R-:W-:Y:S01]  /*01c0*/  IMAD.X R2, RZ, RZ, RZ, P2 ;  /* 0x000000ffff027224 */ /* 0x000fe200010e06ff */
[----:B------:R-:W-:Y:S02]  /*01d0*/  ISETP.LT.U32.AND P1, PT, R10, R3, PT ;  /* 0x000000030a00720c */ /* 0x000fe40003f21070 */
[----:B------:R-:W-:-:S02]  /*01e0*/  LOP3.LUT R5, RZ, R12, RZ, 0x33, !PT ;  /* 0x0000000cff057212 */ /* 0x000fc400078e33ff */
[----:B------:R-:W-:Y:S02]  /*01f0*/  ISETP.NE.AND.EX P0, PT, R2, UR11, PT, P0 ;  /* 0x0000000b02007c0c */ /* 0x000fe4000bf05300 */
[----:B------:R-:W-:-:S04]  /*0200*/  ISETP.LT.U32.AND.EX P1, PT, R14, R5, PT, P1 ;  /* 0x000000050e00720c */ /* 0x000fc80003f21110 */
[----:B------:R-:W-:Y:S02]  /*0210*/  SEL R3, R10, R3, P1 ;  /* 0x000000030a037207 */ /* 0x000fe40000800000 */
[----:B------:R-:W-:Y:S02]  /*0220*/  SEL R5, R14, R5, P1 ;  /* 0x000000050e057207 */ /* 0x000fe40000800000 */
[----:B------:R-:W-:-:S03]  /*0230*/  IADD3 R2, P1, PT, R3, R4, RZ ;  /* 0x0000000403027210 */ /* 0x000fc60007f3e0ff */
[----:B------:R-:W1:Y:S02]  /*0240*/  @!P0 LDC.64 R6, c[0x0][0x3a8] ;  /* 0x0000ea00ff068b82 */ /* 0x000e640000000a00 */
[----:B------:R-:W-:Y:S01]  /*0250*/  IMAD.X R3, R5, 0x1, R12, P1 ;  /* 0x0000000105037824 */ /* 0x000fe200008e060c */
[----:B0-----:R-:W-:-:S04]  /*0260*/  ISETP.LT.U32.AND P1, PT, R2, UR4, PT ;  /* 0x0000000402007c0c */ /* 0x001fc8000bf21070 */
[----:B------:R-:W-:-:S04]  /*0270*/  ISETP.LT.U32.AND.EX P1, PT, R3, UR5, PT, P1 ;  /* 0x0000000503007c0c */ /* 0x000fc8000bf21110 */
[----:B------:R-:W-:Y:S02]  /*0280*/  SEL R2, R2, UR4, P1 ;  /* 0x0000000402027c07 */ /* 0x000fe40008800000 */
[----:B------:R-:W-:Y:S02]  /*0290*/  SEL R3, R3, UR5, P1 ;  /* 0x0000000503037c07 */ /* 0x000fe40008800000 */
[----:B------:R-:W-:Y:S02]  /*02a0*/  LOP3.LUT R17, RZ, R2, RZ, 0x33, !PT ;  /* 0x00000002ff117212 */ /* 0x000fe400078e33ff */
[----:B------:R-:W-:Y:S02]  /*02b0*/  LOP3.LUT R19, RZ, R3, RZ, 0x33, !PT ;  /* 0x00000003ff137212 */ /* 0x000fe400078e33ff */
[----:B------:R-:W-:-:S04]  /*02c0*/  ISETP.LT.U32.AND P1, PT, R10, R17, PT ;  /* 0x000000110a00720c */ /* 0x000fc80003f21070 */
[----:B------:R-:W-:-:S04]  /*02d0*/  ISETP.LT.U32.AND.EX P1, PT, R14, R19, PT, P1 ;  /* 0x000000130e00720c */ /* 0x000fc80003f21110 */
[----:B------:R-:W-:Y:S02]  /*02e0*/  SEL R17, R10, R17, P1 ;  /* 0x000000110a117207 */ /* 0x000fe40000800000 */
[----:B------:R-:W-:Y:S02]  /*02f0*/  SEL R19, R14, R19, P1 ;  /* 0x000000130e137207 */ /* 0x000fe40000800000 */
[----:B------:R-:W-:Y:S02]  /*0300*/  IADD3 R17, P3, PT, R17, R2, RZ ;  /* 0x0000000211117210 */ /* 0x000fe40007f7e0ff */
[----:B-1----:R-:W-:Y:S02]  /*0310*/  @!P0 LEA R10, P2, R0, R6, 0x3 ;  /* 0x00000006000a8211 */ /* 0x002fe400078418ff */
[----:B------:R-:W-:Y:S01]  /*0320*/  ISETP.LT.U32.AND P1, PT, R4, UR4, PT ;  /* 0x0000000404007c0c */ /* 0x000fe2000bf21070 */
[----:B------:R-:W-:Y:S01]  /*0330*/  IMAD.X R19, R19, 0x1, R3, P3 ;  /* 0x0000000113137824 */ /* 0x000fe200018e0603 */
[----:B------:R-:W-:-:S02]  /*0340*/  @!P0 LEA.HI.X R11, R0, R7, RZ, 0x3, P2 ;  /* 0x00000007000b8211 */ /* 0x000fc400010f1cff */
[----:B------:R-:W-:Y:S02]  /*0350*/  ISETP.LT.U32.AND P2, PT, R17, UR4, PT ;  /* 0x0000000411007c0c */ /* 0x000fe4000bf41070 */
[----:B------:R-:W-:Y:S01]  /*0360*/  ISETP.LT.U32.AND.EX P1, PT, R12, UR5, PT, P1 ;  /* 0x000000050c007c0c */ /* 0x000fe2000bf21110 */
[----:B--2---:R0:W-:Y:S01]  /*0370*/  @!P0 STG.E.64 desc[UR8][R10.64], R2 ;  /* 0x000000020a008986 */ /* 0x0041e2000c101b08 */
[----:B------:R-:W-:Y:S02]  /*0380*/  ISETP.LT.U32.AND.EX P2, PT, R19, UR5, PT, P2 ;  /* 0x0000000513007c0c */ /* 0x000fe4000bf41120 */
[----:B------:R-:W-:Y:S02]  /*0390*/  SEL R5, R4, UR4, P1 ;  /* 0x0000000404057c07 */ /* 0x000fe40008800000 */
[----:B------:R-:W-:Y:S02]  /*03a0*/  SEL R7, R12, UR5, P1 ;  /* 0x000000050c077c07 */ /* 0x000fe40008800000 */
[----:B------:R-:W-:-:S02]  /*03b0*/  SEL R17, R17, UR4, P2 ;  /* 0x0000000411117c07 */ /* 0x000fc40009000000 */
[----:B------:R-:W-:Y:S01]  /*03c0*/  SEL R19, R19, UR5, P2 ;  /* 0x0000000513137c07 */ /* 0x000fe20009000000 */
[----:B------:R-:W-:Y:S06]  /*03d0*/  @!P0 EXIT ;  /* 0x000000000000894d */ /* 0x000fec0003800000 */
[----:B------:R-:W1:Y:S01]  /*03e0*/  LDCU.U8 UR5, c[0x0][0x380] ;  /* 0x00007000ff0577ac */ /* 0x000e620008000000 */
[----:B------:R-:W-:Y:S01]  /*03f0*/  IADD3 R15, P0, PT, R17, -R5, RZ ;  /* 0x80000005110f7210 */ /* 0x000fe20007f1e0ff */
[----:B------:R-:W-:Y:S01]  /*0400*/  BSSY.RECONVERGENT B0, `(.L_x_27) ;  /* 0x0000070000007945 */ /* 0x000fe20003800200 */
[----:B------:R-:W-:-:S03]  /*0410*/  UIADD3 UR4, UPT, UPT, UR6, -0x1, URZ ;  /* 0xffffffff06047890 */ /* 0x000fc6000fffe0ff */
[----:B------:R-:W-:-:S03]  /*0420*/  IMAD.X R4, R19, 0x1, ~R7, P0 ;  /* 0x0000000113047824 */ /* 0x000fc600000e0e07 */
[----:B------:R-:W-:-:S05]  /*0430*/  LOP3.LUT R13, R0, UR4, RZ, 0xc0, !PT ;  /* 0x00000004000d7c12 */ /* 0x000fca000f8ec0ff */
[----:B0-----:R-:W-:Y:S01]  /*0440*/  IMAD.WIDE.U32 R10, R13, R8, RZ ;  /* 0x000000080d0a7225 */ /* 0x001fe200078e00ff */
[----:B-1----:R-:W-:-:S03]  /*0450*/  UPRMT UR4, UR5, 0x8880, URZ ;  /* 0x0000888005047896 */ /* 0x002fc600080000ff */
[----:B------:R-:W-:Y:S01]  /*0460*/  IMAD R9, R9, R13, R11 ;  /* 0x0000000d09097224 */ /* 0x000fe200078e020b */
[----:B------:R-:W-:Y:S01]  /*0470*/  ISETP.LT.U32.AND P0, PT, R10, R15, PT ;  /* 0x0000000f0a00720c */ /* 0x000fe20003f01070 */
[----:B------:R-:W-:-:S03]  /*0480*/  UISETP.NE.AND UP0, UPT, UR4, URZ, UPT ;  /* 0x000000ff0400728c */ /* 0x000fc6000bf05270 */
[----:B------:R-:W-:-:S04]  /*0490*/  ISETP.LT.U32.AND.EX P0, PT, R9, R4, PT, P0 ;  /* 0x000000040900720c */ /* 0x000fc80003f01100 */
[----:B------:R-:W-:Y:S02]  /*04a0*/  SEL R15, R10, R15, P0 ;  /* 0x0000000f0a0f7207 */ /* 0x000fe40000000000 */
[----:B------:R-:W-:Y:S01]  /*04b0*/  SEL R9, R9, R4, P0 ;  /* 0x0000000409097207 */ /* 0x000fe20000000000 */
[----:B------:R-:W-:Y:S06]  /*04c0*/  BRA.U !UP0, `(.L_x_28) ;  /* 0x0000000108cc7547 */ /* 0x000fec000b800000 */
[----:B------:R-:W-:Y:S01]  /*04d0*/  IADD3 R11, P0, PT, R17, -R2, RZ ;  /* 0x80000002110b7210 */ /* 0x000fe20007f1e0ff */
[----:B------:R-:W0:Y:S01]  /*04e0*/  LDCU.64 UR4, c[0x0][0x388] ;  /* 0x00007100ff0477ac */ /* 0x000e220008000a00 */
[----:B------:R-:W-:Y:S01]  /*04f0*/  IADD3 R10, P2, PT, R2, -R5, RZ ;  /* 0x80000005020a7210 */ /* 0x000fe20007f5e0ff */
[----:B------:R-:W-:Y:S02]  /*0500*/  BSSY.RECONVERGENT B1, `(.L_x_29) ;  /* 0x000002e000017945 */ /* 0x000fe40003800200 */
[----:B------:R-:W-:Y:S01]  /*0510*/  IMAD.X R8, R19, 0x1, ~R3, P0 ;  /* 0x0000000113087824 */ /* 0x000fe200000e0e03 */
[----:B------:R-:W-:Y:S01]  /*0520*/  ISETP.GT.U32.AND P0, PT, R15, R11, PT ;  /* 0x0000000b0f00720c */ /* 0x000fe20003f04070 */
[----:B------:R-:W-:Y:S01]  /*0530*/  IMAD.X R12, R3, 0x1, ~R7, P2 ;  /* 0x00000001030c7824 */ /* 0x000fe200010e0e07 */
[----:B------:R-:W-:Y:S02]  /*0540*/  ISETP.LT.U32.AND P1, PT, R10, R15, PT ;  /* 0x0000000f0a00720c */ /* 0x000fe40003f21070 */
[----:B------:R-:W-:-:S02]  /*0550*/  ISETP.GT.U32.AND.EX P0, PT, R9, R8, PT, P0 ;  /* 0x000000080900720c */ /* 0x000fc40003f04100 */
[----:B------:R-:W-:Y:S02]  /*0560*/  ISETP.LT.U32.AND.EX P1, PT, R12, R9, PT, P1 ;  /* 0x000000090c00720c */ /* 0x000fe40003f21110 */
[-C--:B------:R-:W-:Y:S02]  /*0570*/  SEL R6, R15, R11.reuse, P0 ;  /* 0x0000000b0f067207 */ /* 0x080fe40000000000 */
[----:B------:R-:W-:Y:S02]  /*0580*/  SEL R4, R9, R8, P0 ;  /* 0x0000000809047207 */ /* 0x000fe40000000000 */
[----:B------:R-:W-:Y:S02]  /*0590*/  IADD3 R6, P0, PT, R6, -R11, RZ ;  /* 0x8000000b06067210 */ /* 0x000fe40007f1e0ff */
[----:B------:R-:W-:Y:S02]  /*05a0*/  SEL R11, R10, R15, P1 ;  /* 0x0000000f0a0b7207 */ /* 0x000fe40000800000 */
[----:B------:R-:W-:Y:S01]  /*05b0*/  SEL R13, R12, R9, P1 ;  /* 0x000000090c0d7207 */ /* 0x000fe20000800000 */
[----:B------:R-:W-:Y:S01]  /*05c0*/  IMAD.X R4, R4, 0x1, ~R8, P0 ;  /* 0x0000000104047824 */ /* 0x000fe200000e0e08 */
[----:B------:R-:W-:-:S04]  /*05d0*/  ISETP.GE.U32.AND P0, PT, R6, R11, PT ;  /* 0x0000000b0600720c */ /* 0x000fc80003f06070 */
[----:B------:R-:W-:-:S13]  /*05e0*/  ISETP.GE.U32.AND.EX P0, PT, R4, R13, PT, P0 ;  /* 0x0000000d0400720c */ /* 0x000fda0003f06100 */
[----:B0-----:R-:W-:Y:S05]  /*05f0*/  @P0 BRA `(.L_x_30) ;  /* 0x0000000000780947 */ /* 0x001fea0003800000 */
[----:B------:R-:W-:-:S05]  /*0600*/  IADD3 R10, P0, PT, R15, R2, RZ ;  /* 0x000000020f0a7210 */ /* 0x000fca0007f1e0ff */
[----:B------:R-:W-:-:S08]  /*0610*/  IMAD.X R12, R9, 0x1, R3, P0 ;  /* 0x00000001090c7824 */ /* 0x000fd000000e0603 */
.L_x_31:
[----:B------:R-:W-:-:S05]  /*0620*/  IADD3 R3, P0, PT, -R6, R11, RZ ;  /* 0x0000000b06037210 */ /* 0x000fca0007f1e1ff */
[----:B------:R-:W-:-:S05]  /*0630*/  IMAD.X R2, R13, 0x1, ~R4, P0 ;  /* 0x000000010d027824 */ /* 0x000fca00000e0e04 */
[----:B------:R-:W-:-:S04]  /*0640*/  SHF.R.U64 R3, R3, 0x1, R2 ;  /* 0x0000000103037819 */ /* 0x000fc80000001202 */
[----:B------:R-:W-:Y:S02]  /*0650*/  IADD3 R18, P0, PT, R6, R3, RZ ;  /* 0x0000000306127210 */ /* 0x000fe40007f1e0ff */
[----:B------:R-:W-:Y:S02]  /*0660*/  SHF.R.U32.HI R3, RZ, 0x1, R2 ;  /* 0x00000001ff037819 */ /* 0x000fe40000011602 */
[----:B------:R-:W-:-:S03]  /*0670*/  LOP3.LUT R9, RZ, R18, RZ, 0x33, !PT ;  /* 0x00000012ff097212 */ /* 0x000fc600078e33ff */
[----:B------:R-:W-:Y:S01]  /*0680*/  IMAD.X R20, R4, 0x1, R3, P0 ;  /* 0x0000000104147824 */ /* 0x000fe200000e0603 */
[----:B------:R-:W-:Y:S02]  /*0690*/  IADD3 R15, P0, PT, R18, R5, RZ ;  /* 0x00000005120f7210 */ /* 0x000fe40007f1e0ff */
[----:B------:R-:W-:Y:S02]  /*06a0*/  IADD3 R9, P1, PT, R9, R10, RZ ;  /* 0x0000000a09097210 */ /* 0x000fe40007f3e0ff */
[----:B------:R-:W-:Y:S01]  /*06b0*/  LOP3.LUT R3, RZ, R20, RZ, 0x33, !PT ;  /* 0x00000014ff037212 */ /* 0x000fe200078e33ff */
[----:B------:R-:W-:Y:S01]  /*06c0*/  IMAD.X R16, R20, 0x1, R7, P0 ;  /* 0x0000000114107824 */ /* 0x000fe200000e0607 */
[----:B------:R-:W-:-:S03]  /*06d0*/  LEA R2, P0, R15, UR4, 0x4 ;  /* 0x000000040f027c11 */ /* 0x000fc6000f8020ff */
[----:B------:R-:W-:Y:S01]  /*06e0*/  IMAD.X R14, R3, 0x1, R12, P1 ;  /* 0x00000001030e7824 */ /* 0x000fe200008e060c */
[----:B------:R-:W-:Y:S02]  /*06f0*/  LEA R8, P1, R9, UR4, 0x4 ;  /* 0x0000000409087c11 */ /* 0x000fe4000f8220ff */
[----:B------:R-:W-:Y:S02]  /*0700*/  LEA.HI.X R3, R15, UR5, R16, 0x4, P0 ;  /* 0x000000050f037c11 */ /* 0x000fe400080f2410 */
[----:B------:R-:W-:-:S04]  /*0710*/  LEA.HI.X R9, R9, UR5, R14, 0x4, P1 ;  /* 0x0000000509097c11 */ /* 0x000fc800088f240e */
[----:B------:R-:W2:Y:S04]  /*0720*/  LDG.E.64 R2, desc[UR8][R2.64+0x8] ;  /* 0x0000080802027981 */ /* 0x000ea8000c1e1b00 */
[----:B------:R-:W2:Y:S01]  /*0730*/  LDG.E.64 R8, desc[UR8][R8.64+0x8] ;  /* 0x0000080808087981 */ /* 0x000ea2000c1e1b00 */
[----:B------:R-:W-:-:S05]  /*0740*/  IADD3 R15, P1, PT, R18, 0x1, RZ ;  /* 0x00000001120f7810 */ /* 0x000fca0007f3e0ff */
[----:B------:R-:W-:Y:S01]  /*0750*/  IMAD.X R17, RZ, RZ, R20, P1 ;  /* 0x000000ffff117224 */ /* 0x000fe200008e0614 */
[----:B--2---:R-:W-:-:S06]  /*0760*/  DSETP.GEU.AND P0, PT, R8, R2, PT ;  /* 0x000000020800722a */ /* 0x004fcc0003f0e000 */
[----:B------:R-:W-:Y:S02]  /*0770*/  SEL R6, R15, R6, P0 ;  /* 0x000000060f067207 */ /* 0x000fe40000000000 */
[----:B------:R-:W-:Y:S02]  /*0780*/  SEL R11, R11, R18, P0 ;  /* 0x000000120b0b7207 */ /* 0x000fe40000000000 */
[----:B------:R-:W-:Y:S02]  /*0790*/  SEL R4, R17, R4, P0 ;  /* 0x0000000411047207 */ /* 0x000fe40000000000 */
[----:B------:R-:W-:Y:S02]  /*07a0*/  SEL R13, R13, R20, P0 ;  /* 0x000000140d0d7207 */ /* 0x000fe40000000000 */
[----:B------:R-:W-:-:S04]  /*07b0*/  ISETP.GE.U32.AND P0, PT, R6, R11, PT ;  /* 0x0000000b0600720c */ /* 0x000fc80003f06070 */
[----:B------:R-:W-:-:S13]  /*07c0*/  ISETP.GE.U32.AND.EX P0, PT, R4, R13, PT, P0 ;  /* 0x0000000d0400720c */ /* 0x000fda0003f06100 */
[----:B------:R-:W-:Y:S05]  /*07d0*/  @!P0 BRA `(.L_x_31) ;  /* 0xfffffffc00908947 */ /* 0x000fea000383ffff */
.L_x_30:
[----:B------:R-:W-:Y:S05]  /*07e0*/  BSYNC.RECONVERGENT B1 ;  /* 0x0000000000017941 */ /* 0x000fea0003800200 */
.L_x_29:
[----:B------:R-:W-:Y:S05]  /*07f0*/  BRA `(.L_x_32) ;  /* 0x0000000000c07947 */ /* 0x000fea0003800000 */
.L_x_28:
[----:B------:R-:W-:Y:S01]  /*0800*/  IADD3 R6, P0, PT, R17, -R2, RZ ;  /* 0x8000000211067210 */ /* 0x000fe20007f1e0ff */
[----:B------:R-:W0:Y:S01]  /*0810*/  LDCU.64 UR4, c[0x0][0x390] ;  /* 0x00007200ff0477ac */ /* 0x000e220008000a00 */
[----:B------:R-:W-:-:S03]  /*0820*/  IADD3 R4, P2, PT, R2, -R5, RZ ;  /* 0x8000000502047210 */ /* 0x000fc60007f5e0ff */
[----:B------:R-:W-:Y:S01]  /*0830*/  IMAD.X R10, R19, 0x1, ~R3, P0 ;  /* 0x00000001130a7824 */ /* 0x000fe200000e0e03 */
[----:B------:R-:W-:Y:S01]  /*0840*/  ISETP.GT.U32.AND P0, PT, R15, R6, PT ;  /* 0x000000060f00720c */ /* 0x000fe20003f04070 */
[----:B------:R-:W-:Y:S01]  /*0850*/  IMAD.X R8, R3, 0x1, ~R7, P2 ;  /* 0x0000000103087824 */ /* 0x000fe200010e0e07 */
[----:B------:R-:W-:Y:S02]  /*0860*/  ISETP.LT.U32.AND P1, PT, R4, R15, PT ;  /* 0x0000000f0400720c */ /* 0x000fe40003f21070 */
[----:B------:R-:W-:Y:S02]  /*0870*/  ISETP.GT.U32.AND.EX P0, PT, R9, R10, PT, P0 ;  /* 0x0000000a0900720c */ /* 0x000fe40003f04100 */
[----:B------:R-:W-:Y:S02]  /*0880*/  ISETP.LT.U32.AND.EX P1, PT, R8, R9, PT, P1 ;  /* 0x000000090800720c */ /* 0x000fe40003f21110 */
[----:B------:R-:W-:Y:S02]  /*0890*/  SEL R11, R15, R6, P0 ;  /* 0x000000060f0b7207 */ /* 0x000fe40000000000 */
[----:B------:R-:W-:-:S02]  /*08a0*/  SEL R13, R9, R10, P0 ;  /* 0x0000000a090d7207 */ /* 0x000fc40000000000 */
[----:B------:R-:W-:Y:S02]  /*08b0*/  IADD3 R6, P0, PT, R11, -R6, RZ ;  /* 0x800000060b067210 */ /* 0x000fe40007f1e0ff */
[----:B------:R-:W-:-:S03]  /*08c0*/  SEL R11, R4, R15, P1 ;  /* 0x0000000f040b7207 */ /* 0x000fc60000800000 */
[----:B------:R-:W-:Y:S01]  /*08d0*/  IMAD.X R4, R13, 0x1, ~R10, P0 ;  /* 0x000000010d047824 */ /* 0x000fe200000e0e0a */
[----:B------:R-:W-:Y:S02]  /*08e0*/  SEL R13, R8, R9, P1 ;  /* 0x00000009080d7207 */ /* 0x000fe40000800000 */
[----:B------:R-:W-:-:S04]  /*08f0*/  ISETP.GE.U32.AND P0, PT, R6, R11, PT ;  /* 0x0000000b0600720c */ /* 0x000fc80003f06070 */
[----:B------:R-:W-:-:S13]  /*0900*/  ISETP.GE.U32.AND.EX P0, PT, R4, R13, PT, P0 ;  /* 0x0000000d0400720c */ /* 0x000fda0003f06100 */
[----:B0-----:R-:W-:Y:S05]  /*0910*/  @P0 BRA `(.L_x_32) ;  /* 0x0000000000780947 */ /* 0x001fea0003800000 */
[----:B------:R-:W-:-:S05]  /*0920*/  IADD3 R10, P0, PT, R15, R2, RZ ;  /* 0x000000020f0a7210 */ /* 0x000fca0007f1e0ff */
[----:B------:R-:W-:-:S08]  /*0930*/  IMAD.X R12, R9, 0x1, R3, P0 ;  /* 0x00000001090c7824 */ /* 0x000fd000000e0603 */
.L_x_33:
        /* <DEDUP_REMOVED lines=28> */
.L_x_32:
[----:B------:R-:W-:Y:S05]  /*0b00*/  BSYNC.RECONVERGENT B0 ;  /* 0x0000000000007941 */ /* 0x000fea0003800200 */
.L_x_27:
[----:B------:R-:W0:Y:S01]  /*0b10*/  LDCU.64 UR6, c[0x0][0x3a8] ;  /* 0x00007500ff0677ac */ /* 0x000e220008000a00 */
[----:B------:R-:W-:-:S05]  /*0b20*/  IADD3 R6, P0, PT, R6, R5, RZ ;  /* 0x0000000506067210 */ /* 0x000fca0007f1e0ff */
[----:B------:R-:W-:Y:S01]  /*0b30*/  IMAD.X R7, R4, 0x1, R7, P0 ;  /* 0x0000000104077824 */ /* 0x000fe200000e0607 */
[----:B0-----:R-:W-:-:S04]  /*0b40*/  LEA R2, P1, R0, UR6, 0x3 ;  /* 0x0000000600027c11 */ /* 0x001fc8000f8218ff */
[----:B------:R-:W-:-:S05]  /*0b50*/  LEA.HI.X R3, R0, UR7, RZ, 0x3, P1 ;  /* 0x0000000700037c11 */ /* 0x000fca00088f1cff */
[----:B------:R-:W-:Y:S01]  /*0b60*/  STG.E.64 desc[UR8][R2.64], R6 ;  /* 0x0000000602007986 */ /* 0x000fe2000c101b08 */
[----:B------:R-:W-:Y:S05]  /*0b70*/  EXIT ;  /* 0x000000000000794d */ /* 0x000fea0003800000 */
.L_x_34:
        /* <DEDUP_REMOVED lines=16> */
.L_x_122:


//--------------------- .text._ZN3cub18CUB_300001_SM_10006detail10merge_sort30DeviceMergeSortBlockSortKernelINS2_10policy_hubIN6thrust24THRUST_300001_SM_1000_NS6detail15normal_iteratorINS6_10device_ptrI7point2DIdEEEEEE9Policy600ESD_PNS0_8NullTypeESD_SH_mN4cuda3std3__44lessISB_EESB_SG_EEvbT0_T1_T2_T3_T4_PT6_PT7_T5_NS1_7vsmem_tE --------------------------
	.section	.text._ZN3cub18CUB_300001_SM_10006detail10merge_sort30DeviceMergeSortBlockSortKernelINS2_10policy_hubIN6thrust24THRUST_300001_SM_1000_NS6detail15normal_iteratorINS6_10device_ptrI7point2DIdEEEEEE9Policy600ESD_PNS0_8NullTypeESD_SH_mN4cuda3std3__44lessISB_EESB_SG_EEvbT0_T1_T2_T3_T4_PT6_PT7_T5_NS1_7vsmem_tE,"ax",@progbits
	.align	128
        .global         _ZN3cub18CUB_300001_SM_10006detail10merge_sort30DeviceMergeSortBlockSortKernelINS2_10policy_hubIN6thrust24THRUST_300001_SM_1000_NS6detail15normal_iteratorINS6_10device_ptrI7point2DIdEEEEEE9Policy600ESD_PNS0_8NullTypeESD_SH_mN4cuda3std3__44lessISB_EESB_SG_EEvbT0_T1_T2_T3_T4_PT6_PT7_T5_NS1_7vsmem_tE
        .type           _ZN3cub18CUB_300001_SM_10006detail10merge_sort30DeviceMergeSortBlockSortKernelINS2_10policy_hubIN6thrust24THRUST_300001_SM_1000_NS6detail15normal_iteratorINS6_10device_ptrI7point2DIdEEEEEE9Policy600ESD_PNS0_8NullTypeESD_SH_mN4cuda3std3__44lessISB_EESB_SG_EEvbT0_T1_T2_T3_T4_PT6_PT7_T5_NS1_7vsmem_tE,@function
        .size           _ZN3cub18CUB_300001_SM_10006detail10merge_sort30DeviceMergeSortBlockSortKernelINS2_10policy_hubIN6thrust24THRUST_300001_SM_1000_NS6detail15normal_iteratorINS6_10device_ptrI7point2DIdEEEEEE9Policy600ESD_PNS0_8NullTypeESD_SH_mN4cuda3std3__44lessISB_EESB_SG_EEvbT0_T1_T2_T3_T4_PT6_PT7_T5_NS1_7vsmem_tE,(.L_x_123 - _ZN3cub18CUB_300001_SM_10006detail10merge_sort30DeviceMergeSortBlockSortKernelINS2_10policy_hubIN6thrust24THRUST_300001_SM_1000_NS6detail15normal_iteratorINS6_10device_ptrI7point2DIdEEEEEE9Policy600ESD_PNS0_8NullTypeESD_SH_mN4cuda3std3__44lessISB_EESB_SG_EEvbT0_T1_T2_T3_T4_PT6_PT7_T5_NS1_7vsmem_tE)
        .other          _ZN3cub18CUB_300001_SM_10006detail10merge_sort30DeviceMergeSortBlockSortKernelINS2_10policy_hubIN6thrust24THRUST_300001_SM_1000_NS6detail15normal_iteratorINS6_10device_ptrI7point2DIdEEEEEE9Policy600ESD_PNS0_8NullTypeESD_SH_mN4cuda3std3__44lessISB_EESB_SG_EEvbT0_T1_T2_T3_T4_PT6_PT7_T5_NS1_7vsmem_tE,@"STO_CUDA_ENTRY STV_DEFAULT"
_ZN3cub18CUB_300001_SM_10006detail10merge_sort30DeviceMergeSortBlockSortKernelINS2_10policy_hubIN6thrust24THRUST_300001_SM_1000_NS6detail15normal_iteratorINS6_10device_ptrI7point2DIdEEEEEE9Policy600ESD_PNS0_8NullTypeESD_SH_mN4cuda3std3__44lessISB_EESB_SG_EEvbT0_T1_T2_T3_T4_PT6_PT7_T5_NS1_7vsmem_tE:
.text._ZN3cub18CUB_300001_SM_10006detail10merge_sort30DeviceMergeSortBlockSortKernelINS2_10policy_hubIN6thrust24THRUST_300001_SM_1000_NS6detail15normal_iteratorINS6_10device_ptrI7point2DIdEEEEEE9Policy600ESD_PNS0_8NullTypeESD_SH_mN4cuda3std3__44lessISB_EESB_SG_EEvbT0_T1_T2_T3_T4_PT6_PT7_T5_NS1_7vsmem_tE:
[----:B------:R-:W-:Y:S01]  /*0000*/  LDC R1, c[0x0][0x37c] ;  /* 0x0000df00ff017b82 */ /* 0x000fe20000000800 */
[----:B------:R-:W0:Y:S01]  /*0010*/  S2R R5, SR_CTAID.X ;  /* 0x0000000000057919 */ /* 0x000e220000002500 */
[----:B------:R-:W1:Y:S01]  /*0020*/  LDCU UR4, c[0x0][0x370] ;  /* 0x00006e00ff0477ac */ /* 0x000e620008000800 */
[----:B------:R-:W2:Y:S01]  /*0030*/  LDCU.64 UR6, c[0x0][0x358] ;  /* 0x00006b00ff0677ac */ /* 0x000ea20008000a00 */
[----:B-1----:R-:W-:-:S04]  /*0040*/  UIADD3 UR4, UP0, UPT, UR4, -0x1, URZ ;  /* 0xffffffff04047890 */ /* 0x002fc8000ff1e0ff */
[----:B------:R-:W-:-:S06]  /*0050*/  UIADD3.X UR5, UPT, UPT, URZ, -0x1, URZ, UP0, !UPT ;  /* 0xffffffffff057890 */ /* 0x000fcc00087fe4ff */
[----:B------:R-:W-:Y:S01]  /*0060*/  IMAD.U32 R0, RZ, RZ, UR5 ;  /* 0x00000005ff007e24 */ /* 0x000fe2000f8e00ff */
[C---:B0-----:R-:W-:Y:S01]  /*0070*/  ISETP.LT.U32.AND P0, PT, R5.reuse, UR4, PT ;  /* 0x0000000405007c0c */ /* 0x041fe2000bf01070 */
[----:B------:R-:W-:-:S03]  /*0080*/  IMAD.WIDE.U32 R2, R5, 0x400, RZ ;  /* 0x0000040005027825 */ /* 0x000fc600078e00ff */
[----:B------:R-:W-:-:S13]  /*0090*/  ISETP.GT.U32.AND.EX P0, PT, R0, RZ, PT, P0 ;  /* 0x000000ff0000720c */ /* 0x000fda0003f04100 */
[----:B--2---:R-:W-:Y:S05]  /*00a0*/  @!P0 BRA `(.L_x_35) ;  /* 0x0000001000908947 */ /* 0x004fea0003800000 */
[----:B------:R-:W0:Y:S01]  /*00b0*/  S2R R20, SR_TID.X ;  /* 0x0000000000147919 */ /* 0x000e220000002100 */
[----:B------:R-:W1:Y:S01]  /*00c0*/  LDCU.64 UR4, c[0x0][0x388] ;  /* 0x00007100ff0477ac */ /* 0x000e620008000a00 */
[----:B------:R-:W-:Y:S01]  /*00d0*/  ACQBULK ;  /* 0x000000000000782e */ /* 0x000fe20000000000 */
[----:B0-----:R-:W-:-:S05]  /*00e0*/  IMAD.SHL.U32 R0, R20, 0x4, RZ ;  /* 0x0000000414007824 */ /* 0x001fca00078e00ff */
[----:B------:R-:W-:-:S04]  /*00f0*/  LOP3.LUT R7, R0, 0xf80, RZ, 0xc0, !PT ;  /* 0x00000f8000077812 */ /* 0x000fc800078ec0ff */
[----:B------:R-:W-:-:S04]  /*0100*/  LOP3.LUT R5, R7, 0x1f, R20, 0xf8, !PT ;  /* 0x0000001f07057812 */ /* 0x000fc800078ef814 */
[----:B------:R-:W-:-:S05]  /*0110*/  IADD3 R5, P0, PT, R2, R5, RZ ;  /* 0x0000000502057210 */ /* 0x000fca0007f1e0ff */
[----:B------:R-:W-:Y:S02]  /*0120*/  IMAD.X R2, RZ, RZ, R3, P0 ;  /* 0x000000ffff027224 */ /* 0x000fe400000e0603 */
[----:B------:R-:W-:-:S03]  /*0130*/  IMAD.SHL.U32 R3, R5, 0x10, RZ ;  /* 0x0000001005037824 */ /* 0x000fc600078e00ff */
[----:B------:R-:W-:Y:S02]  /*0140*/  SHF.L.U64.HI R2, R5, 0x4, R2 ;  /* 0x0000000405027819 */ /* 0x000fe40000010202 */
[----:B-1----:R-:W-:-:S04]  /*0150*/  IADD3 R4, P0, PT, R3, UR4, RZ ;  /* 0x0000000403047c10 */ /* 0x002fc8000ff1e0ff */
[----:B------:R-:W-:-:S05]  /*0160*/  IADD3.X R5, PT, PT, R2, UR5, RZ, P0, !PT ;  /* 0x0000000502057c10 */ /* 0x000fca00087fe4ff */
[----:B------:R-:W2:Y:S04]  /*0170*/  LDG.E.64 R24, desc[UR6][R4.64] ;  /* 0x0000000604187981 */ /* 0x000ea8000c1e1b00 */
[----:B------:R-:W2:Y:S04]  /*0180*/  LDG.E.64 R26, desc[UR6][R4.64+0x8] ;  /* 0x00000806041a7981 */ /* 0x000ea8000c1e1b00 */
[----:B------:R-:W3:Y:S04]  /*0190*/  LDG.E.64 R28, desc[UR6][R4.64+0x200] ;  /* 0x00020006041c7981 */ /* 0x000ee8000c1e1b00 */
[----:B------:R-:W3:Y:S04]  /*01a0*/  LDG.E.64 R30, desc[UR6][R4.64+0x208] ;  /* 0x00020806041e7981 */ /* 0x000ee8000c1e1b00 */
[----:B------:R-:W4:Y:S04]  /*01b0*/  LDG.E.64 R32, desc[UR6][R4.64+0x400] ;  /* 0x0004000604207981 */ /* 0x000f28000c1e1b00 */
[----:B------:R-:W4:Y:S04]  /*01c0*/  LDG.E.64 R34, desc[UR6][R4.64+0x408] ;  /* 0x0004080604227981 */ /* 0x000f28000c1e1b00 */
[----:B------:R-:W5:Y:S04]  /*01d0*/  LDG.E.64 R36, desc[UR6][R4.64+0x600] ;  /* 0x0006000604247981 */ /* 0x000f68000c1e1b00 */
[----:B------:R-:W5:Y:S01]  /*01e0*/  LDG.E.64 R38, desc[UR6][R4.64+0x608] ;  /* 0x0006080604267981 */ /* 0x000f62000c1e1b00 */
[----:B------:R-:W0:Y:S01]  /*01f0*/  S2UR UR5, SR_CgaCtaId ;  /* 0x00000000000579c3 */ /* 0x000e220000008800 */
[----:B------:R-:W-:Y:S01]  /*0200*/  UMOV UR4, 0x400 ;  /* 0x0000040000047882 */ /* 0x000fe20000000000 */
[----:B------:R-:W1:Y:S01]  /*0210*/  S2R R21, SR_LANEID ;  /* 0x0000000000157919 */ /* 0x000e620000000000 */
[----:B0-----:R-:W-:Y:S01]  /*0220*/  ULEA UR4, UR5, UR4, 0x18 ;  /* 0x0000000405047291 */ /* 0x001fe2000f8ec0ff */
[----:B-1----:R-:W-:-:S05]  /*0230*/  IADD3 R0, PT, PT, R7, R21, RZ ;  /* 0x0000001507007210 */ /* 0x002fca0007ffe0ff */
[----:B------:R-:W-:-:S05]  /*0240*/  LEA R0, R0, UR4, 0x4 ;  /* 0x0000000400007c11 */ /* 0x000fca000f8e20ff */
[----:B------:R-:W-:Y:S01]  /*0250*/  IMAD R21, R21, 0x30, R0 ;  /* 0x0000003015157824 */ /* 0x000fe200078e0200 */
[----:B--2---:R-:W-:Y:S04]  /*0260*/  STS.128 [R0], R24 ;  /* 0x0000001800007388 */ /* 0x004fe80000000c00 */
[----:B---3--:R-:W-:Y:S04]  /*0270*/  STS.128 [R0+0x200], R28 ;  /* 0x0002001c00007388 */ /* 0x008fe80000000c00 */
[----:B----4-:R-:W-:Y:S04]  /*0280*/  STS.128 [R0+0x400], R32 ;  /* 0x0004002000007388 */ /* 0x010fe80000000c00 */
[----:B-----5:R-:W-:Y:S01]  /*0290*/  STS.128 [R0+0x600], R36 ;  /* 0x0006002400007388 */ /* 0x020fe20000000c00 */
[----:B------:R-:W-:-:S03]  /*02a0*/  NOP ;  /* 0x0000000000007918 */ /* 0x000fc60000000000 */
[----:B------:R-:W-:Y:S04]  /*02b0*/  LDS.128 R4, [R21] ;  /* 0x0000000015047984 */ /* 0x000fe80000000c00 */
[----:B------:R-:W-:Y:S04]  /*02c0*/  LDS.128 R12, [R21+0x10] ;  /* 0x00001000150c7984 */ /* 0x000fe80000000c00 */
[----:B------:R-:W-:Y:S04]  /*02d0*/  LDS.128 R16, [R21+0x20] ;  /* 0x0000200015107984 */ /* 0x000fe80000000c00 */
[----:B------:R-:W0:Y:S01]  /*02e0*/  LDS.128 R8, [R21+0x30] ;  /* 0x0000300015087984 */ /* 0x000e220000000c00 */
[----:B------:R-:W-:Y:S06]  /*02f0*/  BAR.SYNC.DEFER_BLOCKING 0x0 ;  /* 0x0000000000007b1d */ /* 0x000fec0000010000 */
[----:B0-----:R-:W-:Y:S01]  /*0300*/  DSETP.GEU.AND P4, PT, R10, R18, PT ;  /* 0x000000120a00722a */ /* 0x001fe20003f8e000 */
[----:B------:R-:W-:Y:S01]  /*0310*/  IMAD.MOV.U32 R26, RZ, RZ, R10 ;  /* 0x000000ffff1a7224 */ /* 0x000fe200078e000a */
[----:B------:R-:W-:Y:S01]  /*0320*/  DSETP.GEU.AND P2, PT, R14, R6, PT ;  /* 0x000000060e00722a */ /* 0x000fe20003f4e000 */
[----:B------:R-:W-:Y:S01]  /*0330*/  IMAD.MOV.U32 R27, RZ, RZ, R11 ;  /* 0x000000ffff1b7224 */ /* 0x000fe200078e000b */
[----:B------:R-:W-:Y:S01]  /*0340*/  PREEXIT ;  /* 0x000000000000782d */ /* 0x000fe20000000000 */
[----:B------:R-:W-:-:S02]  /*0350*/  IMAD.MOV.U32 R24, RZ, RZ, R14 ;  /* 0x000000ffff187224 */ /* 0x000fc400078e000e */
[----:B------:R-:W-:Y:S02]  /*0360*/  IMAD.MOV.U32 R25, RZ, RZ, R15 ;  /* 0x000000ffff197224 */ /* 0x000fe400078e000f */
[----:B------:R-:W-:-:S05]  /*0370*/  IMAD.MOV.U32 R21, RZ, RZ, 0x2 ;  /* 0x00000002ff157424 */ /* 0x000fca00078e00ff */
[----:B------:R-:W-:Y:S02]  /*0380*/  @!P4 IMAD.MOV.U32 R26, RZ, RZ, R18 ;  /* 0x000000ffff1ac224 */ /* 0x000fe400078e0012 */
[----:B------:R-:W-:Y:S01]  /*0390*/  @!P4 IMAD.MOV.U32 R27, RZ, RZ, R19 ;  /* 0x000000ffff1bc224 */ /* 0x000fe200078e0013 */
[----:B------:R-:W-:Y:S01]  /*03a0*/  @!P2 MOV R24, R6 ;  /* 0x000000060018a202 */ /* 0x000fe20000000f00 */
[----:B------:R-:W-:Y:S01]  /*03b0*/  @!P2 IMAD.MOV.U32 R25, RZ, RZ, R7 ;  /* 0x000000ffff19a224 */ /* 0x000fe200078e0007 */
[----:B------:R-:W-:Y:S01]  /*03c0*/  @!P4 MOV R19, R11 ;  /* 0x0000000b0013c202 */ /* 0x000fe20000000f00 */
[----:B------:R-:W-:Y:S01]  /*03d0*/  @!P4 IMAD.MOV.U32 R18, RZ, RZ, R10 ;  /* 0x000000ffff12c224 */ /* 0x000fe200078e000a */
[----:B------:R-:W-:Y:S01]  /*03e0*/  @!P2 MOV R6, R14 ;  /* 0x0000000e0006a202 */ /* 0x000fe20000000f00 */
[----:B------:R-:W-:Y:S02]  /*03f0*/  @!P2 IMAD.MOV.U32 R7, RZ, RZ, R15 ;  /* 0x000000ffff07a224 */ /* 0x000fe400078e000f */
[----:B------:R-:W-:-:S02]  /*0400*/  IMAD.MOV.U32 R22, RZ, RZ, R18 ;  /* 0x000000ffff167224 */ /* 0x000fc400078e0012 */
[----:B------:R-:W-:Y:S01]  /*0410*/  DSETP.GEU.AND P3, PT, R18, R24, PT ;  /* 0x000000181200722a */ /* 0x000fe20003f6e000 */
[----:B------:R-:W-:Y:S02]  /*0420*/  IMAD.MOV.U32 R23, RZ, RZ, R19 ;  /* 0x000000ffff177224 */ /* 0x000fe400078e0013 */
[----:B------:R-:W-:Y:S02]  /*0430*/  IMAD.MOV.U32 R10, RZ, RZ, R26 ;  /* 0x000000ffff0a7224 */ /* 0x000fe400078e001a */
[----:B------:R-:W-:-:S09]  /*0440*/  IMAD.MOV.U32 R11, RZ, RZ, R27 ;  /* 0x000000ffff0b7224 */ /* 0x000fd200078e001b */
[----:B------:R-:W-:Y:S02]  /*0450*/  @!P3 IMAD.MOV.U32 R22, RZ, RZ, R24 ;  /* 0x000000ffff16b224 */ /* 0x000fe400078e0018 */
[----:B------:R-:W-:Y:S02]  /*0460*/  @!P3 IMAD.MOV.U32 R23, RZ, RZ, R25 ;  /* 0x000000ffff17b224 */ /* 0x000fe400078e0019 */
[----:B------:R-:W-:Y:S02]  /*0470*/  @!P3 IMAD.MOV.U32 R24, RZ, RZ, R18 ;  /* 0x000000ffff18b224 */ /* 0x000fe400078e0012 */
[----:B------:R-:W-:Y:S01]  /*0480*/  @!P3 IMAD.MOV.U32 R25, RZ, RZ, R19 ;  /* 0x000000ffff19b224 */ /* 0x000fe200078e0013 */
[----:B------:R-:W-:Y:S01]  /*0490*/  MOV R19, R9 ;  /* 0x0000000900137202 */ /* 0x000fe20000000f00 */
[----:B------:R-:W-:Y:S01]  /*04a0*/  DSETP.GEU.AND P1, PT, R26, R22, PT ;  /* 0x000000161a00722a */ /* 0x000fe20003f2e000 */
[----:B------:R-:W-:Y:S02]  /*04b0*/  IMAD.MOV.U32 R14, RZ, RZ, R24 ;  /* 0x000000ffff0e7224 */ /* 0x000fe400078e0018 */
[----:B------:R-:W-:Y:S01]  /*04c0*/  IMAD.MOV.U32 R15, RZ, RZ, R25 ;  /* 0x000000ffff0f7224 */ /* 0x000fe200078e0019 */
[----:B------:R-:W-:Y:S01]  /*04d0*/  DSETP.GEU.AND P0, PT, R24, R6, PT ;  /* 0x000000061800722a */ /* 0x000fe20003f0e000 */
[----:B------:R-:W-:-:S02]  /*04e0*/  IMAD.MOV.U32 R18, RZ, RZ, R8 ;  /* 0x000000ffff127224 */ /* 0x000fc400078e0008 */
[----:B------:R-:W-:Y:S01]  /*04f0*/  @!P4 IMAD.MOV.U32 R18, RZ, RZ, R16 ;  /* 0x000000ffff12c224 */ /* 0x000fe200078e0010 */
[----:B------:R-:W-:Y:S01]  /*0500*/  @!P4 MOV R16, R8 ;  /* 0x000000080010c202 */ /* 0x000fe20000000f00 */
[----:B------:R-:W-:Y:S02]  /*0510*/  @!P4 IMAD.MOV.U32 R19, RZ, RZ, R17 ;  /* 0x000000ffff13c224 */ /* 0x000fe400078e0011 */
[----:B------:R-:W-:Y:S02]  /*0520*/  @!P4 IMAD.MOV.U32 R17, RZ, RZ, R9 ;  /* 0x000000ffff11c224 */ /* 0x000fe400078e0009 */
[----:B------:R-:W-:Y:S01]  /*0530*/  IMAD.MOV.U32 R28, RZ, RZ, R16 ;  /* 0x000000ffff1c7224 */ /* 0x000fe200078e0010 */
[----:B------:R-:W-:Y:S01]  /*0540*/  @!P1 MOV R11, R23 ;  /* 0x00000017000b9202 */ /* 0x000fe20000000f00 */
[----:B------:R-:W-:Y:S01]  /*0550*/  @!P1 IMAD.MOV.U32 R10, RZ, RZ, R22 ;  /* 0x000000ffff0a9224 */ /* 0x000fe200078e0016 */
[----:B------:R-:W-:Y:S01]  /*0560*/  MOV R29, R17 ;  /* 0x00000011001d7202 */ /* 0x000fe20000000f00 */
[----:B------:R-:W-:Y:S01]  /*0570*/  @!P1 IMAD.MOV.U32 R22, RZ, RZ, R26 ;  /* 0x000000ffff169224 */ /* 0x000fe200078e001a */
[----:B------:R-:W-:Y:S01]  /*0580*/  @!P0 MOV R14, R6 ;  /* 0x00000006000e8202 */ /* 0x000fe20000000f00 */
[----:B------:R-:W-:Y:S01]  /*0590*/  @!P1 IMAD.MOV.U32 R23, RZ, RZ, R27 ;  /* 0x000000ffff179224 */ /* 0x000fe200078e001b */
[----:B------:R-:W-:Y:S01]  /*05a0*/  @!P0 MOV R6, R24 ;  /* 0x0000001800068202 */ /* 0x000fe20000000f00 */
[----:B------:R-:W-:-:S02]  /*05b0*/  @!P0 IMAD.MOV.U32 R15, RZ, RZ, R7 ;  /* 0x000000ffff0f8224 */ /* 0x000fc400078e0007 */
[----:B------:R-:W-:Y:S02]  /*05c0*/  IMAD.MOV.U32 R26, RZ, RZ, R12 ;  /* 0x000000ffff1a7224 */ /* 0x000fe400078e000c */
[----:B------:R-:W-:Y:S02]  /*05d0*/  IMAD.MOV.U32 R27, RZ, RZ, R13 ;  /* 0x000000ffff1b7224 */ /* 0x000fe400078e000d */
[----:B------:R-:W-:Y:S01]  /*05e0*/  @!P2 IMAD.MOV.U32 R26, RZ, RZ, R4 ;  /* 0x000000ffff1aa224 */ /* 0x000fe200078e0004 */
[----:B------:R-:W-:Y:S01]  /*05f0*/  DSETP.GEU.AND P4, PT, R22, R14, PT ;  /* 0x0000000e1600722a */ /* 0x000fe20003f8e000 */
[----:B------:R-:W-:Y:S02]  /*0600*/  @!P2 IMAD.MOV.U32 R27, RZ, RZ, R5 ;  /* 0x000000ffff1ba224 */ /* 0x000fe400078e0005 */
[----:B------:R-:W-:Y:S01]  /*0610*/  @!P3 IMAD.MOV.U32 R28, RZ, RZ, R26 ;  /* 0x000000ffff1cb224 */ /* 0x000fe200078e001a */
[----:B------:R-:W-:Y:S01]  /*0620*/  @!P3 MOV R26, R16 ;  /* 0x00000010001ab202 */ /* 0x000fe20000000f00 */
[----:B------:R-:W-:-:S02]  /*0630*/  @!P3 IMAD.MOV.U32 R29, RZ, RZ, R27 ;  /* 0x000000ffff1db224 */ /* 0x000fc400078e001b */
[----:B------:R-:W-:Y:S02]  /*0640*/  @!P3 IMAD.MOV.U32 R27, RZ, RZ, R17 ;  /* 0x000000ffff1bb224 */ /* 0x000fe400078e0011 */
[----:B------:R-:W-:Y:S02]  /*0650*/  @!P2 IMAD.MOV.U32 R5, RZ, RZ, R13 ;  /* 0x000000ffff05a224 */ /* 0x000fe400078e000d */
[----:B------:R-:W-:Y:S02]  /*0660*/  @!P2 IMAD.MOV.U32 R4, RZ, RZ, R12 ;  /* 0x000000ffff04a224 */ /* 0x000fe400078e000c */
[----:B------:R-:W-:Y:S02]  /*0670*/  IMAD.MOV.U32 R8, RZ, RZ, R18 ;  /* 0x000000ffff087224 */ /* 0x000fe400078e0012 */
[----:B------:R-:W-:Y:S01]  /*0680*/  IMAD.MOV.U32 R9, RZ, RZ, R19 ;  /* 0x000000ffff097224 */ /* 0x000fe200078e0013 */
[----:B------:R-:W-:Y:S01]  /*0690*/  @!P1 MOV R9, R29 ;  /* 0x0000001d00099202 */ /* 0x000fe20000000f00 */
[----:B------:R-:W-:-:S02]  /*06a0*/  @!P1 IMAD.MOV.U32 R8, RZ, RZ, R28 ;  /* 0x000000ffff089224 */ /* 0x000fc400078e001c */
[----:B------:R-:W-:Y:S02]  /*06b0*/  IMAD.MOV.U32 R12, RZ, RZ, R26 ;  /* 0x000000ffff0c7224 */ /* 0x000fe400078e001a */
[----:B------:R-:W-:Y:S01]  /*06c0*/  IMAD.MOV.U32 R13, RZ, RZ, R27 ;  /* 0x000000ffff0d7224 */ /* 0x000fe200078e001b */
[----:B------:R-:W-:Y:S01]  /*06d0*/  @!P0 MOV R13, R5 ;  /* 0x00000005000d8202 */ /* 0x000fe20000000f00 */
[----:B------:R-:W-:Y:S02]  /*06e0*/  @!P1 IMAD.MOV.U32 R28, RZ, RZ, R18 ;  /* 0x000000ffff1c9224 */ /* 0x000fe400078e0012 */
[----:B------:R-:W-:Y:S02]  /*06f0*/  @!P1 IMAD.MOV.U32 R29, RZ, RZ, R19 ;  /* 0x000000ffff1d9224 */ /* 0x000fe400078e0013 */
[----:B------:R-:W-:Y:S02]  /*0700*/  @!P0 IMAD.MOV.U32 R12, RZ, RZ, R4 ;  /* 0x000000ffff0c8224 */ /* 0x000fe400078e0004 */
[----:B------:R-:W-:-:S02]  /*0710*/  IMAD.MOV.U32 R19, RZ, RZ, R23 ;  /* 0x000000ffff137224 */ /* 0x000fc400078e0017 */
[----:B------:R-:W-:Y:S01]  /*0720*/  IMAD.MOV.U32 R18, RZ, RZ, R22 ;  /* 0x000000ffff127224 */ /* 0x000fe200078e0016 */
[----:B------:R-:W-:Y:S01]  /*0730*/  @!P4 MOV R18, R14 ;  /* 0x0000000e0012c202 */ /* 0x000fe20000000f00 */
[----:B------:R-:W-:Y:S02]  /*0740*/  IMAD.MOV.U32 R16, RZ, RZ, R28 ;  /* 0x000000ffff107224 */ /* 0x000fe400078e001c */
[----:B------:R-:W-:Y:S01]  /*0750*/  IMAD.MOV.U32 R17, RZ, RZ, R29 ;  /* 0x000000ffff117224 */ /* 0x000fe200078e001d */
[----:B------:R-:W-:Y:S01]  /*0760*/  @!P4 MOV R17, R13 ;  /* 0x0000000d0011c202 */ /* 0x000fe20000000f00 */
[----:B------:R-:W-:Y:S02]  /*0770*/  @!P4 IMAD.MOV.U32 R19, RZ, RZ, R15 ;  /* 0x000000ffff13c224 */ /* 0x000fe400078e000f */
[----:B------:R-:W-:Y:S01]  /*0780*/  @!P4 IMAD.MOV.U32 R15, RZ, RZ, R23 ;  /* 0x000000ffff0fc224 */ /* 0x000fe200078e0017 */
[----:B------:R-:W-:Y:S01]  /*0790*/  LEA R23, R20, UR4, 0x6 ;  /* 0x0000000414177c11 */ /* 0x000fe2000f8e30ff */
[----:B------:R-:W-:-:S02]  /*07a0*/  @!P4 IMAD.MOV.U32 R16, RZ, RZ, R12 ;  /* 0x000000ffff10c224 */ /* 0x000fc400078e000c */
[----:B------:R-:W-:Y:S02]  /*07b0*/  @!P0 IMAD.MOV.U32 R7, RZ, RZ, R25 ;  /* 0x000000ffff078224 */ /* 0x000fe400078e0019 */
[----:B------:R-:W-:Y:S02]  /*07c0*/  @!P0 IMAD.MOV.U32 R4, RZ, RZ, R26 ;  /* 0x000000ffff048224 */ /* 0x000fe400078e001a */
[----:B------:R-:W-:Y:S02]  /*07d0*/  @!P0 IMAD.MOV.U32 R5, RZ, RZ, R27 ;  /* 0x000000ffff058224 */ /* 0x000fe400078e001b */
[----:B------:R-:W-:Y:S02]  /*07e0*/  @!P4 IMAD.MOV.U32 R14, RZ, RZ, R22 ;  /* 0x000000ffff0ec224 */ /* 0x000fe400078e0016 */
[----:B------:R-:W-:Y:S02]  /*07f0*/  @!P4 IMAD.MOV.U32 R12, RZ, RZ, R28 ;  /* 0x000000ffff0cc224 */ /* 0x000fe400078e001c */
[----:B------:R-:W-:-:S07]  /*0800*/  @!P4 IMAD.MOV.U32 R13, RZ, RZ, R29 ;  /* 0x000000ffff0dc224 */ /* 0x000fce00078e001d */
.L_x_39:
[----:B------:R-:W-:Y:S01]  /*0810*/  IMAD.MOV R25, RZ, RZ, -R21 ;  /* 0x000000ffff197224 */ /* 0x000fe200078e0a15 */
[----:B------:R-:W-:Y:S04]  /*0820*/  BAR.SYNC.DEFER_BLOCKING 0x0 ;  /* 0x0000000000007b1d */ /* 0x000fe80000010000 */
[----:B------:R-:W-:Y:S01]  /*0830*/  LOP3.LUT R22, R20, R25, RZ, 0xc0, !PT ;  /* 0x0000001914167212 */ /* 0x000fe200078ec0ff */
[C---:B------:R-:W-:Y:S01]  /*0840*/  VIADD R25, R21.reuse, 0xffffffff ;  /* 0xffffffff15197836 */ /* 0x040fe20000000000 */
[----:B------:R-:W-:Y:S02]  /*0850*/  BSSY.RECONVERGENT B0, `(.L_x_36) ;  /* 0x0000028000007945 */ /* 0x000fe40003800200 */
[----:B------:R-:W-:Y:S01]  /*0860*/  SHF.L.U32 R26, R22, 0x2, RZ ;  /* 0x00000002161a7819 */ /* 0x000fe200000006ff */
[----:B------:R-:W-:Y:S01]  /*0870*/  IMAD.SHL.U32 R22, R21, 0x2, RZ ;  /* 0x0000000215167824 */ /* 0x000fe200078e00ff */
[----:B------:R-:W-:-:S02]  /*0880*/  LOP3.LUT R24, R25, R20, RZ, 0xc0, !PT ;  /* 0x0000001419187212 */ /* 0x000fc400078ec0ff */
[----:B------:R-:W-:-:S03]  /*0890*/  VIMNMX.U32 R26, PT, PT, R26, 0x400, PT ;  /* 0x000004001a1a7848 */ /* 0x000fc60003fe0000 */
[----:B------:R-:W-:Y:S01]  /*08a0*/  IMAD.SHL.U32 R28, R24, 0x4, RZ ;  /* 0x00000004181c7824 */ /* 0x000fe200078e00ff */
[----:B------:R-:W-:-:S04]  /*08b0*/  VIADDMNMX.U32 R25, R26, R22, 0x400, PT ;  /* 0x000004001a197446 */ /* 0x000fc80003800016 */
[C---:B------:R-:W-:Y:S02]  /*08c0*/  VIADDMNMX.U32 R24, R25.reuse, R22, 0x400, PT ;  /* 0x0000040019187446 */ /* 0x040fe40003800016 */
[----:B------:R-:W-:Y:S01]  /*08d0*/  VIMNMX.U32 R28, PT, PT, R28, 0x400, PT ;  /* 0x000004001c1c7848 */ /* 0x000fe20003fe0000 */
[----:B------:R0:W-:Y:S02]  /*08e0*/  STS.128 [R23], R4 ;  /* 0x0000000417007388 */ /* 0x0001e40000000c00 */
[----:B------:R-:W-:Y:S01]  /*08f0*/  IMAD.IADD R27, R24, 0x1, -R25 ;  /* 0x00000001181b7824 */ /* 0x000fe200078e0a19 */
[----:B------:R-:W-:Y:S01]  /*0900*/  VIADDMNMX R30, R25, -R26, R28, PT ;  /* 0x8000001a191e7246 */ /* 0x000fe2000380011c */
[----:B------:R0:W-:Y:S03]  /*0910*/  STS.128 [R23+0x10], R12 ;  /* 0x0000100c17007388 */ /* 0x0001e60000000c00 */
[----:B------:R-:W-:-:S02]  /*0920*/  ISETP.GE.AND P0, PT, R28, R27, PT ;  /* 0x0000001b1c00720c */ /* 0x000fc40003f06270 */
[----:B------:R-:W-:Y:S01]  /*0930*/  IADD3 R27, PT, PT, R28, -R27, RZ ;  /* 0x8000001b1c1b7210 */ /* 0x000fe20007ffe0ff */
[----:B------:R0:W-:Y:S03]  /*0940*/  STS.128 [R23+0x20], R16 ;  /* 0x0000201017007388 */ /* 0x0001e60000000c00 */
[----:B------:R-:W-:Y:S01]  /*0950*/  SEL R27, R27, RZ, P0 ;  /* 0x000000ff1b1b7207 */ /* 0x000fe20000000000 */
[----:B------:R0:W-:Y:S01]  /*0960*/  STS.128 [R23+0x30], R8 ;  /* 0x0000300817007388 */ /* 0x0001e20000000c00 */
[----:B------:R-:W-:Y:S02]  /*0970*/  BAR.SYNC.DEFER_BLOCKING 0x0 ;  /* 0x0000000000007b1d */ /* 0x000fe40000010000 */
[----:B------:R-:W-:-:S13]  /*0980*/  ISETP.GE.AND P0, PT, R27, R30, PT ;  /* 0x0000001e1b00720c */ /* 0x000fda0003f06270 */
[----:B0-----:R-:W-:Y:S05]  /*0990*/  @P0 BRA `(.L_x_37) ;  /* 0x00000000004c0947 */ /* 0x001fea0003800000 */
[----:B------:R-:W0:Y:S01]  /*09a0*/  S2R R5, SR_CgaCtaId ;  /* 0x0000000000057919 */ /* 0x000e220000008800 */
[----:B------:R-:W-:Y:S01]  /*09b0*/  MOV R4, 0x400 ;  /* 0x0000040000047802 */ /* 0x000fe20000000f00 */
[----:B------:R-:W-:-:S03]  /*09c0*/  IMAD.IADD R8, R28, 0x1, R25 ;  /* 0x000000011c087824 */ /* 0x000fc600078e0219 */
[----:B0-----:R-:W-:-:S07]  /*09d0*/  LEA R10, R5, R4, 0x18 ;  /* 0x00000004050a7211 */ /* 0x001fce00078ec0ff */
.L_x_38:
[----:B------:R-:W-:-:S05]  /*09e0*/  IMAD.IADD R4, R30, 0x1, -R27 ;  /* 0x000000011e047824 */ /* 0x000fca00078e0a1b */
[----:B------:R-:W-:-:S04]  /*09f0*/  LEA.HI R4, R4, R4, RZ, 0x1 ;  /* 0x0000000404047211 */ /* 0x000fc800078f08ff */
[----:B------:R-:W-:-:S04]  /*0a00*/  LEA.HI.SX32 R9, R4, R27, 0x1f ;  /* 0x0000001b04097211 */ /* 0x000fc800078ffaff */
[----:B------:R-:W-:Y:S01]  /*0a10*/  LOP3.LUT R5, RZ, R9, RZ, 0x33, !PT ;  /* 0x00000009ff057212 */ /* 0x000fe200078e33ff */
[----:B------:R-:W-:-:S03]  /*0a20*/  IMAD.IADD R4, R26, 0x1, R9 ;  /* 0x000000011a047824 */ /* 0x000fc600078e0209 */
[----:B------:R-:W-:Y:S01]  /*0a30*/  IADD3 R5, PT, PT, R8, R5, RZ ;  /* 0x0000000508057210 */ /* 0x000fe20007ffe0ff */
[----:B------:R-:W-:-:S04]  /*0a40*/  IMAD R4, R4, 0x10, R10 ;  /* 0x0000001004047824 */ /* 0x000fc800078e020a */
[----:B------:R-:W-:Y:S02]  /*0a50*/  IMAD R6, R5, 0x10, R10 ;  /* 0x0000001005067824 */ /* 0x000fe400078e020a */
[----:B------:R-:W-:Y:S04]  /*0a60*/  LDS.64 R4, [R4+0x8] ;  /* 0x0000080004047984 */ /* 0x000fe80000000a00 */
[----:B------:R-:W0:Y:S02]  /*0a70*/  LDS.64 R6, [R6+0x8] ;  /* 0x0000080006067984 */ /* 0x000e240000000a00 */
[----:B0-----:R-:W-:-:S06]  /*0a80*/  DSETP.GEU.AND P0, PT, R6, R4, PT ;  /* 0x000000040600722a */ /* 0x001fcc0003f0e000 */
[----:B------:R-:W-:-:S08]  /*0a90*/  SEL R30, R30, R9, P0 ;  /* 0x000000091e1e7207 */ /* 0x000fd00000000000 */
[----:B------:R-:W-:-:S05]  /*0aa0*/  @P0 VIADD R27, R9, 0x1 ;  /* 0x00000001091b0836 */ /* 0x000fca0000000000 */
[----:B------:R-:W-:-:S13]  /*0ab0*/  ISETP.GE.AND P0, PT, R27, R30, PT ;  /* 0x0000001e1b00720c */ /* 0x000fda0003f06270 */
[----:B------:R-:W-:Y:S05]  /*0ac0*/  @!P0 BRA `(.L_x_38) ;  /* 0xfffffffc00c48947 */ /* 0x000fea000383ffff */
.L_x_37:
[----:B------:R-:W-:Y:S05]  /*0ad0*/  BSYNC.RECONVERGENT B0 ;  /* 0x0000000000007941 */ /* 0x000fea0003800200 */
.L_x_36:
[----:B------:R-:W0:Y:S01]  /*0ae0*/  S2UR UR5, SR_CgaCtaId ;  /* 0x00000000000579c3 */ /* 0x000e220000008800 */
[----:B------:R-:W-:Y:S01]  /*0af0*/  UMOV UR4, 0x400 ;  /* 0x0000040000047882 */ /* 0x000fe20000000000 */
[----:B------:R-:W-:Y:S02]  /*0b00*/  IADD3 R26, PT, PT, R26, R27, RZ ;  /* 0x0000001b1a1a7210 */ /* 0x000fe40007ffe0ff */
[----:B------:R-:W-:Y:S02]  /*0b10*/  IADD3 R27, PT, PT, -R27, R25, R28 ;  /* 0x000000191b1b7210 */ /* 0x000fe40007ffe11c */
[----:B------:R-:W-:Y:S01]  /*0b20*/  PLOP3.LUT P0, PT, PT, PT, PT, 0x8, 0x80 ;  /* 0x000000000080781c */ /* 0x000fe20003f0e170 */
[----:B------:R-:W-:Y:S01]  /*0b30*/  VIADD R12, R26, 0x1 ;  /* 0x000000011a0c7836 */ /* 0x000fe20000000000 */
[C---:B------:R-:W-:Y:S01]  /*0b40*/  ISETP.GE.AND P1, PT, R27.reuse, R24, PT ;  /* 0x000000181b00720c */ /* 0x040fe20003f26270 */
[----:B------:R-:W-:Y:S01]  /*0b50*/  VIADD R13, R27, 0x1 ;  /* 0x000000011b0d7836 */ /* 0x000fe20000000000 */
[----:B0-----:R-:W-:-:S06]  /*0b60*/  ULEA UR4, UR5, UR4, 0x18 ;  /* 0x0000000405047291 */ /* 0x001fcc000f8ec0ff */
[----:B------:R-:W-:Y:S02]  /*0b70*/  LEA R18, R26, UR4, 0x4 ;  /* 0x000000041a127c11 */ /* 0x000fe4000f8e20ff */
[----:B------:R-:W-:-:S03]  /*0b80*/  LEA R17, R27, UR4, 0x4 ;  /* 0x000000041b117c11 */ /* 0x000fc6000f8e20ff */
[----:B------:R-:W-:Y:S04]  /*0b90*/  LDS.128 R4, [R18] ;  /* 0x0000000012047984 */ /* 0x000fe80000000c00 */
[----:B------:R-:W0:Y:S02]  /*0ba0*/  LDS.128 R8, [R17] ;  /* 0x0000000011087984 */ /* 0x000e240000000c00 */
[----:B0-----:R-:W-:-:S06]  /*0bb0*/  @!P1 DSETP.GEU.AND P2, PT, R10, R6, PT ;  /* 0x000000060a00922a */ /* 0x001fcc0003f4e000 */
[----:B------:R-:W-:-:S04]  /*0bc0*/  @!P1 ISETP.GE.OR P0, PT, R26, R25, !P2 ;  /* 0x000000191a00920c */ /* 0x000fc80005706670 */
[----:B------:R-:W-:Y:S02]  /*0bd0*/  FSEL R29, R10, R6, P0 ;  /* 0x000000060a1d7208 */ /* 0x000fe40000000000 */
[----:B------:R-:W-:Y:S02]  /*0be0*/  FSEL R28, R11, R7, P0 ;  /* 0x000000070b1c7208 */ /* 0x000fe40000000000 */
[----:B------:R-:W-:Y:S02]  /*0bf0*/  FSEL R15, R8, R4, P0 ;  /* 0x00000004080f7208 */ /* 0x000fe40000000000 */
[----:B------:R-:W-:-:S03]  /*0c00*/  FSEL R14, R9, R5, P0 ;  /* 0x00000005090e7208 */ /* 0x000fc60000000000 */
[----:B------:R0:W-:Y:S01]  /*0c10*/  @P0 LDS.128 R8, [R17+0x10] ;  /* 0x0000100011080984 */ /* 0x0001e20000000c00 */
[----:B------:R-:W-:Y:S01]  /*0c20*/  @!P0 IMAD.MOV R13, RZ, RZ, R27 ;  /* 0x000000ffff0d8224 */ /* 0x000fe200078e021b */
[----:B------:R-:W-:Y:S02]  /*0c30*/  @P0 IADD3 R12, PT, PT, R26, RZ, RZ ;  /* 0x000000ff1a0c0210 */ /* 0x000fe40007ffe0ff */
[----:B------:R-:W1:Y:S01]  /*0c40*/  @!P0 LDS.128 R4, [R18+0x10] ;  /* 0x0000100012048984 */ /* 0x000e620000000c00 */
[----:B------:R-:W-:Y:S02]  /*0c50*/  PLOP3.LUT P0, PT, PT, PT, PT, 0x8, 0x80 ;  /* 0x000000000080781c */ /* 0x000fe40003f0e170 */
[C---:B------:R-:W-:Y:S01]  /*0c60*/  ISETP.GE.AND P1, PT, R13.reuse, R24, PT ;  /* 0x000000180d00720c */ /* 0x040fe20003f26270 */
[----:B------:R-:W-:Y:S02]  /*0c70*/  VIADD R16, R12, 0x1 ;  /* 0x000000010c107836 */ /* 0x000fe40000000000 */
[----:B0-----:R-:W-:-:S10]  /*0c80*/  VIADD R17, R13, 0x1 ;  /* 0x000000010d117836 */ /* 0x001fd40000000000 */
[----:B-1----:R-:W-:-:S06]  /*0c90*/  @!P1 DSETP.GEU.AND P2, PT, R10, R6, PT ;  /* 0x000000060a00922a */ /* 0x002fcc0003f4e000 */
[----:B------:R-:W-:-:S04]  /*0ca0*/  @!P1 ISETP.GE.OR P0, PT, R12, R25, !P2 ;  /* 0x000000190c00920c */ /* 0x000fc80005706670 */
[----:B------:R-:W-:Y:S02]  /*0cb0*/  FSEL R26, R10, R6, P0 ;  /* 0x000000060a1a7208 */ /* 0x000fe40000000000 */
[----:B------:R-:W-:-:S07]  /*0cc0*/  FSEL R27, R11, R7, P0 ;  /* 0x000000070b1b7208 */ /* 0x000fce0000000000 */
[----:B------:R-:W-:Y:S01]  /*0cd0*/  @P0 IMAD.MOV R16, RZ, RZ, R12 ;  /* 0x000000ffff100224 */ /* 0x000fe200078e020c */
[----:B------:R-:W-:Y:S02]  /*0ce0*/  @!P0 IADD3 R17, PT, PT, R13, RZ, RZ ;  /* 0x000000ff0d118210 */ /* 0x000fe40007ffe0ff */
[----:B------:R-:W-:Y:S01]  /*0cf0*/  FSEL R12, R8, R4, P0 ;  /* 0x00000004080c7208 */ /* 0x000fe20000000000 */
[C---:B------:R-:W-:Y:S01]  /*0d00*/  VIADD R32, R16.reuse, 0x1 ;  /* 0x0000000110207836 */ /* 0x040fe20000000000 */
[----:B------:R-:W-:Y:S01]  /*0d10*/  @!P0 LEA R19, R16, UR4, 0x4 ;  /* 0x0000000410138c11 */ /* 0x000fe2000f8e20ff */
[C---:B------:R-:W-:Y:S01]  /*0d20*/  VIADD R31, R17.reuse, 0x1 ;  /* 0x00000001111f7836 */ /* 0x040fe20000000000 */
[----:B------:R-:W-:Y:S02]  /*0d30*/  @P0 LEA R30, R17, UR4, 0x4 ;  /* 0x00000004111e0c11 */ /* 0x000fe4000f8e20ff */
[----:B------:R-:W-:Y:S02]  /*0d40*/  FSEL R13, R9, R5, P0 ;  /* 0x00000005090d7208 */ /* 0x000fe40000000000 */
[----:B------:R-:W-:Y:S01]  /*0d50*/  @!P0 LDS.128 R4, [R19] ;  /* 0x0000000013048984 */ /* 0x000fe20000000c00 */
[----:B------:R-:W-:-:S03]  /*0d60*/  ISETP.GE.AND P1, PT, R17, R24, PT ;  /* 0x000000181100720c */ /* 0x000fc60003f26270 */
[----:B------:R-:W0:Y:S01]  /*0d70*/  @P0 LDS.128 R8, [R30] ;  /* 0x000000001e080984 */ /* 0x000e220000000c00 */
[----:B------:R-:W-:-:S09]  /*0d80*/  PLOP3.LUT P0, PT, PT, PT, PT, 0x8, 0x80 ;  /* 0x000000000080781c */ /* 0x000fd20003f0e170 */
[----:B0-----:R-:W-:-:S06]  /*0d90*/  @!P1 DSETP.GEU.AND P2, PT, R10, R6, PT ;  /* 0x000000060a00922a */ /* 0x001fcc0003f4e000 */
[----:B------:R-:W-:-:S04]  /*0da0*/  @!P1 ISETP.GE.OR P0, PT, R16, R25, !P2 ;  /* 0x000000191000920c */ /* 0x000fc80005706670 */
[----:B------:R-:W-:Y:S02]  /*0db0*/  FSEL R18, R10, R6, P0 ;  /* 0x000000060a127208 */ /* 0x000fe40000000000 */
[----:B------:R-:W-:-:S07]  /*0dc0*/  FSEL R19, R11, R7, P0 ;  /* 0x000000070b137208 */ /* 0x000fce0000000000 */
[----:B------:R-:W-:Y:S01]  /*0dd0*/  @P0 IMAD.MOV R32, RZ, RZ, R16 ;  /* 0x000000ffff200224 */ /* 0x000fe200078e0210 */
[----:B------:R-:W-:Y:S02]  /*0de0*/  @!P0 IADD3 R31, PT, PT, R17, RZ, RZ ;  /* 0x000000ff111f8210 */ /* 0x000fe40007ffe0ff */
[----:B------:R-:W-:Y:S02]  /*0df0*/  FSEL R16, R8, R4, P0 ;  /* 0x0000000408107208 */ /* 0x000fe40000000000 */
[----:B------:R-:W-:Y:S02]  /*0e00*/  @!P0 LEA R33, R32, UR4, 0x4 ;  /* 0x0000000420218c11 */ /* 0x000fe4000f8e20ff */
[----:B------:R-:W-:Y:S02]  /*0e10*/  @P0 LEA R30, R31, UR4, 0x4 ;  /* 0x000000041f1e0c11 */ /* 0x000fe4000f8e20ff */
[----:B------:R-:W-:Y:S02]  /*0e20*/  FSEL R17, R9, R5, P0 ;  /* 0x0000000509117208 */ /* 0x000fe40000000000 */
[----:B------:R-:W-:Y:S01]  /*0e30*/  @!P0 LDS.128 R4, [R33] ;  /* 0x0000000021048984 */ /* 0x000fe20000000c00 */
[----:B------:R-:W-:-:S03]  /*0e40*/  ISETP.GE.AND P1, PT, R31, R24, PT ;  /* 0x000000181f00720c */ /* 0x000fc60003f26270 */
[----:B------:R-:W0:Y:S01]  /*0e50*/  @P0 LDS.128 R8, [R30] ;  /* 0x000000001e080984 */ /* 0x000e220000000c00 */
[----:B------:R-:W-:-:S09]  /*0e60*/  PLOP3.LUT P0, PT, PT, PT, PT, 0x8, 0x80 ;  /* 0x000000000080781c */ /* 0x000fd20003f0e170 */
[----:B0-----:R-:W-:-:S06]  /*0e70*/  @!P1 DSETP.GEU.AND P2, PT, R10, R6, PT ;  /* 0x000000060a00922a */ /* 0x001fcc0003f4e000 */
[----:B------:R-:W-:Y:S02]  /*0e80*/  @!P1 ISETP.GE.OR P0, PT, R32, R25, !P2 ;  /* 0x000000192000920c */ /* 0x000fe40005706670 */
[----:B------:R-:W-:Y:S01]  /*0e90*/  ISETP.GE.U32.AND P1, PT, R21, 0x81, PT ;  /* 0x000000811500780c */ /* 0x000fe20003f26070 */
[----:B------:R-:W-:Y:S01]  /*0ea0*/  IMAD.MOV.U32 R21, RZ, RZ, R22 ;  /* 0x000000ffff157224 */ /* 0x000fe200078e0016 */
[----:B------:R-:W-:Y:S02]  /*0eb0*/  FSEL R8, R8, R4, P0 ;  /* 0x0000000408087208 */ /* 0x000fe40000000000 */
[----:B------:R-:W-:Y:S01]  /*0ec0*/  FSEL R9, R9, R5, P0 ;  /* 0x0000000509097208 */ /* 0x000fe20000000000 */
[----:B------:R-:W-:Y:S01]  /*0ed0*/  IMAD.MOV.U32 R5, RZ, RZ, R14 ;  /* 0x000000ffff057224 */ /* 0x000fe200078e000e */
[----:B------:R-:W-:Y:S01]  /*0ee0*/  FSEL R10, R10, R6, P0 ;  /* 0x000000060a0a7208 */ /* 0x000fe20000000000 */
[----:B------:R-:W-:Y:S01]  /*0ef0*/  IMAD.MOV.U32 R6, RZ, RZ, R29 ;  /* 0x000000ffff067224 */ /* 0x000fe200078e001d */
[----:B------:R-:W-:Y:S01]  /*0f00*/  FSEL R11, R11, R7, P0 ;  /* 0x000000070b0b7208 */ /* 0x000fe20000000000 */
[----:B------:R-:W-:Y:S01]  /*0f10*/  IMAD.MOV.U32 R7, RZ, RZ, R28 ;  /* 0x000000ffff077224 */ /* 0x000fe200078e001c */
[----:B------:R-:W-:Y:S01]  /*0f20*/  MOV R4, R15 ;  /* 0x0000000f00047202 */ /* 0x000fe20000000f00 */
[----:B------:R-:W-:-:S02]  /*0f30*/  IMAD.MOV.U32 R14, RZ, RZ, R26 ;  /* 0x000000ffff0e7224 */ /* 0x000fc400078e001a */
[----:B------:R-:W-:Y:S01]  /*0f40*/  IMAD.MOV.U32 R15, RZ, RZ, R27 ;  /* 0x000000ffff0f7224 */ /* 0x000fe200078e001b */
[----:B------:R-:W-:Y:S06]  /*0f50*/  @!P1 BRA `(.L_x_39) ;  /* 0xfffffff8002c9947 */ /* 0x000fec000383ffff */
[----:B------:R-:W0:Y:S01]  /*0f60*/  LDCU.U8 UR4, c[0x0][0x380] ;  /* 0x00007000ff0477ac */ /* 0x000e220008000000 */
[----:B------:R-:W1:Y:S01]  /*0f70*/  S2R R21, SR_LANEID ;  /* 0x0000000000157919 */ /* 0x000e620000000000 */
[----:B0-----:R-:W-:-:S04]  /*0f80*/  UPRMT UR4, UR4, 0x8880, URZ ;  /* 0x0000888004047896 */ /* 0x001fc800080000ff */
[----:B------:R-:W-:Y:S01]  /*0f90*/  UISETP.NE.AND UP0, UPT, UR4, URZ, UPT ;  /* 0x000000ff0400728c */ /* 0x000fe2000bf05270 */
[----:B-1----:R-:W-:Y:S01]  /*0fa0*/  IMAD R41, R21, 0x30, R0 ;  /* 0x0000003015297824 */ /* 0x002fe200078e0200 */
[----:B------:R-:W-:Y:S07]  /*0fb0*/  BAR.SYNC.DEFER_BLOCKING 0x0 ;  /* 0x0000000000007b1d */ /* 0x000fee0000010000 */
[----:B------:R-:W-:Y:S05]  /*0fc0*/  BRA.U !UP0, `(.L_x_40) ;  /* 0x0000000108747547 */ /* 0x000fea000b800000 */
[----:B------:R-:W0:Y:S01]  /*0fd0*/  S2R R3, SR_TID.X ;  /* 0x0000000000037919 */ /* 0x000e220000002100 */
[----:B------:R-:W1:Y:S01]  /*0fe0*/  LDCU.64 UR4, c[0x0][0x398] ;  /* 0x00007300ff0477ac */ /* 0x000e620008000a00 */
[----:B------:R-:W2:Y:S01]  /*0ff0*/  S2R R2, SR_CTAID.X ;  /* 0x0000000000027919 */ /* 0x000ea20000002500 */
[----:B------:R3:W-:Y:S04]  /*1000*/  STS.128 [R41], R4 ;  /* 0x0000000429007388 */ /* 0x0007e80000000c00 */
[----:B------:R-:W-:Y:S04]  /*1010*/  STS.128 [R41+0x10], R12 ;  /* 0x0000100c29007388 */ /* 0x000fe80000000c00 */
[----:B------:R-:W-:Y:S04]  /*1020*/  STS.128 [R41+0x20], R16 ;  /* 0x0000201029007388 */ /* 0x000fe80000000c00 */
[----:B------:R-:W-:Y:S01]  /*1030*/  STS.128 [R41+0x30], R8 ;  /* 0x0000300829007388 */ /* 0x000fe20000000c00 */
[----:B------:R-:W-:-:S03]  /*1040*/  NOP ;  /* 0x0000000000007918 */ /* 0x000fc60000000000 */
[----:B------:R-:W4:Y:S04]  /*1050*/  LDS.128 R32, [R0] ;  /* 0x0000000000207984 */ /* 0x000f280000000c00 */
[----:B------:R-:W5:Y:S01]  /*1060*/  LDS.128 R28, [R0+0x200] ;  /* 0x00020000001c7984 */ /* 0x000f620000000c00 */
[----:B0-----:R-:W-:-:S03]  /*1070*/  SHF.L.U32 R21, R3, 0x2, RZ ;  /* 0x0000000203157819 */ /* 0x001fc600000006ff */
[----:B------:R-:W0:Y:S01]  /*1080*/  LDS.128 R24, [R0+0x400] ;  /* 0x0004000000187984 */ /* 0x000e220000000c00 */
[----:B--2---:R-:W-:Y:S01]  /*1090*/  IMAD.WIDE.U32 R2, R2, 0x400, RZ ;  /* 0x0000040002027825 */ /* 0x004fe200078e00ff */
[----:B------:R-:W-:Y:S02]  /*10a0*/  LOP3.LUT R21, R21, 0xf80, RZ, 0xc0, !PT ;  /* 0x00000f8015157812 */ /* 0x000fe400078ec0ff */
[----:B------:R-:W2:Y:S01]  /*10b0*/  LDS.128 R36, [R0+0x600] ;  /* 0x0006000000247984 */ /* 0x000ea20000000c00 */
[----:B---3--:R-:W-:-:S04]  /*10c0*/  LOP3.LUT R4, R2, 0x1f, R20, 0xf8, !PT ;  /* 0x0000001f02047812 */ /* 0x008fc800078ef814 */
[----:B------:R-:W-:-:S05]  /*10d0*/  IADD3 R4, P0, PT, R21, R4, RZ ;  /* 0x0000000415047210 */ /* 0x000fca0007f1e0ff */
[----:B------:R-:W-:Y:S01]  /*10e0*/  IMAD.X R3, RZ, RZ, R3, P0 ;  /* 0x000000ffff037224 */ /* 0x000fe200000e0603 */
[----:B-1----:R-:W-:-:S04]  /*10f0*/  LEA R2, P0, R4, UR4, 0x4 ;  /* 0x0000000404027c11 */ /* 0x002fc8000f8020ff */
[----:B------:R-:W-:-:S05]  /*1100*/  LEA.HI.X R3, R4, UR5, R3, 0x4, P0 ;  /* 0x0000000504037c11 */ /* 0x000fca00080f2403 */
[----:B----4-:R-:W-:Y:S04]  /*1110*/  STG.E.64 desc[UR6][R2.64], R32 ;  /* 0x0000002002007986 */ /* 0x010fe8000c101b06 */
[----:B------:R-:W-:Y:S04]  /*1120*/  STG.E.64 desc[UR6][R2.64+0x8], R34 ;  /* 0x0000082202007986 */ /* 0x000fe8000c101b06 */
[----:B-----5:R-:W-:Y:S04]  /*1130*/  STG.E.64 desc[UR6][R2.64+0x200], R28 ;  /* 0x0002001c02007986 */ /* 0x020fe8000c101b06 */
[----:B------:R-:W-:Y:S04]  /*1140*/  STG.E.64 desc[UR6][R2.64+0x208], R30 ;  /* 0x0002081e02007986 */ /* 0x000fe8000c101b06 */
[----:B0-----:R-:W-:Y:S04]  /*1150*/  STG.E.64 desc[UR6][R2.64+0x400], R24 ;  /* 0x0004001802007986 */ /* 0x001fe8000c101b06 */
[----:B------:R-:W-:Y:S04]  /*1160*/  STG.E.64 desc[UR6][R2.64+0x408], R26 ;  /* 0x0004081a02007986 */ /* 0x000fe8000c101b06 */
[----:B--2---:R-:W-:Y:S04]  /*1170*/  STG.E.64 desc[UR6][R2.64+0x600], R36 ;  /* 0x0006002402007986 */ /* 0x004fe8000c101b06 */
[----:B------:R-:W-:Y:S01]  /*1180*/  STG.E.64 desc[UR6][R2.64+0x608], R38 ;  /* 0x0006082602007986 */ /* 0x000fe2000c101b06 */
[----:B------:R-:W-:Y:S05]  /*1190*/  EXIT ;  /* 0x000000000000794d */ /* 0x000fea0003800000 */
.L_x_40:
[----:B------:R-:W-:Y:S01]  /*11a0*/  STS.128 [R41], R4 ;  /* 0x0000000429007388 */ /* 0x000fe20000000c00 */
[----:B------:R-:W0:Y:S03]  /*11b0*/  LDCU.64 UR4, c[0x0][0x3b0] ;  /* 0x00007600ff0477ac */ /* 0x000e260008000a00 */
[----:B------:R-:W-:Y:S04]  /*11c0*/  STS.128 [R41+0x10], R12 ;  /* 0x0000100c29007388 */ /* 0x000fe80000000c00 */
[----:B------:R-:W-:Y:S04]  /*11d0*/  STS.128 [R41+0x20], R16 ;  /* 0x0000201029007388 */ /* 0x000fe80000000c00 */
[----:B------:R-:W-:Y:S01]  /*11e0*/  STS.128 [R41+0x30], R8 ;  /* 0x0000300829007388 */ /* 0x000fe20000000c00 */
[----:B------:R-:W-:-:S03]  /*11f0*/  NOP ;  /* 0x0000000000007918 */ /* 0x000fc60000000000 */
[----:B------:R-:W1:Y:S01]  /*1200*/  LDS.128 R20, [R0] ;  /* 0x0000000000147984 */ /* 0x000e620000000c00 */
[----:B0-----:R-:W-:-:S03]  /*1210*/  IADD3 R36, P0, PT, R3, UR4, RZ ;  /* 0x0000000403247c10 */ /* 0x001fc6000ff1e0ff */
[----:B------:R-:W0:Y:S01]  /*1220*/  LDS.128 R24, [R0+0x200] ;  /* 0x0002000000187984 */ /* 0x000e220000000c00 */
[----:B------:R-:W-:-:S03]  /*1230*/  IADD3.X R37, PT, PT, R2, UR5, RZ, P0, !PT ;  /* 0x0000000502257c10 */ /* 0x000fc600087fe4ff */
[----:B------:R-:W2:Y:S04]  /*1240*/  LDS.128 R28, [R0+0x400] ;  /* 0x00040000001c7984 */ /* 0x000ea80000000c00 */
[----:B------:R-:W3:Y:S04]  /*1250*/  LDS.128 R32, [R0+0x600] ;  /* 0x0006000000207984 */ /* 0x000ee80000000c00 */
[----:B-1----:R-:W-:Y:S04]  /*1260*/  STG.E.64 desc[UR6][R36.64], R20 ;  /* 0x0000001424007986 */ /* 0x002fe8000c101b06 */
[----:B------:R-:W-:Y:S04]  /*1270*/  STG.E.64 desc[UR6][R36.64+0x8], R22 ;  /* 0x0000081624007986 */ /* 0x000fe8000c101b06 */
[----:B0-----:R-:W-:Y:S04]  /*1280*/  STG.E.64 desc[UR6][R36.64+0x200], R24 ;  /* 0x0002001824007986 */ /* 0x001fe8000c101b06 */
[----:B------:R-:W-:Y:S04]  /*1290*/  STG.E.64 desc[UR6][R36.64+0x208], R26 ;  /* 0x0002081a24007986 */ /* 0x000fe8000c101b06 */
[----:B--2---:R-:W-:Y:S04]  /*12a0*/  STG.E.64 desc[UR6][R36.64+0x400], R28 ;  /* 0x0004001c24007986 */ /* 0x004fe8000c101b06 */
[----:B------:R-:W-:Y:S04]  /*12b0*/  STG.E.64 desc[UR6][R36.64+0x408], R30 ;  /* 0x0004081e24007986 */ /* 0x000fe8000c101b06 */
[----:B---3--:R-:W-:Y:S04]  /*12c0*/  STG.E.64 desc[UR6][R36.64+0x600], R32 ;  /* 0x0006002024007986 */ /* 0x008fe8000c101b06 */
[----:B------:R-:W-:Y:S01]  /*12d0*/  STG.E.64 desc[UR6][R36.64+0x608], R34 ;  /* 0x0006082224007986 */ /* 0x000fe2000c101b06 */
[----:B------:R-:W-:Y:S05]  /*12e0*/  EXIT ;  /* 0x000000000000794d */ /* 0x000fea0003800000 */
.L_x_35:
[----:B------:R-:W0:Y:S01]  /*12f0*/  LDC.64 R12, c[0x0][0x388] ;  /* 0x0000e200ff0c7b82 */ /* 0x000e220000000a00 */
[----:B------:R-:W-:Y:S01]  /*1300*/  ACQBULK ;  /* 0x000000000000782e */ /* 0x000fe20000000000 */
[----:B------:R-:W1:Y:S06]  /*1310*/  S2R R29, SR_TID.X ;  /* 0x00000000001d7919 */ /* 0x000e6c0000002100 */
[----:B------:R-:W2:Y:S01]  /*1320*/  LDC R3, c[0x0][0x3a8] ;  /* 0x0000ea00ff037b82 */ /* 0x000ea20000000800 */
[----:B0-----:R-:W-:-:S05]  /*1330*/  IMAD.WIDE.U32 R12, R5, 0x4000, R12 ;  /* 0x00004000050c7825 */ /* 0x001fca00078e000c */
[----:B------:R-:W3:Y:S04]  /*1340*/  LDG.E.64 R6, desc[UR6][R12.64+0x8] ;  /* 0x000008060c067981 */ /* 0x000ee8000c1e1b00 */
[----:B------:R-:W4:Y:S01]  /*1350*/  LDG.E.64 R4, desc[UR6][R12.64] ;  /* 0x000000060c047981 */ /* 0x000f22000c1e1b00 */
[----:B-1----:R-:W-:Y:S02]  /*1360*/  IMAD.SHL.U32 R20, R29, 0x4, RZ ;  /* 0x000000041d147824 */ /* 0x002fe400078e00ff */
[----:B------:R-:W-:-:S03]  /*1370*/  IMAD.MOV R0, RZ, RZ, -R2 ;  /* 0x000000ffff007224 */ /* 0x000fc600078e0a02 */
[----:B------:R-:W-:Y:S02]  /*1380*/  LOP3.LUT R24, R20, 0xf80, RZ, 0xc0, !PT ;  /* 0x00000f8014187812 */ /* 0x000fe400078ec0ff */
[----:B--2---:R-:W-:Y:S02]  /*1390*/  VIADDMNMX R0, R0, R3, 0x400, PT ;  /* 0x0000040000007446 */ /* 0x004fe40003800103 */
[----:B------:R-:W-:-:S04]  /*13a0*/  LOP3.LUT R23, R24, 0x1f, R29, 0xf8, !PT ;  /* 0x0000001f18177812 */ /* 0x000fc800078ef81d */
[C---:B------:R-:W-:Y:S01]  /*13b0*/  IADD3 R3, PT, PT, R23.reuse, 0x20, RZ ;  /* 0x0000002017037810 */ /* 0x040fe20007ffe0ff */
[C---:B------:R-:W-:Y:S01]  /*13c0*/  VIADD R2, R23.reuse, 0x40 ;  /* 0x0000004017027836 */ /* 0x040fe20000000000 */
[-C--:B------:R-:W-:Y:S02]  /*13d0*/  ISETP.GE.AND P0, PT, R23, R0.reuse, PT ;  /* 0x000000001700720c */ /* 0x080fe40003f06270 */
[-C--:B------:R-:W-:Y:S01]  /*13e0*/  ISETP.GE.AND P1, PT, R3, R0.reuse, PT ;  /* 0x000000000300720c */ /* 0x080fe20003f26270 */
[C---:B------:R-:W-:Y:S01]  /*13f0*/  VIADD R3, R23.reuse, 0x60 ;  /* 0x0000006017037836 */ /* 0x040fe20000000000 */
[----:B------:R-:W-:Y:S02]  /*1400*/  ISETP.GE.AND P2, PT, R2, R0, PT ;  /* 0x000000000200720c */ /* 0x000fe40003f46270 */
[----:B------:R-:W-:Y:S02]  /*1410*/  LEA R22, P4, R23, R12, 0x4 ;  /* 0x0000000c17167211 */ /* 0x000fe400078820ff */
[----:B------:R-:W-:-:S03]  /*1420*/  ISETP.GE.AND P3, PT, R3, R0, PT ;  /* 0x000000000300720c */ /* 0x000fc60003f66270 */
[----:B------:R-:W-:Y:S01]  /*1430*/  IMAD.X R23, RZ, RZ, R13, P4 ;  /* 0x000000ffff177224 */ /* 0x000fe200020e060d */
[----:B------:R-:W0:Y:S01]  /*1440*/  S2R R21, SR_LANEID ;  /* 0x0000000000157919 */ /* 0x000e220000000000 */
[----:B---3--:R-:W-:Y:S01]  /*1450*/  IMAD.MOV.U32 R10, RZ, RZ, R6 ;  /* 0x000000ffff0a7224 */ /* 0x008fe200078e0006 */
[----:B------:R-:W-:Y:S02]  /*1460*/  MOV R11, R7 ;  /* 0x00000007000b7202 */ /* 0x000fe40000000f00 */
[----:B------:R-:W2:Y:S01]  /*1470*/  @!P0 LDG.E.64 R6, desc[UR6][R22.64+0x8] ;  /* 0x0000080616068981 */ /* 0x000ea2000c1e1b00 */
[----:B----4-:R-:W-:Y:S01]  /*1480*/  IMAD.MOV.U32 R8, RZ, RZ, R4 ;  /* 0x000000ffff087224 */ /* 0x010fe200078e0004 */
[----:B------:R-:W-:Y:S01]  /*1490*/  MOV R14, R10 ;  /* 0x0000000a000e7202 */ /* 0x000fe20000000f00 */
[----:B------:R-:W-:Y:S02]  /*14a0*/  IMAD.MOV.U32 R9, RZ, RZ, R5 ;  /* 0x000000ffff097224 */ /* 0x000fe400078e0005 */
[--C-:B------:R-:W-:Y:S01]  /*14b0*/  IMAD.MOV.U32 R15, RZ, RZ, R11.reuse ;  /* 0x000000ffff0f7224 */ /* 0x100fe200078e000b */
[----:B------:R-:W-:Y:S01]  /*14c0*/  MOV R12, R8 ;  /* 0x00000008000c7202 */ /* 0x000fe20000000f00 */
[----:B------:R-:W-:Y:S01]  /*14d0*/  IMAD.MOV.U32 R18, RZ, RZ, R10 ;  /* 0x000000ffff127224 */ /* 0x000fe200078e000a */
[----:B------:R-:W2:Y:S01]  /*14e0*/  @!P0 LDG.E.64 R4, desc[UR6][R22.64] ;  /* 0x0000000616048981 */ /* 0x000ea2000c1e1b00 */
[----:B------:R-:W-:-:S02]  /*14f0*/  IMAD.MOV.U32 R19, RZ, RZ, R11 ;  /* 0x000000ffff137224 */ /* 0x000fc400078e000b */
[--C-:B------:R-:W-:Y:S01]  /*1500*/  IMAD.MOV.U32 R13, RZ, RZ, R9.reuse ;  /* 0x000000ffff0d7224 */ /* 0x100fe200078e0009 */
[----:B------:R-:W3:Y:S01]  /*1510*/  @!P1 LDG.E.64 R14, desc[UR6][R22.64+0x208] ;  /* 0x00020806160e9981 */ /* 0x000ee2000c1e1b00 */
[----:B------:R-:W-:Y:S02]  /*1520*/  IMAD.MOV.U32 R16, RZ, RZ, R8 ;  /* 0x000000ffff107224 */ /* 0x000fe400078e0008 */
[----:B------:R-:W-:Y:S01]  /*1530*/  IMAD.MOV.U32 R17, RZ, RZ, R9 ;  /* 0x000000ffff117224 */ /* 0x000fe200078e0009 */
[----:B------:R-:W4:Y:S04]  /*1540*/  @!P2 LDG.E.64 R18, desc[UR6][R22.64+0x408] ;  /* 0x000408061612a981 */ /* 0x000f28000c1e1b00 */
[----:B------:R-:W5:Y:S04]  /*1550*/  @!P3 LDG.E.64 R10, desc[UR6][R22.64+0x608] ;  /* 0x00060806160ab981 */ /* 0x000f68000c1e1b00 */
[----:B------:R-:W3:Y:S04]  /*1560*/  @!P1 LDG.E.64 R12, desc[UR6][R22.64+0x200] ;  /* 0x00020006160c9981 */ /* 0x000ee8000c1e1b00 */
[----:B------:R-:W4:Y:S04]  /*1570*/  @!P2 LDG.E.64 R16, desc[UR6][R22.64+0x400] ;  /* 0x000400061610a981 */ /* 0x000f28000c1e1b00 */
[----:B------:R-:W5:Y:S01]  /*1580*/  @!P3 LDG.E.64 R8, desc[UR6][R22.64+0x600] ;  /* 0x000600061608b981 */ /* 0x000f62000c1e1b00 */
[----:B------:R-:W1:Y:S01]  /*1590*/  S2UR UR5, SR_CgaCtaId ;  /* 0x00000000000579c3 */ /* 0x000e620000008800 */
[----:B------:R-:W-:Y:S01]  /*15a0*/  UMOV UR4, 0x400 ;  /* 0x0000040000047882 */ /* 0x000fe20000000000 */
[----:B0-----:R-:W-:Y:S01]  /*15b0*/  IADD3 R28, PT, PT, R24, R21, RZ ;  /* 0x00000015181c7210 */ /* 0x001fe20007ffe0ff */
[----:B-1----:R-:W-:-:S06]  /*15c0*/  ULEA UR4, UR5, UR4, 0x18 ;  /* 0x0000000405047291 */ /* 0x002fcc000f8ec0ff */
[----:B------:R-:W-:-:S05]  /*15d0*/  LEA R28, R28, UR4, 0x4 ;  /* 0x000000041c1c7c11 */ /* 0x000fca000f8e20ff */
[----:B------:R-:W-:Y:S01]  /*15e0*/  IMAD R21, R21, 0x30, R28 ;  /* 0x0000003015157824 */ /* 0x000fe200078e021c */
[----:B--2---:R-:W-:Y:S04]  /*15f0*/  STS.128 [R28], R4 ;  /* 0x000000041c007388 */ /* 0x004fe80000000c00 */
[----:B---3--:R-:W-:Y:S04]  /*1600*/  STS.128 [R28+0x200], R12 ;  /* 0x0002000c1c007388 */ /* 0x008fe80000000c00 */
[----:B----4-:R-:W-:Y:S04]  /*1610*/  STS.128 [R28+0x400], R16 ;  /* 0x000400101c007388 */ /* 0x010fe80000000c00 */
[----:B-----5:R-:W-:Y:S01]  /*1620*/  STS.128 [R28+0x600], R8 ;  /* 0x000600081c007388 */ /* 0x020fe20000000c00 */
[----:B------:R-:W-:-:S03]  /*1630*/  NOP ;  /* 0x0000000000007918 */ /* 0x000fc60000000000 */
[----:B------:R-:W0:Y:S04]  /*1640*/  LDS.128 R4, [R21] ;  /* 0x0000000015047984 */ /* 0x000e280000000c00 */
[----:B------:R-:W1:Y:S04]  /*1650*/  LDS.128 R8, [R21+0x10] ;  /* 0x0000100015087984 */ /* 0x000e680000000c00 */
[----:B------:R-:W2:Y:S04]  /*1660*/  LDS.128 R12, [R21+0x20] ;  /* 0x00002000150c7984 */ /* 0x000ea80000000c00 */
[----:B------:R3:W4:Y:S01]  /*1670*/  LDS.128 R16, [R21+0x30] ;  /* 0x0000300015107984 */ /* 0x0007220000000c00 */
[----:B------:R-:W-:Y:S01]  /*1680*/  BAR.SYNC.DEFER_BLOCKING 0x0 ;  /* 0x0000000000007b1d */ /* 0x000fe20000010000 */
[----:B---3--:R-:W-:-:S07]  /*1690*/  VIADD R21, R20, 0x1 ;  /* 0x0000000114157836 */ /* 0x008fce0000000000 */
[----:B------:R-:W-:Y:S01]  /*16a0*/  PREEXIT ;  /* 0x000000000000782d */ /* 0x000fe20000000000 */
[C---:B------:R-:W-:Y:S01]  /*16b0*/  VIADD R23, R20.reuse, 0x2 ;  /* 0x0000000214177836 */ /* 0x040fe20000000000 */
[----:B------:R-:W-:Y:S01]  /*16c0*/  BSSY.RECONVERGENT B0, `(.L_x_41) ;  /* 0x0000018000007945 */ /* 0x000fe20003800200 */
[C---:B------:R-:W-:Y:S01]  /*16d0*/  VIADD R25, R20.reuse, 0x3 ;  /* 0x0000000314197836 */ /* 0x040fe20000000000 */
[-C--:B------:R-:W-:Y:S01]  /*16e0*/  ISETP.GE.U32.AND P2, PT, R21, R0.reuse, PT ;  /* 0x000000001500720c */ /* 0x080fe20003f46070 */
[----:B0-----:R-:W-:Y:S01]  /*16f0*/  IMAD.MOV.U32 R21, RZ, RZ, R5 ;  /* 0x000000ffff157224 */ /* 0x001fe200078e0005 */
[-C--:B------:R-:W-:Y:S01]  /*1700*/  ISETP.GE.U32.AND P0, PT, R20, R0.reuse, PT ;  /* 0x000000001400720c */ /* 0x080fe20003f06070 */
[----:B------:R-:W-:Y:S01]  /*1710*/  IMAD.MOV.U32 R20, RZ, RZ, R4 ;  /* 0x000000ffff147224 */ /* 0x000fe200078e0004 */
[-C--:B------:R-:W-:Y:S01]  /*1720*/  ISETP.GE.U32.AND P3, PT, R23, R0.reuse, PT ;  /* 0x000000001700720c */ /* 0x080fe20003f66070 */
[----:B------:R-:W-:Y:S01]  /*1730*/  IMAD.MOV.U32 R23, RZ, RZ, R7 ;  /* 0x000000ffff177224 */ /* 0x000fe200078e0007 */
[----:B------:R-:W-:Y:S01]  /*1740*/  ISETP.GE.U32.AND P1, PT, R25, R0, PT ;  /* 0x000000001900720c */ /* 0x000fe20003f26070 */
[----:B------:R-:W-:Y:S01]  /*1750*/  IMAD.MOV.U32 R25, RZ, RZ, R5 ;  /* 0x000000ffff197224 */ /* 0x000fe200078e0005 */
[----:B------:R-:W-:Y:S01]  /*1760*/  MOV R22, R6 ;  /* 0x0000000600167202 */ /* 0x000fe20000000f00 */
[----:B------:R-:W-:Y:S01]  /*1770*/  IMAD.MOV.U32 R26, RZ, RZ, R6 ;  /* 0x000000ffff1a7224 */ /* 0x000fe200078e0006 */
[----:B------:R-:W-:Y:S01]  /*1780*/  MOV R24, R4 ;  /* 0x0000000400187202 */ /* 0x000fe20000000f00 */
[----:B------:R-:W-:-:S02]  /*1790*/  IMAD.MOV.U32 R27, RZ, RZ, R7 ;  /* 0x000000ffff1b7224 */ /* 0x000fc400078e0007 */
[----:B-12---:R-:W-:Y:S06]  /*17a0*/  @P2 BRA `(.L_x_42) ;  /* 0x0000000000242947 */ /* 0x006fec0003800000 */
[----:B------:R-:W-:Y:S01]  /*17b0*/  DSETP.GEU.AND P2, PT, R6, R10, PT ;  /* 0x0000000a0600722a */ /* 0x000fe20003f4e000 */
[----:B------:R-:W-:Y:S01]  /*17c0*/  MOV R20, R8 ;  /* 0x0000000800147202 */ /* 0x000fe20000000f00 */
[----:B------:R-:W-:Y:S02]  /*17d0*/  IMAD.MOV.U32 R21, RZ, RZ, R9 ;  /* 0x000000ffff157224 */ /* 0x000fe400078e0009 */
[----:B------:R-:W-:Y:S02]  /*17e0*/  IMAD.MOV.U32 R22, RZ, RZ, R10 ;  /* 0x000000ffff167224 */ /* 0x000fe400078e000a */
[----:B------:R-:W-:-:S08]  /*17f0*/  IMAD.MOV.U32 R23, RZ, RZ, R11 ;  /* 0x000000ffff177224 */ /* 0x000fd000078e000b */
[----:B------:R-:W-:Y:S01]  /*1800*/  @!P2 IMAD.MOV.U32 R24, RZ, RZ, R8 ;  /* 0x000000ffff18a224 */ /* 0x000fe200078e0008 */
[----:B------:R-:W-:Y:S01]  /*1810*/  @!P2 MOV R26, R10 ;  /* 0x0000000a001aa202 */ /* 0x000fe20000000f00 */
[----:B------:R-:W-:Y:S02]  /*1820*/  @!P2 IMAD.MOV.U32 R25, RZ, RZ, R9 ;  /* 0x000000ffff19a224 */ /* 0x000fe400078e0009 */
[----:B------:R-:W-:-:S07]  /*1830*/  @!P2 IMAD.MOV.U32 R27, RZ, RZ, R11 ;  /* 0x000000ffff1ba224 */ /* 0x000fce00078e000b */
.L_x_42:
[----:B------:R-:W-:Y:S05]  /*1840*/  BSYNC.RECONVERGENT B0 ;  /* 0x0000000000007941 */ /* 0x000fea0003800200 */
.L_x_41:
[----:B------:R-:W-:Y:S01]  /*1850*/  BSSY.RECONVERGENT B0, `(.L_x_43) ;  /* 0x000000f000007945 */ /* 0x000fe20003800200 */
[----:B------:R-:W-:Y:S01]  /*1860*/  MOV R8, R24 ;  /* 0x0000001800087202 */ /* 0x000fe20000000f00 */
[----:B------:R-:W-:Y:S02]  /*1870*/  IMAD.MOV.U32 R9, RZ, RZ, R25 ;  /* 0x000000ffff097224 */ /* 0x000fe400078e0019 */
[----:B------:R-:W-:Y:S02]  /*1880*/  IMAD.MOV.U32 R10, RZ, RZ, R26 ;  /* 0x000000ffff0a7224 */ /* 0x000fe400078e001a */
[----:B------:R-:W-:Y:S01]  /*1890*/  IMAD.MOV.U32 R11, RZ, RZ, R27 ;  /* 0x000000ffff0b7224 */ /* 0x000fe200078e001b */
[----:B------:R-:W-:Y:S06]  /*18a0*/  @P3 BRA `(.L_x_44) ;  /* 0x0000000000243947 */ /* 0x000fec0003800000 */
        /* <DEDUP_REMOVED lines=9> */
.L_x_44:
[----:B------:R-:W-:Y:S05]  /*1940*/  BSYNC.RECONVERGENT B0 ;  /* 0x0000000000007941 */ /* 0x000fea0003800200 */
.L_x_43:
[----:B------:R-:W-:Y:S01]  /*1950*/  BSSY.RECONVERGENT B0, `(.L_x_45) ;  /* 0x0000054000007945 */ /* 0x000fe20003800200 */
[----:B----4-:R-:W-:Y:S02]  /*1960*/  FSEL R10, R18, R10, !P1 ;  /* 0x0000000a120a7208 */ /* 0x010fe40004800000 */
[----:B------:R-:W-:Y:S02]  /*1970*/  FSEL R11, R19, R11, !P1 ;  /* 0x0000000b130b7208 */ /* 0x000fe40004800000 */
[----:B------:R-:W-:Y:S02]  /*1980*/  FSEL R8, R16, R8, !P1 ;  /* 0x0000000810087208 */ /* 0x000fe40004800000 */
[----:B------:R-:W-:Y:S01]  /*1990*/  FSEL R9, R17, R9, !P1 ;  /* 0x0000000911097208 */ /* 0x000fe20004800000 */
[----:B------:R-:W-:Y:S06]  /*19a0*/  @P0 BRA `(.L_x_46) ;  /* 0x0000000400380947 */ /* 0x000fec0003800000 */
[----:B------:R-:W-:Y:S01]  /*19b0*/  DSETP.GEU.AND P4, PT, R10, R26, PT ;  /* 0x0000001a0a00722a */ /* 0x000fe20003f8e000 */
[----:B------:R-:W-:Y:S01]  /*19c0*/  IMAD.MOV.U32 R16, RZ, RZ, R10 ;  /* 0x000000ffff107224 */ /* 0x000fe200078e000a */
[----:B------:R-:W-:Y:S01]  /*19d0*/  DSETP.GEU.AND P2, PT, R22, R6, PT ;  /* 0x000000061600722a */ /* 0x000fe20003f4e000 */
[----:B------:R-:W-:Y:S01]  /*19e0*/  IMAD.MOV.U32 R17, RZ, RZ, R11 ;  /* 0x000000ffff117224 */ /* 0x000fe200078e000b */
[----:B------:R-:W-:Y:S01]  /*19f0*/  MOV R14, R22 ;  /* 0x00000016000e7202 */ /* 0x000fe20000000f00 */
[----:B------:R-:W-:Y:S01]  /*1a00*/  IMAD.MOV.U32 R15, RZ, RZ, R23 ;  /* 0x000000ffff0f7224 */ /* 0x000fe200078e0017 */
[----:B------:R-:W-:Y:S01]  /*1a10*/  MOV R18, R8 ;  /* 0x0000000800127202 */ /* 0x000fe20000000f00 */
[----:B------:R-:W-:-:S07]  /*1a20*/  IMAD.MOV.U32 R19, RZ, RZ, R9 ;  /* 0x000000ffff137224 */ /* 0x000fce00078e0009 */
[----:B------:R-:W-:Y:S01]  /*1a30*/  @!P4 IMAD.MOV.U32 R16, RZ, RZ, R26 ;  /* 0x000000ffff10c224 */ /* 0x000fe200078e001a */
[----:B------:R-:W-:Y:S01]  /*1a40*/  @!P4 MOV R26, R10 ;  /* 0x0000000a001ac202 */ /* 0x000fe20000000f00 */
[----:B------:R-:W-:Y:S01]  /*1a50*/  @!P4 IMAD.MOV.U32 R17, RZ, RZ, R27 ;  /* 0x000000ffff11c224 */ /* 0x000fe200078e001b */
[----:B------:R-:W-:Y:S01]  /*1a60*/  @!P2 MOV R14, R6 ;  /* 0x00000006000ea202 */ /* 0x000fe20000000f00 */
[----:B------:R-:W-:Y:S01]  /*1a70*/  @!P2 IMAD.MOV.U32 R15, RZ, RZ, R7 ;  /* 0x000000ffff0fa224 */ /* 0x000fe200078e0007 */
[----:B------:R-:W-:Y:S01]  /*1a80*/  @!P4 MOV R18, R24 ;  /* 0x000000180012c202 */ /* 0x000fe20000000f00 */
[----:B------:R-:W-:Y:S02]  /*1a90*/  @!P4 IMAD.MOV.U32 R27, RZ, RZ, R11 ;  /* 0x000000ffff1bc224 */ /* 0x000fe400078e000b */
[----:B------:R-:W-:Y:S02]  /*1aa0*/  IMAD.MOV.U32 R12, RZ, RZ, R26 ;  /* 0x000000ffff0c7224 */ /* 0x000fe400078e001a */
[----:B------:R-:W-:-:S02]  /*1ab0*/  IMAD.MOV.U32 R13, RZ, RZ, R27 ;  /* 0x000000ffff0d7224 */ /* 0x000fc400078e001b */
[----:B------:R-:W-:Y:S01]  /*1ac0*/  DSETP.GEU.AND P3, PT, R26, R14, PT ;  /* 0x0000000e1a00722a */ /* 0x000fe20003f6e000 */
[----:B------:R-:W-:Y:S02]  /*1ad0*/  @!P2 IMAD.MOV.U32 R6, RZ, RZ, R22 ;  /* 0x000000ffff06a224 */ /* 0x000fe400078e0016 */
[----:B------:R-:W-:Y:S02]  /*1ae0*/  @!P2 IMAD.MOV.U32 R7, RZ, RZ, R23 ;  /* 0x000000ffff07a224 */ /* 0x000fe400078e0017 */
[----:B------:R-:W-:Y:S02]  /*1af0*/  IMAD.MOV.U32 R10, RZ, RZ, R16 ;  /* 0x000000ffff0a7224 */ /* 0x000fe400078e0010 */
[----:B------:R-:W-:Y:S02]  /*1b00*/  IMAD.MOV.U32 R11, RZ, RZ, R17 ;  /* 0x000000ffff0b7224 */ /* 0x000fe400078e0011 */
[----:B------:R-:W-:Y:S01]  /*1b10*/  @!P4 IMAD.MOV.U32 R24, RZ, RZ, R8 ;  /* 0x000000ffff18c224 */ /* 0x000fe200078e0008 */
[----:B------:R-:W-:Y:S01]  /*1b20*/  MOV R8, R18 ;  /* 0x0000001200087202 */ /* 0x000fe20000000f00 */
[----:B------:R-:W-:-:S02]  /*1b30*/  @!P4 IMAD.MOV.U32 R19, RZ, RZ, R25 ;  /* 0x000000ffff13c224 */ /* 0x000fc400078e0019 */
[----:B------:R-:W-:Y:S01]  /*1b40*/  @!P4 IMAD.MOV.U32 R25, RZ, RZ, R9 ;  /* 0x000000ffff19c224 */ /* 0x000fe200078e0009 */
[----:B------:R-:W-:Y:S01]  /*1b50*/  @!P3 MOV R12, R14 ;  /* 0x0000000e000cb202 */ /* 0x000fe20000000f00 */
[----:B------:R-:W-:Y:S01]  /*1b60*/  @!P3 IMAD.MOV.U32 R13, RZ, RZ, R15 ;  /* 0x000000ffff0db224 */ /* 0x000fe200078e000f */
[----:B------:R-:W-:Y:S01]  /*1b70*/  @!P3 MOV R14, R26 ;  /* 0x0000001a000eb202 */ /* 0x000fe20000000f00 */
[----:B------:R-:W-:Y:S02]  /*1b80*/  @!P3 IMAD.MOV.U32 R15, RZ, RZ, R27 ;  /* 0x000000ffff0fb224 */ /* 0x000fe400078e001b */
[----:B------:R-:W-:Y:S02]  /*1b90*/  IMAD.MOV.U32 R30, RZ, RZ, R24 ;  /* 0x000000ffff1e7224 */ /* 0x000fe400078e0018 */
[----:B------:R-:W-:Y:S01]  /*1ba0*/  DSETP.GEU.AND P1, PT, R16, R12, PT ;  /* 0x0000000c1000722a */ /* 0x000fe20003f2e000 */
[----:B------:R-:W-:Y:S01]  /*1bb0*/  IMAD.MOV.U32 R22, RZ, RZ, R14 ;  /* 0x000000ffff167224 */ /* 0x000fe200078e000e */
[----:B------:R-:W-:Y:S01]  /*1bc0*/  DSETP.GEU.AND P0, PT, R14, R6, PT ;  /* 0x000000060e00722a */ /* 0x000fe20003f0e000 */
[----:B------:R-:W-:-:S02]  /*1bd0*/  IMAD.MOV.U32 R23, RZ, RZ, R15 ;  /* 0x000000ffff177224 */ /* 0x000fc400078e000f */
[----:B------:R-:W-:Y:S02]  /*1be0*/  IMAD.MOV.U32 R31, RZ, RZ, R25 ;  /* 0x000000ffff1f7224 */ /* 0x000fe400078e0019 */
[----:B------:R-:W-:-:S07]  /*1bf0*/  IMAD.MOV.U32 R9, RZ, RZ, R19 ;  /* 0x000000ffff097224 */ /* 0x000fce00078e0013 */
[----:B------:R-:W-:Y:S01]  /*1c00*/  @!P1 IMAD.MOV.U32 R10, RZ, RZ, R12 ;  /* 0x000000ffff0a9224 */ /* 0x000fe200078e000c */
[----:B------:R-:W-:Y:S01]  /*1c10*/  @!P1 MOV R12, R16 ;  /* 0x00000010000c9202 */ /* 0x000fe20000000f00 */
[----:B------:R-:W-:Y:S01]  /*1c20*/  @!P1 IMAD.MOV.U32 R11, RZ, RZ, R13 ;  /* 0x000000ffff0b9224 */ /* 0x000fe200078e000d */
[----:B------:R-:W-:Y:S01]  /*1c30*/  MOV R16, R20 ;  /* 0x0000001400107202 */ /* 0x000fe20000000f00 */
[----:B------:R-:W-:Y:S01]  /*1c40*/  @!P1 IMAD.MOV.U32 R13, RZ, RZ, R17 ;  /* 0x000000ffff0d9224 */ /* 0x000fe200078e0011 */
[----:B------:R-:W-:Y:S01]  /*1c50*/  @!P2 MOV R16, R4 ;  /* 0x000000040010a202 */ /* 0x000fe20000000f00 */
[----:B------:R-:W-:Y:S01]  /*1c60*/  @!P0 IMAD.MOV.U32 R22, RZ, RZ, R6 ;  /* 0x000000ffff168224 */ /* 0x000fe200078e0006 */
[----:B------:R-:W-:Y:S01]  /*1c70*/  MOV R26, R12 ;  /* 0x0000000c001a7202 */ /* 0x000fe20000000f00 */
[----:B------:R-:W-:Y:S02]  /*1c80*/  @!P0 IMAD.MOV.U32 R23, RZ, RZ, R7 ;  /* 0x000000ffff178224 */ /* 0x000fe400078e0007 */
[----:B------:R-:W-:-:S02]  /*1c90*/  IMAD.MOV.U32 R17, RZ, RZ, R21 ;  /* 0x000000ffff117224 */ /* 0x000fc400078e0015 */
[----:B------:R-:W-:Y:S02]  /*1ca0*/  @!P2 IMAD.MOV.U32 R17, RZ, RZ, R5 ;  /* 0x000000ffff11a224 */ /* 0x000fe400078e0005 */
[----:B------:R-:W-:Y:S01]  /*1cb0*/  DSETP.GEU.AND P4, PT, R12, R22, PT ;  /* 0x000000160c00722a */ /* 0x000fe20003f8e000 */
[----:B------:R-:W-:Y:S01]  /*1cc0*/  @!P3 IMAD.MOV.U32 R30, RZ, RZ, R16 ;  /* 0x000000ffff1eb224 */ /* 0x000fe200078e0010 */
[----:B------:R-:W-:Y:S01]  /*1cd0*/  @!P3 MOV R16, R24 ;  /* 0x000000180010b202 */ /* 0x000fe20000000f00 */
[----:B------:R-:W-:Y:S02]  /*1ce0*/  @!P3 IMAD.MOV.U32 R31, RZ, RZ, R17 ;  /* 0x000000ffff1fb224 */ /* 0x000fe400078e0011 */
[----:B------:R-:W-:Y:S01]  /*1cf0*/  @!P3 IMAD.MOV.U32 R17, RZ, RZ, R25 ;  /* 0x000000ffff11b224 */ /* 0x000fe200078e0019 */
[----:B------:R-:W-:Y:S01]  /*1d00*/  @!P1 MOV R8, R30 ;  /* 0x0000001e00089202 */ /* 0x000fe20000000f00 */
[----:B------:R-:W-:Y:S01]  /*1d10*/  @!P2 IMAD.MOV.U32 R4, RZ, RZ, R20 ;  /* 0x000000ffff04a224 */ /* 0x000fe200078e0014 */
[----:B------:R-:W-:Y:S01]  /*1d20*/  @!P1 MOV R30, R18 ;  /* 0x00000012001e9202 */ /* 0x000fe20000000f00 */
[----:B------:R-:W-:-:S02]  /*1d30*/  @!P2 IMAD.MOV.U32 R5, RZ, RZ, R21 ;  /* 0x000000ffff05a224 */ /* 0x000fc400078e0015 */
[----:B------:R-:W-:Y:S01]  /*1d40*/  @!P1 IMAD.MOV.U32 R9, RZ, RZ, R31 ;  /* 0x000000ffff099224 */ /* 0x000fe200078e001f */
[----:B------:R-:W-:Y:S01]  /*1d50*/  MOV R24, R30 ;  /* 0x0000001e00187202 */ /* 0x000fe20000000f00 */
[----:B------:R-:W-:Y:S01]  /*1d60*/  IMAD.MOV.U32 R20, RZ, RZ, R16 ;  /* 0x000000ffff147224 */ /* 0x000fe200078e0010 */
[----:B------:R-:W-:Y:S01]  /*1d70*/  @!P4 MOV R26, R22 ;  /* 0x00000016001ac202 */ /* 0x000fe20000000f00 */
[----:B------:R-:W-:Y:S02]  /*1d80*/  IMAD.MOV.U32 R21, RZ, RZ, R17 ;  /* 0x000000ffff157224 */ /* 0x000fe400078e0011 */
[----:B------:R-:W-:Y:S02]  /*1d90*/  @!P1 IMAD.MOV.U32 R31, RZ, RZ, R19 ;  /* 0x000000ffff1f9224 */ /* 0x000fe400078e0013 */
[----:B------:R-:W-:Y:S02]  /*1da0*/  @!P0 IMAD.MOV.U32 R20, RZ, RZ, R4 ;  /* 0x000000ffff148224 */ /* 0x000fe400078e0004 */
[----:B------:R-:W-:-:S02]  /*1db0*/  @!P0 IMAD.MOV.U32 R21, RZ, RZ, R5 ;  /* 0x000000ffff158224 */ /* 0x000fc400078e0005 */
[----:B------:R-:W-:Y:S01]  /*1dc0*/  IMAD.MOV.U32 R27, RZ, RZ, R13 ;  /* 0x000000ffff1b7224 */ /* 0x000fe200078e000d */
[----:B------:R-:W-:Y:S01]  /*1dd0*/  @!P4 MOV R24, R20 ;  /* 0x000000140018c202 */ /* 0x000fe20000000f00 */
[----:B------:R-:W-:Y:S02]  /*1de0*/  IMAD.MOV.U32 R25, RZ, RZ, R31 ;  /* 0x000000ffff197224 */ /* 0x000fe400078e001f */
[----:B------:R-:W-:Y:S02]  /*1df0*/  @!P4 IMAD.MOV.U32 R27, RZ, RZ, R23 ;  /* 0x000000ffff1bc224 */ /* 0x000fe400078e0017 */
[----:B------:R-:W-:Y:S02]  /*1e00*/  @!P4 IMAD.MOV.U32 R25, RZ, RZ, R21 ;  /* 0x000000ffff19c224 */ /* 0x000fe400078e0015 */
[----:B------:R-:W-:Y:S02]  /*1e10*/  @!P0 IMAD.MOV.U32 R6, RZ, RZ, R14 ;  /* 0x000000ffff068224 */ /* 0x000fe400078e000e */
[----:B------:R-:W-:-:S02]  /*1e20*/  @!P0 IMAD.MOV.U32 R7, RZ, RZ, R15 ;  /* 0x000000ffff078224 */ /* 0x000fc400078e000f */
[----:B------:R-:W-:Y:S02]  /*1e30*/  @!P0 IMAD.MOV.U32 R4, RZ, RZ, R16 ;  /* 0x000000ffff048224 */ /* 0x000fe400078e0010 */
[----:B------:R-:W-:Y:S02]  /*1e40*/  @!P0 IMAD.MOV.U32 R5, RZ, RZ, R17 ;  /* 0x000000ffff058224 */ /* 0x000fe400078e0011 */
[----:B------:R-:W-:Y:S02]  /*1e50*/  @!P4 IMAD.MOV.U32 R22, RZ, RZ, R12 ;  /* 0x000000ffff16c224 */ /* 0x000fe400078e000c */
[----:B------:R-:W-:Y:S02]  /*1e60*/  @!P4 IMAD.MOV.U32 R23, RZ, RZ, R13 ;  /* 0x000000ffff17c224 */ /* 0x000fe400078e000d */
[----:B------:R-:W-:Y:S02]  /*1e70*/  @!P4 IMAD.MOV.U32 R20, RZ, RZ, R30 ;  /* 0x000000ffff14c224 */ /* 0x000fe400078e001e */
[----:B------:R-:W-:-:S07]  /*1e80*/  @!P4 IMAD.MOV.U32 R21, RZ, RZ, R31 ;  /* 0x000000ffff15c224 */ /* 0x000fce00078e001f */
.L_x_46:
[----:B------:R-:W-:Y:S05]  /*1e90*/  BSYNC.RECONVERGENT B0 ;  /* 0x0000000000007941 */ /* 0x000fea0003800200 */
.L_x_45:
[----:B------:R-:W-:Y:S01]  /*1ea0*/  HFMA2 R12, -RZ, RZ, 0, 1.1920928955078125e-07 ;  /* 0x00000002ff0c7431 */ /* 0x000fe200000001ff */
[----:B------:R-:W-:-:S07]  /*1eb0*/  LEA R13, R29, UR4, 0x6 ;  /* 0x000000041d0d7c11 */ /* 0x000fce000f8e30ff */
.L_x_50:
[----:B------:R-:W-:Y:S01]  /*1ec0*/  IMAD.MOV R14, RZ, RZ, -R12 ;  /* 0x000000ffff0e7224 */ /* 0x000fe200078e0a0c */
[----:B------:R-:W-:Y:S04]  /*1ed0*/  BAR.SYNC.DEFER_BLOCKING 0x0 ;  /* 0x0000000000007b1d */ /* 0x000fe80000010000 */
[----:B------:R-:W-:Y:S02]  /*1ee0*/  LOP3.LUT R14, R29, R14, RZ, 0xc0, !PT ;  /* 0x0000000e1d0e7212 */ /* 0x000fe400078ec0ff */
[----:B------:R-:W-:Y:S03]  /*1ef0*/  BSSY.RECONVERGENT B0, `(.L_x_47) ;  /* 0x000002a000007945 */ /* 0x000fe60003800200 */
[----:B------:R-:W-:Y:S01]  /*1f00*/  IMAD.SHL.U32 R15, R14, 0x4, RZ ;  /* 0x000000040e0f7824 */ /* 0x000fe200078e00ff */
[----:B------:R-:W-:-:S04]  /*1f10*/  IADD3 R14, PT, PT, R12, -0x1, RZ ;  /* 0xffffffff0c0e7810 */ /* 0x000fc80007ffe0ff */
[----:B------:R-:W-:Y:S02]  /*1f20*/  VIMNMX R16, PT, PT, R0, R15, PT ;  /* 0x0000000f00107248 */ /* 0x000fe40003fe0100 */
[----:B------:R-:W-:-:S03]  /*1f30*/  LOP3.LUT R14, R14, R29, RZ, 0xc0, !PT ;  /* 0x0000001d0e0e7212 */ /* 0x000fc600078ec0ff */
[----:B------:R-:W-:Y:S02]  /*1f40*/  IMAD R15, R12, 0x2, R16 ;  /* 0x000000020c0f7824 */ /* 0x000fe400078e0210 */
[----:B------:R-:W-:-:S03]  /*1f50*/  IMAD.SHL.U32 R17, R14, 0x4, RZ ;  /* 0x000000040e117824 */ /* 0x000fc600078e00ff */
[C---:B------:R-:W-:Y:S01]  /*1f60*/  VIMNMX R15, PT, PT, R0.reuse, R15, PT ;  /* 0x0000000f000f7248 */ /* 0x040fe20003fe0100 */
[----:B------:R0:W-:Y:S01]  /*1f70*/  STS.128 [R13], R4 ;  /* 0x000000040d007388 */ /* 0x0001e20000000c00 */
[----:B------:R-:W-:-:S03]  /*1f80*/  VIMNMX R18, PT, PT, R0, R17, PT ;  /* 0x0000001100127248 */ /* 0x000fc60003fe0100 */
[--C-:B------:R-:W-:Y:S01]  /*1f90*/  IMAD R19, R12, 0x2, R15.reuse ;  /* 0x000000020c137824 */ /* 0x100fe200078e020f */
[----:B------:R-:W-:Y:S01]  /*1fa0*/  VIADDMNMX R30, R15, -R16, R18, PT ;  /* 0x800000100f1e7246 */ /* 0x000fe20003800112 */
[----:B------:R0:W-:Y:S03]  /*1fb0*/  STS.128 [R13+0x10], R20 ;  /* 0x000010140d007388 */ /* 0x0001e60000000c00 */
[----:B------:R-:W-:Y:S01]  /*1fc0*/  VIMNMX R14, PT, PT, R0, R19, PT ;  /* 0x00000013000e7248 */ /* 0x000fe20003fe0100 */
[----:B------:R0:W-:Y:S04]  /*1fd0*/  STS.128 [R13+0x20], R24 ;  /* 0x000020180d007388 */ /* 0x0001e80000000c00 */
[----:B------:R-:W-:Y:S01]  /*1fe0*/  IMAD.IADD R17, R14, 0x1, -R15 ;  /* 0x000000010e117824 */ /* 0x000fe200078e0a0f */
[----:B------:R0:W-:Y:S01]  /*1ff0*/  STS.128 [R13+0x30], R8 ;  /* 0x000030080d007388 */ /* 0x0001e20000000c00 */
[----:B------:R-:W-:Y:S03]  /*2000*/  BAR.SYNC.DEFER_BLOCKING 0x0 ;  /* 0x0000000000007b1d */ /* 0x000fe60000010000 */
[----:B------:R-:W-:-:S02]  /*2010*/  ISETP.GE.AND P0, PT, R18, R17, PT ;  /* 0x000000111200720c */ /* 0x000fc40003f06270 */
[----:B------:R-:W-:-:S04]  /*2020*/  IADD3 R17, PT, PT, R18, -R17, RZ ;  /* 0x8000001112117210 */ /* 0x000fc80007ffe0ff */
[----:B------:R-:W-:-:S04]  /*2030*/  SEL R17, R17, RZ, P0 ;  /* 0x000000ff11117207 */ /* 0x000fc80000000000 */
[----:B------:R-:W-:-:S13]  /*2040*/  ISETP.GE.AND P0, PT, R17, R30, PT ;  /* 0x0000001e1100720c */ /* 0x000fda0003f06270 */
[----:B0-----:R-:W-:Y:S05]  /*2050*/  @P0 BRA `(.L_x_48) ;  /* 0x00000000004c0947 */ /* 0x001fea0003800000 */
[----:B------:R-:W0:Y:S01]  /*2060*/  S2R R5, SR_CgaCtaId ;  /* 0x0000000000057919 */ /* 0x000e220000008800 */
[----:B------:R-:W-:Y:S01]  /*2070*/  MOV R4, 0x400 ;  /* 0x0000040000047802 */ /* 0x000fe20000000f00 */
[----:B------:R-:W-:-:S03]  /*2080*/  IMAD.IADD R8, R18, 0x1, R15 ;  /* 0x0000000112087824 */ /* 0x000fc600078e020f */
[----:B0-----:R-:W-:-:S07]  /*2090*/  LEA R10, R5, R4, 0x18 ;  /* 0x00000004050a7211 */ /* 0x001fce00078ec0ff */
.L_x_49:
        /* <DEDUP_REMOVED lines=15> */
.L_x_48:
[----:B------:R-:W-:Y:S05]  /*2190*/  BSYNC.RECONVERGENT B0 ;  /* 0x0000000000007941 */ /* 0x000fea0003800200 */
.L_x_47:
        /* <DEDUP_REMOVED lines=59> */
[C---:B------:R-:W-:Y:S01]  /*2550*/  ISETP.GE.U32.AND P1, PT, R12.reuse, 0x81, PT ;  /* 0x000000810c00780c */ /* 0x040fe20003f26070 */
[----:B------:R-:W-:Y:S01]  /*2560*/  IMAD.SHL.U32 R12, R12, 0x2, RZ ;  /* 0x000000020c0c7824 */ /* 0x000fe200078e00ff */
[----:B------:R-:W-:Y:S01]  /*2570*/  FSEL R10, R10, R6, P0 ;  /* 0x000000060a0a7208 */ /* 0x000fe20000000000 */
[----:B------:R-:W-:Y:S01]  /*2580*/  IMAD.MOV.U32 R6, RZ, RZ, R19 ;  /* 0x000000ffff067224 */ /* 0x000fe200078e0013 */
[----:B------:R-:W-:Y:S01]  /*2590*/  FSEL R11, R11, R7, P0 ;  /* 0x000000070b0b7208 */ /* 0x000fe20000000000 */
[----:B------:R-:W-:Y:S01]  /*25a0*/  IMAD.MOV.U32 R7, RZ, RZ, R18 ;  /* 0x000000ffff077224 */ /* 0x000fe200078e0012 */
[----:B------:R-:W-:Y:S02]  /*25b0*/  FSEL R8, R8, R4, P0 ;  /* 0x0000000408087208 */ /* 0x000fe40000000000 */
[----:B------:R-:W-:Y:S01]  /*25c0*/  FSEL R9, R9, R5, P0 ;  /* 0x0000000509097208 */ /* 0x000fe20000000000 */
[----:B------:R-:W-:Y:S01]  /*25d0*/  IMAD.MOV.U32 R5, RZ, RZ, R16 ;  /* 0x000000ffff057224 */ /* 0x000fe200078e0010 */
[----:B------:R-:W-:-:S03]  /*25e0*/  MOV R4, R17 ;  /* 0x0000001100047202 */ /* 0x000fc60000000f00 */
[----:B------:R-:W-:Y:S05]  /*25f0*/  @!P1 BRA `(.L_x_50) ;  /* 0xfffffff800309947 */ /* 0x000fea000383ffff */
[----:B------:R-:W0:Y:S01]  /*2600*/  S2R R15, SR_TID.X ;  /* 0x00000000000f7919 */ /* 0x000e220000002100 */
[----:B------:R-:W1:Y:S01]  /*2610*/  LDCU.U8 UR5, c[0x0][0x380] ;  /* 0x00007000ff0577ac */ /* 0x000e620008000000 */
[----:B------:R-:W2:Y:S01]  /*2620*/  S2R R17, SR_LANEID ;  /* 0x0000000000117919 */ /* 0x000ea20000000000 */
[----:B------:R-:W3:Y:S01]  /*2630*/  S2R R13, SR_CTAID.X ;  /* 0x00000000000d7919 */ /* 0x000ee20000002500 */
[----:B-1----:R-:W-:-:S04]  /*2640*/  UPRMT UR5, UR5, 0x8880, URZ ;  /* 0x0000888005057896 */ /* 0x002fc800080000ff */
[----:B------:R-:W-:Y:S01]  /*2650*/  UISETP.NE.AND UP0, UPT, UR5, URZ, UPT ;  /* 0x000000ff0500728c */ /* 0x000fe2000bf05270 */
[----:B0-----:R-:W-:Y:S02]  /*2660*/  IMAD.SHL.U32 R14, R15, 0x4, RZ ;  /* 0x000000040f0e7824 */ /* 0x001fe400078e00ff */
[----:B--2---:R-:W-:-:S03]  /*2670*/  IMAD R35, R17, 0x30, R28 ;  /* 0x0000003011237824 */ /* 0x004fc600078e021c */
[----:B------:R-:W-:-:S04]  /*2680*/  LOP3.LUT R14, R14, 0xf80, RZ, 0xc0, !PT ;  /* 0x00000f800e0e7812 */ /* 0x000fc800078ec0ff */
[----:B------:R-:W-:-:S05]  /*2690*/  LOP3.LUT R32, R14, 0x1f, R15, 0xf8, !PT ;  /* 0x0000001f0e207812 */ /* 0x000fca00078ef80f */
[----:B------:R-:W-:Y:S01]  /*26a0*/  VIADD R12, R32, 0x20 ;  /* 0x00000020200c7836 */ /* 0x000fe20000000000 */
[----:B------:R-:W-:Y:S06]  /*26b0*/  BAR.SYNC.DEFER_BLOCKING 0x0 ;  /* 0x0000000000007b1d */ /* 0x000fec0000010000 */
[----:B---3--:R-:W-:Y:S05]  /*26c0*/  BRA.U !UP0, `(.L_x_51) ;  /* 0x00000001088c7547 */ /* 0x008fea000b800000 */
[----:B------:R-:W-:Y:S01]  /*26d0*/  ISETP.NE.AND P0, PT, R29, RZ, PT ;  /* 0x000000ff1d00720c */ /* 0x000fe20003f05270 */
[----:B------:R-:W-:Y:S04]  /*26e0*/  STS.128 [R35], R4 ;  /* 0x0000000423007388 */ /* 0x000fe80000000c00 */
[----:B------:R0:W-:Y:S04]  /*26f0*/  STS.128 [R35+0x10], R20 ;  /* 0x0000101423007388 */ /* 0x0001e80000000c00 */
[----:B------:R-:W-:Y:S04]  /*2700*/  STS.128 [R35+0x20], R24 ;  /* 0x0000201823007388 */ /* 0x000fe80000000c00 */
[----:B------:R-:W-:Y:S01]  /*2710*/  STS.128 [R35+0x30], R8 ;  /* 0x0000300823007388 */ /* 0x000fe20000000c00 */
[----:B------:R-:W-:-:S03]  /*2720*/  NOP ;  /* 0x0000000000007918 */ /* 0x000fc60000000000 */
[----:B------:R-:W-:Y:S01]  /*2730*/  LDS.128 R4, [R28] ;  /* 0x000000001c047984 */ /* 0x000fe20000000c00 */
[----:B0-----:R-:W-:Y:S01]  /*2740*/  HFMA2 R21, -RZ, RZ, 0, 0 ;  /* 0x00000000ff157431 */ /* 0x001fe200000001ff */
[----:B------:R-:W-:Y:S02]  /*2750*/  LOP3.LUT R20, R15, 0x1f, RZ, 0xc0, !PT ;  /* 0x0000001f0f147812 */ /* 0x000fe400078ec0ff */
[----:B------:R-:W-:Y:S04]  /*2760*/  LDS.128 R8, [R28+0x200] ;  /* 0x000200001c087984 */ /* 0x000fe80000000c00 */
[----:B------:R-:W-:Y:S01]  /*2770*/  LDS.128 R16, [R28+0x400] ;  /* 0x000400001c107984 */ /* 0x000fe20000000c00 */
[----:B------:R-:W-:-:S03]  /*2780*/  IMAD.WIDE.U32 R20, R13, 0x400, R20 ;  /* 0x000004000d147825 */ /* 0x000fc600078e0014 */
[----:B------:R-:W-:Y:S04]  /*2790*/  LDS.128 R28, [R28+0x600] ;  /* 0x000600001c1c7984 */ /* 0x000fe80000000c00 */
[----:B------:R-:W-:Y:S01]  /*27a0*/  @!P0 STS [UR4+0x4000], R0 ;  /* 0x00400000ff008988 */ /* 0x000fe20008000804 */
[----:B------:R-:W-:Y:S01]  /*27b0*/  BAR.SYNC.DEFER_BLOCKING 0x0 ;  /* 0x0000000000007b1d */ /* 0x000fe20000010000 */
[----:B------:R-:W-:-:S05]  /*27c0*/  IADD3 R14, P1, PT, R14, R20, RZ ;  /* 0x000000140e0e7210 */ /* 0x000fca0007f3e0ff */
[----:B------:R-:W-:Y:S01]  /*27d0*/  IMAD.X R21, RZ, RZ, R21, P1 ;  /* 0x000000ffff157224 */ /* 0x000fe200008e0615 */
[----:B------:R-:W0:Y:S01]  /*27e0*/  LDS R23, [UR4+0x4000] ;  /* 0x00400004ff177984 */ /* 0x000e220008000800 */
[----:B------:R-:W1:Y:S01]  /*27f0*/  LDCU.64 UR4, c[0x0][0x398] ;  /* 0x00007300ff0477ac */ /* 0x000e620008000a00 */
[-C--:B0-----:R-:W-:Y:S02]  /*2800*/  ISETP.GE.AND P0, PT, R32, R23.reuse, PT ;  /* 0x000000172000720c */ /* 0x081fe40003f06270 */
[-C--:B------:R-:W-:Y:S02]  /*2810*/  ISETP.GE.AND P1, PT, R12, R23.reuse, PT ;  /* 0x000000170c00720c */ /* 0x080fe40003f26270 */
[----:B-1----:R-:W-:Y:S02]  /*2820*/  LEA R12, P3, R14, UR4, 0x4 ;  /* 0x000000040e0c7c11 */ /* 0x002fe4000f8620ff */
[----:B------:R-:W-:Y:S02]  /*2830*/  ISETP.GE.AND P2, PT, R2, R23, PT ;  /* 0x000000170200720c */ /* 0x000fe40003f46270 */
[----:B------:R-:W-:-:S05]  /*2840*/  LEA.HI.X R13, R14, UR5, R21, 0x4, P3 ;  /* 0x000000050e0d7c11 */ /* 0x000fca00098f2415 */
        /* <DEDUP_REMOVED lines=11> */
.L_x_51:
[----:B------:R-:W-:Y:S01]  /*2900*/  ISETP.NE.AND P0, PT, R29, RZ, PT ;  /* 0x000000ff1d00720c */ /* 0x000fe20003f05270 */
[----:B------:R-:W-:Y:S01]  /*2910*/  STS.128 [R35], R4 ;  /* 0x0000000423007388 */ /* 0x000fe20000000c00 */
[----:B------:R-:W-:-:S03]  /*2920*/  IMAD.MOV.U32 R33, RZ, RZ, RZ ;  /* 0x000000ffff217224 */ /* 0x000fc600078e00ff */
[----:B------:R-:W-:Y:S01]  /*2930*/  STS.128 [R35+0x10], R20 ;  /* 0x0000101423007388 */ /* 0x000fe20000000c00 */
[----:B------:R-:W-:-:S03]  /*2940*/  IMAD.WIDE.U32 R14, R13, 0x400, R32 ;  /* 0x000004000d0e7825 */ /* 0x000fc600078e0020 */
[----:B------:R-:W-:Y:S04]  /*2950*/  STS.128 [R35+0x20], R24 ;  /* 0x0000201823007388 */ /* 0x000fe80000000c00 */
[----:B------:R-:W-:Y:S01]  /*2960*/  STS.128 [R35+0x30], R8 ;  /* 0x0000300823007388 */ /* 0x000fe20000000c00 */
[----:B------:R-:W-:-:S03]  /*2970*/  NOP ;  /* 0x0000000000007918 */ /* 0x000fc60000000000 */
[----:B------:R-:W-:Y:S04]  /*2980*/  LDS.128 R4, [R28] ;  /* 0x000000001c047984 */ /* 0x000fe80000000c00 */
[----:B------:R-:W-:Y:S04]  /*2990*/  LDS.128 R8, [R28+0x200] ;  /* 0x000200001c087984 */ /* 0x000fe80000000c00 */
[----:B------:R-:W-:Y:S04]  /*29a0*/  LDS.128 R16, [R28+0x400] ;  /* 0x000400001c107984 */ /* 0x000fe80000000c00 */
[----:B------:R-:W-:Y:S04]  /*29b0*/  LDS.128 R28, [R28+0x600] ;  /* 0x000600001c1c7984 */ /* 0x000fe80000000c00 */
[----:B------:R-:W-:Y:S01]  /*29c0*/  @!P0 STS [UR4+0x4000], R0 ;  /* 0x00400000ff008988 */ /* 0x000fe20008000804 */
[----:B------:R-:W-:Y:S06]  /*29d0*/  BAR.SYNC.DEFER_BLOCKING 0x0 ;  /* 0x0000000000007b1d */ /* 0x000fec0000010000 */
[----:B------:R-:W0:Y:S01]  /*29e0*/  LDS R21, [UR4+0x4000] ;  /* 0x00400004ff157984 */ /* 0x000e220008000800 */
[----:B------:R-:W1:Y:S01]  /*29f0*/  LDCU.64 UR4, c[0x0][0x3b0] ;  /* 0x00007600ff0477ac */ /* 0x000e620008000a00 */
[----:B0-----:R-:W-:-:S02]  /*2a00*/  ISETP.GE.AND P1, PT, R12, R21, PT ;  /* 0x000000150c00720c */ /* 0x001fc40003f26270 */
[----:B-1----:R-:W-:Y:S02]  /*2a10*/  LEA R12, P3, R14, UR4, 0x4 ;  /* 0x000000040e0c7c11 */ /* 0x002fe4000f8620ff */
[-C--:B------:R-:W-:Y:S02]  /*2a20*/  ISETP.GE.AND P0, PT, R32, R21.reuse, PT ;  /* 0x000000152000720c */ /* 0x080fe40003f06270 */
[-C--:B------:R-:W-:Y:S02]  /*2a30*/  ISETP.GE.AND P2, PT, R2, R21.reuse, PT ;  /* 0x000000150200720c */ /* 0x080fe40003f46270 */
[----:B------:R-:W-:Y:S02]  /*2a40*/  LEA.HI.X R13, R14, UR5, R15, 0x4, P3 ;  /* 0x000000050e0d7c11 */ /* 0x000fe400098f240f */
[----:B------:R-:W-:-:S03]  /*2a50*/  ISETP.GE.AND P3, PT, R3, R21, PT ;  /* 0x000000150300720c */ /* 0x000fc60003f66270 */
        /* <DEDUP_REMOVED lines=10> */
.L_x_52:
        /* <DEDUP_REMOVED lines=16> */
.L_x_123:


//--------------------- .text._ZN3cub18CUB_300001_SM_10006detail10merge_sort26DeviceMergeSortMergeKernelINS2_10policy_hubIN6thrust24THRUST_300001_SM_1000_NS6detail15normal_iteratorINS6_10device_ptrI7point2DIdEEEEEE9Policy600ESD_PNS0_8NullTypeESD_SH_jN4cuda3std3__44lessISB_EESB_SG_EEvbT2_T3_T4_PT6_PT7_T5_PSP_SP_NS1_7vsmem_tE --------------------------
	.section	.text._ZN3cub18CUB_300001_SM_10006detail10merge_sort26DeviceMergeSortMergeKernelINS2_10policy_hubIN6thrust24THRUST_300001_SM_1000_NS6detail15normal_iteratorINS6_10device_ptrI7point2DIdEEEEEE9Policy600ESD_PNS0_8NullTypeESD_SH_jN4cuda3std3__44lessISB_EESB_SG_EEvbT2_T3_T4_PT6_PT7_T5_PSP_SP_NS1_7vsmem_tE,"ax",@progbits
	.align	128
        .global         _ZN3cub18CUB_300001_SM_10006detail10merge_sort26DeviceMergeSortMergeKernelINS2_10policy_hubIN6thrust24THRUST_300001_SM_1000_NS6detail15normal_iteratorINS6_10device_ptrI7point2DIdEEEEEE9Policy600ESD_PNS0_8NullTypeESD_SH_jN4cuda3std3__44lessISB_EESB_SG_EEvbT2_T3_T4_PT6_PT7_T5_PSP_SP_NS1_7vsmem_tE
        .type           _ZN3cub18CUB_300001_SM_10006detail10merge_sort26DeviceMergeSortMergeKernelINS2_10policy_hubIN6thrust24THRUST_300001_SM_1000_NS6detail15normal_iteratorINS6_10device_ptrI7point2DIdEEEEEE9Policy600ESD_PNS0_8NullTypeESD_SH_jN4cuda3std3__44lessISB_EESB_SG_EEvbT2_T3_T4_PT6_PT7_T5_PSP_SP_NS1_7vsmem_tE,@function
        .size           _ZN3cub18CUB_300001_SM_10006detail10merge_sort26DeviceMergeSortMergeKernelINS2_10policy_hubIN6thrust24THRUST_300001_SM_1000_NS6detail15normal_iteratorINS6_10device_ptrI7point2DIdEEEEEE9Policy600ESD_PNS0_8NullTypeESD_SH_jN4cuda3std3__44lessISB_EESB_SG_EEvbT2_T3_T4_PT6_PT7_T5_PSP_SP_NS1_7vsmem_tE,(.L_x_124 - _ZN3cub18CUB_300001_SM_10006detail10merge_sort26DeviceMergeSortMergeKernelINS2_10policy_hubIN6thrust24THRUST_300001_SM_1000_NS6detail15normal_iteratorINS6_10device_ptrI7point2DIdEEEEEE9Policy600ESD_PNS0_8NullTypeESD_SH_jN4cuda3std3__44lessISB_EESB_SG_EEvbT2_T3_T4_PT6_PT7_T5_PSP_SP_NS1_7vsmem_tE)
        .other          _ZN3cub18CUB_300001_SM_10006detail10merge_sort26DeviceMergeSortMergeKernelINS2_10policy_hubIN6thrust24THRUST_300001_SM_1000_NS6detail15normal_iteratorINS6_10device_ptrI7point2DIdEEEEEE9Policy600ESD_PNS0_8NullTypeESD_SH_jN4cuda3std3__44lessISB_EESB_SG_EEvbT2_T3_T4_PT6_PT7_T5_PSP_SP_NS1_7vsmem_tE,@"STO_CUDA_ENTRY STV_DEFAULT"
_ZN3cub18CUB_300001_SM_10006detail10merge_sort26DeviceMergeSortMergeKernelINS2_10policy_hubIN6thrust24THRUST_300001_SM_1000_NS6detail15normal_iteratorINS6_10device_ptrI7point2DIdEEEEEE9Policy600ESD_PNS0_8NullTypeESD_SH_jN4cuda3std3__44lessISB_EESB_SG_EEvbT2_T3_T4_PT6_PT7_T5_PSP_SP_NS1_7vsmem_tE:
.text._ZN3cub18CUB_300001_SM_10006detail10merge_sort26DeviceMergeSortMergeKernelINS2_10policy_hubIN6thrust24THRUST_300001_SM_1000_NS6detail15normal_iteratorINS6_10device_ptrI7point2DIdEEEEEE9Policy600ESD_PNS0_8NullTypeESD_SH_jN4cuda3std3__44lessISB_EESB_SG_EEvbT2_T3_T4_PT6_PT7_T5_PSP_SP_NS1_7vsmem_tE:
[----:B------:R-:W-:Y:S01]  /*0000*/  LDC R1, c[0x0][0x37c] ;  /* 0x0000df00ff017b82 */ /* 0x000fe20000000800 */
[----:B------:R-:W0:Y:S01]  /*0010*/  S2R R11, SR_CTAID.X ;  /* 0x00000000000b7919 */ /* 0x000e220000002500 */
[----:B------:R-:W1:Y:S06]  /*0020*/  LDCU UR4, c[0x0][0x370] ;  /* 0x00006e00ff0477ac */ /* 0x000e6c0008000800 */
[----:B------:R-:W2:Y:S01]  /*0030*/  LDC R9, c[0x0][0x3c0] ;  /* 0x0000f000ff097b82 */ /* 0x000ea20000000800 */
[----:B------:R-:W3:Y:S01]  /*0040*/  S2R R2, SR_TID.X ;  /* 0x0000000000027919 */ /* 0x000ee20000002100 */
[----:B------:R-:W4:Y:S01]  /*0050*/  LDCU.64 UR6, c[0x0][0x358] ;  /* 0x00006b00ff0677ac */ /* 0x000f220008000a00 */
[----:B-1----:R-:W-:Y:S01]  /*0060*/  UIADD3 UR4, UPT, UPT, UR4, -0x1, URZ ;  /* 0xffffffff04047890 */ /* 0x002fe2000fffe0ff */
[----:B--2---:R-:W-:-:S05]  /*0070*/  IMAD.SHL.U32 R0, R9, 0x200, RZ ;  /* 0x0000020009007824 */ /* 0x004fca00078e00ff */
[C---:B0-----:R-:W-:Y:S01]  /*0080*/  ISETP.GE.U32.AND P0, PT, R11.reuse, UR4, PT ;  /* 0x000000040b007c0c */ /* 0x041fe2000bf06070 */
[----:B------:R-:W-:-:S12]  /*0090*/  IMAD.SHL.U32 R3, R11, 0x400, RZ ;  /* 0x000004000b037824 */ /* 0x000fd800078e00ff */
[----:B---34-:R-:W-:Y:S05]  /*00a0*/  @P0 BRA `(.L_x_53) ;  /* 0x0000001000240947 */ /* 0x018fea0003800000 */
[----:B------:R-:W0:Y:S01]  /*00b0*/  LDC.64 R6, c[0x0][0x3b8] ;  /* 0x0000ee00ff067b82 */ /* 0x000e220000000a00 */
[----:B------:R-:W-:Y:S01]  /*00c0*/  IMAD.MOV R10, RZ, RZ, -R9 ;  /* 0x000000ffff0a7224 */ /* 0x000fe200078e0a09 */
[----:B------:R-:W1:Y:S06]  /*00d0*/  LDCU.U8 UR4, c[0x0][0x380] ;  /* 0x00007000ff0477ac */ /* 0x000e6c0008000000 */
[----:B------:R-:W2:Y:S01]  /*00e0*/  LDC R12, c[0x0][0x398] ;  /* 0x0000e600ff0c7b82 */ /* 0x000ea20000000800 */
[----:B0-----:R-:W-:-:S05]  /*00f0*/  IMAD.WIDE.U32 R6, R11, 0x4, R6 ;  /* 0x000000040b067825 */ /* 0x001fca00078e0006 */
[----:B------:R-:W3:Y:S04]  /*0100*/  LDG.E R8, desc[UR6][R6.64+0x4] ;  /* 0x0000040606087981 */ /* 0x000ee8000c1e1900 */
[----:B------:R0:W4:Y:S01]  /*0110*/  LDG.E R4, desc[UR6][R6.64] ;  /* 0x0000000606047981 */ /* 0x000122000c1e1900 */
[CC--:B------:R-:W-:Y:S01]  /*0120*/  LOP3.LUT R5, R11.reuse, R10.reuse, RZ, 0xc0, !PT ;  /* 0x0000000a0b057212 */ /* 0x0c0fe200078ec0ff */
[----:B-1----:R-:W-:Y:S01]  /*0130*/  UPRMT UR4, UR4, 0x8880, URZ ;  /* 0x0000888004047896 */ /* 0x002fe200080000ff */
[C---:B------:R-:W-:Y:S01]  /*0140*/  LOP3.LUT R10, R11.reuse, R10, RZ, 0xfc, !PT ;  /* 0x0000000a0b0a7212 */ /* 0x040fe200078efcff */
[----:B------:R-:W-:Y:S02]  /*0150*/  ACQBULK ;  /* 0x000000000000782e */ /* 0x000fe40000000000 */
[----:B------:R-:W-:Y:S01]  /*0160*/  IMAD.IADD R9, R11, 0x1, -R5 ;  /* 0x000000010b097824 */ /* 0x000fe200078e0a05 */
[----:B------:R-:W-:Y:S01]  /*0170*/  ISETP.NE.AND P1, PT, R10, -0x1, PT ;  /* 0xffffffff0a00780c */ /* 0x000fe20003f25270 */
[----:B------:R-:W-:Y:S01]  /*0180*/  IMAD.SHL.U32 R5, R5, 0x400, RZ ;  /* 0x0000040005057824 */ /* 0x000fe200078e00ff */
[----:B------:R-:W-:Y:S01]  /*0190*/  UISETP.NE.AND UP0, UPT, UR4, URZ, UPT ;  /* 0x000000ff0400728c */ /* 0x000fe2000bf05270 */
[----:B------:R-:W-:Y:S01]  /*01a0*/  IMAD.SHL.U32 R9, R9, 0x400, RZ ;  /* 0x0000040009097824 */ /* 0x000fe200078e00ff */
[----:B0-----:R-:W-:Y:S01]  /*01b0*/  LOP3.LUT R6, R0, 0xfffffc00, RZ, 0xc0, !PT ;  /* 0xfffffc0000067812 */ /* 0x001fe200078ec0ff */
[----:B--2---:R-:W-:-:S02]  /*01c0*/  IMAD.IADD R7, R12, 0x1, -R5 ;  /* 0x000000010c077824 */ /* 0x004fc400078e0a05 */
[C---:B------:R-:W-:Y:S01]  /*01d0*/  VIADD R0, R9.reuse, 0x3ff ;  /* 0x000003ff09007836 */ /* 0x040fe20000000000 */
[----:B------:R-:W-:Y:S02]  /*01e0*/  ISETP.NE.AND P0, PT, R9, -0x400, PT ;  /* 0xfffffc000900780c */ /* 0x000fe40003f05270 */
[----:B------:R-:W-:-:S05]  /*01f0*/  VIMNMX.U32 R11, PT, PT, R6, R7, !PT ;  /* 0x00000007060b7248 */ /* 0x000fca0007fe0000 */
[----:B------:R-:W-:-:S06]  /*0200*/  IMAD.IADD R11, R11, 0x1, -R6 ;  /* 0x000000010b0b7824 */ /* 0x000fcc00078e0a06 */
[----:B------:R-:W-:Y:S02]  /*0210*/  @P0 VIADD R0, R9, 0x400 ;  /* 0x0000040009000836 */ /* 0x000fe40000000000 */
[----:B---3--:R-:W-:-:S04]  /*0220*/  IMAD.IADD R21, R8, 0x1, -R5 ;  /* 0x0000000108157824 */ /* 0x008fc800078e0a05 */
[----:B------:R-:W-:Y:S01]  /*0230*/  IMAD.IADD R13, R0, 0x1, -R21 ;  /* 0x00000001000d7824 */ /* 0x000fe200078e0a15 */
[----:B------:R-:W-:Y:S01]  /*0240*/  @!P1 VIMNMX.U32 R21, PT, PT, R6, R7, PT ;  /* 0x0000000706159248 */ /* 0x000fe20003fe0000 */
[----:B----4-:R-:W-:-:S03]  /*0250*/  IMAD.IADD R4, R4, 0x1, -R5 ;  /* 0x0000000104047824 */ /* 0x010fc600078e0a05 */
[----:B------:R-:W-:Y:S01]  /*0260*/  SEL R8, R6, R13, !P1 ;  /* 0x0000000d06087207 */ /* 0x000fe20004800000 */
[----:B------:R-:W-:Y:S01]  /*0270*/  IMAD.IADD R21, R21, 0x1, -R4 ;  /* 0x0000000115157824 */ /* 0x000fe200078e0a04 */
[----:B------:R-:W-:Y:S02]  /*0280*/  VIADDMNMX.U32 R0, R9, -R4, R11, PT ;  /* 0x8000000409007246 */ /* 0x000fe4000380000b */
[----:B------:R-:W-:Y:S01]  /*0290*/  VIMNMX.U32 R27, PT, PT, R11, R8, PT ;  /* 0x000000080b1b7248 */ /* 0x000fe20003fe0000 */
[----:B------:R-:W-:Y:S06]  /*02a0*/  BRA.U !UP0, `(.L_x_54) ;  /* 0x0000000108907547 */ /* 0x000fec000b800000 */
[----:B------:R-:W-:Y:S01]  /*02b0*/  IADD3 R7, P0, P1, R0, R5, R6 ;  /* 0x0000000500077210 */ /* 0x000fe2000791e006 */
[C---:B------:R-:W-:Y:S01]  /*02c0*/  IMAD.IADD R6, R2.reuse, 0x1, -R21 ;  /* 0x0000000102067824 */ /* 0x040fe200078e0a15 */
[----:B------:R-:W0:Y:S01]  /*02d0*/  LDCU.64 UR4, c[0x0][0x388] ;  /* 0x00007100ff0477ac */ /* 0x000e220008000a00 */
[----:B------:R-:W-:Y:S01]  /*02e0*/  VIADD R8, R2, 0x100 ;  /* 0x0000010002087836 */ /* 0x000fe20000000000 */
[----:B------:R-:W-:Y:S02]  /*02f0*/  IADD3.X R9, PT, PT, RZ, RZ, RZ, P0, P1 ;  /* 0x000000ffff097210 */ /* 0x000fe400007e24ff */
[----:B------:R-:W-:Y:S02]  /*0300*/  IADD3 R7, P4, PT, R6, R7, RZ ;  /* 0x0000000706077210 */ /* 0x000fe40007f9e0ff */
[----:B------:R-:W-:Y:S02]  /*0310*/  ISETP.GE.AND P1, PT, R8, R21, PT ;  /* 0x000000150800720c */ /* 0x000fe40003f26270 */
[C---:B------:R-:W-:Y:S01]  /*0320*/  IADD3 R5, P2, P3, R2.reuse, R4, R5 ;  /* 0x0000000402057210 */ /* 0x040fe20007b5e005 */
[----:B------:R-:W-:Y:S01]  /*0330*/  VIADD R4, R2, 0x200 ;  /* 0x0000020002047836 */ /* 0x000fe20000000000 */
[----:B------:R-:W-:Y:S01]  /*0340*/  LEA.HI.X.SX32 R8, R6, R9, 0x1, P4 ;  /* 0x0000000906087211 */ /* 0x000fe200020f0eff */
[----:B------:R-:W-:Y:S01]  /*0350*/  VIADD R6, R2, 0x300 ;  /* 0x0000030002067836 */ /* 0x000fe20000000000 */
[----:B------:R-:W-:-:S02]  /*0360*/  IADD3.X R10, PT, PT, RZ, RZ, RZ, P2, P3 ;  /* 0x000000ffff0a7210 */ /* 0x000fc400017e64ff */
[-C--:B------:R-:W-:Y:S02]  /*0370*/  ISETP.GE.AND P0, PT, R2, R21.reuse, PT ;  /* 0x000000150200720c */ /* 0x080fe40003f06270 */
[-C--:B------:R-:W-:Y:S02]  /*0380*/  ISETP.GE.AND P2, PT, R4, R21.reuse, PT ;  /* 0x000000150400720c */ /* 0x080fe40003f46270 */
[----:B------:R-:W-:Y:S02]  /*0390*/  ISETP.GE.AND P3, PT, R6, R21, PT ;  /* 0x000000150600720c */ /* 0x000fe40003f66270 */
[----:B0-----:R-:W-:Y:S02]  /*03a0*/  LEA R22, P4, R5, UR4, 0x4 ;  /* 0x0000000405167c11 */ /* 0x001fe4000f8820ff */
[----:B------:R-:W-:Y:S02]  /*03b0*/  LEA R24, P5, R7, UR4, 0x4 ;  /* 0x0000000407187c11 */ /* 0x000fe4000f8a20ff */
[----:B------:R-:W-:-:S02]  /*03c0*/  LEA.HI.X R23, R5, UR5, R10, 0x4, P4 ;  /* 0x0000000505177c11 */ /* 0x000fc4000a0f240a */
        /* <DEDUP_REMOVED lines=18> */
.L_x_54:
[----:B------:R-:W-:Y:S01]  /*04f0*/  IMAD.IADD R7, R2, 0x1, -R21 ;  /* 0x0000000102077824 */ /* 0x000fe200078e0a15 */
[----:B------:R-:W-:Y:S01]  /*0500*/  IADD3 R6, P0, P1, R0, R5, R6 ;  /* 0x0000000500067210 */ /* 0x000fe2000791e006 */
[----:B------:R-:W0:Y:S01]  /*0510*/  LDCU.64 UR4, c[0x0][0x3a0] ;  /* 0x00007400ff0477ac */ /* 0x000e220008000a00 */
[C---:B------:R-:W-:Y:S01]  /*0520*/  VIADD R10, R2.reuse, 0x100 ;  /* 0x00000100020a7836 */ /* 0x040fe20000000000 */
[----:B------:R-:W-:Y:S02]  /*0530*/  IADD3 R4, P2, P3, R2, R4, R5 ;  /* 0x0000000402047210 */ /* 0x000fe40007b5e005 */
[C---:B------:R-:W-:Y:S02]  /*0540*/  IADD3 R8, P4, PT, R7.reuse, R6, RZ ;  /* 0x0000000607087210 */ /* 0x040fe40007f9e0ff */
[----:B------:R-:W-:Y:S02]  /*0550*/  IADD3.X R6, PT, PT, RZ, RZ, RZ, P0, P1 ;  /* 0x000000ffff067210 */ /* 0x000fe400007e24ff */
[-C--:B------:R-:W-:Y:S01]  /*0560*/  ISETP.GE.AND P0, PT, R10, R21.reuse, PT ;  /* 0x000000150a00720c */ /* 0x080fe20003f06270 */
[C---:B------:R-:W-:Y:S01]  /*0570*/  VIADD R10, R2.reuse, 0x300 ;  /* 0x00000300020a7836 */ /* 0x040fe20000000000 */
[----:B------:R-:W-:Y:S01]  /*0580*/  LEA.HI.X.SX32 R7, R7, R6, 0x1, P4 ;  /* 0x0000000607077211 */ /* 0x000fe200020f0eff */
[C---:B------:R-:W-:Y:S01]  /*0590*/  VIADD R6, R2.reuse, 0x200 ;  /* 0x0000020002067836 */ /* 0x040fe20000000000 */
[----:B------:R-:W-:-:S02]  /*05a0*/  ISETP.GE.AND P1, PT, R2, R21, PT ;  /* 0x000000150200720c */ /* 0x000fc40003f26270 */
[-C--:B------:R-:W-:Y:S02]  /*05b0*/  ISETP.GE.AND P5, PT, R10, R21.reuse, PT ;  /* 0x000000150a00720c */ /* 0x080fe40003fa6270 */
[----:B------:R-:W-:Y:S02]  /*05c0*/  ISETP.GE.AND P4, PT, R6, R21, PT ;  /* 0x000000150600720c */ /* 0x000fe40003f86270 */
[----:B------:R-:W-:Y:S02]  /*05d0*/  IADD3.X R5, PT, PT, RZ, RZ, RZ, P2, P3 ;  /* 0x000000ffff057210 */ /* 0x000fe400017e64ff */
        /* <DEDUP_REMOVED lines=20> */
.L_x_55:
[----:B------:R-:W2:Y:S01]  /*0720*/  S2UR UR5, SR_CgaCtaId ;  /* 0x00000000000579c3 */ /* 0x000ea20000008800 */
[----:B------:R-:W-:Y:S01]  /*0730*/  UMOV UR4, 0x400 ;  /* 0x0000040000047882 */ /* 0x000fe20000000000 */
[----:B------:R-:W-:Y:S01]  /*0740*/  IMAD.IADD R20, R27, 0x1, -R0 ;  /* 0x000000011b147824 */ /* 0x000fe200078e0a00 */
[----:B--2---:R-:W-:-:S06]  /*0750*/  ULEA UR4, UR5, UR4, 0x18 ;  /* 0x0000000405047291 */ /* 0x004fcc000f8ec0ff */
[----:B01----:R-:W-:-:S05]  /*0760*/  LEA R23, R2, UR4, 0x4 ;  /* 0x0000000402177c11 */ /* 0x003fca000f8e20ff */
[----:B-----5:R-:W-:Y:S04]  /*0770*/  STS.128 [R23], R4 ;  /* 0x0000000417007388 */ /* 0x020fe80000000c00 */
[----:B------:R0:W-:Y:S04]  /*0780*/  STS.128 [R23+0x1000], R8 ;  /* 0x0010000817007388 */ /* 0x0001e80000000c00 */
[----:B------:R1:W-:Y:S04]  /*0790*/  STS.128 [R23+0x2000], R12 ;  /* 0x0020000c17007388 */ /* 0x0003e80000000c00 */
[----:B------:R2:W-:Y:S01]  /*07a0*/  STS.128 [R23+0x3000], R16 ;  /* 0x0030001017007388 */ /* 0x0005e20000000c00 */
[----:B------:R-:W-:Y:S01]  /*07b0*/  BAR.SYNC.DEFER_BLOCKING 0x0 ;  /* 0x0000000000007b1d */ /* 0x000fe20000010000 */
[----:B------:R-:W-:-:S07]  /*07c0*/  IMAD.IADD R27, R21, 0x1, R20 ;  /* 0x00000001151b7824 */ /* 0x000fce00078e0214 */
[----:B------:R-:W-:Y:S01]  /*07d0*/  PREEXIT ;  /* 0x000000000000782d */ /* 0x000fe20000000000 */
[----:B------:R-:W-:Y:S01]  /*07e0*/  IMAD.SHL.U32 R0, R2, 0x4, RZ ;  /* 0x0000000402007824 */ /* 0x000fe200078e00ff */
[----:B------:R-:W-:Y:S04]  /*07f0*/  BSSY.RECONVERGENT B0, `(.L_x_56) ;  /* 0x0000018000007945 */ /* 0x000fe80003800200 */
[----:B0-----:R-:W-:-:S04]  /*0800*/  VIMNMX R10, PT, PT, R27, R0, PT ;  /* 0x000000001b0a7248 */ /* 0x001fc80003fe0100 */
[C---:B------:R-:W-:Y:S01]  /*0810*/  ISETP.GE.AND P0, PT, R10.reuse, R20, PT ;  /* 0x000000140a00720c */ /* 0x040fe20003f06270 */
[----:B-1----:R-:W-:Y:S01]  /*0820*/  IMAD.IADD R12, R10, 0x1, -R20 ;  /* 0x000000010a0c7824 */ /* 0x002fe200078e0a14 */
[----:B------:R-:W-:-:S04]  /*0830*/  VIMNMX R5, PT, PT, R21, R10, PT ;  /* 0x0000000a15057248 */ /* 0x000fc80003fe0100 */
[----:B------:R-:W-:-:S04]  /*0840*/  SEL R12, R12, RZ, P0 ;  /* 0x000000ff0c0c7207 */ /* 0x000fc80000000000 */
[----:B------:R-:W-:-:S13]  /*0850*/  ISETP.GE.AND P0, PT, R12, R5, PT ;  /* 0x000000050c00720c */ /* 0x000fda0003f06270 */
[----:B--2---:R-:W-:Y:S05]  /*0860*/  @P0 BRA `(.L_x_57) ;  /* 0x0000000000400947 */ /* 0x004fea0003800000 */
[----:B------:R-:W-:Y:S02]  /*0870*/  IMAD.MOV.U32 R9, RZ, RZ, R5 ;  /* 0x000000ffff097224 */ /* 0x000fe400078e0005 */
[----:B------:R-:W-:-:S07]  /*0880*/  IMAD.IADD R11, R21, 0x1, R10 ;  /* 0x00000001150b7824 */ /* 0x000fce00078e020a */
.L_x_58:
[----:B------:R-:W-:-:S05]  /*0890*/  IMAD.IADD R4, R9, 0x1, -R12 ;  /* 0x0000000109047824 */ /* 0x000fca00078e0a0c */
[----:B------:R-:W-:-:S04]  /*08a0*/  LEA.HI R5, R4, R4, RZ, 0x1 ;  /* 0x0000000404057211 */ /* 0x000fc800078f08ff */
[----:B------:R-:W-:-:S04]  /*08b0*/  LEA.HI.SX32 R8, R5, R12, 0x1f ;  /* 0x0000000c05087211 */ /* 0x000fc800078ffaff */
[----:B------:R-:W-:-:S05]  /*08c0*/  LOP3.LUT R4, RZ, R8, RZ, 0x33, !PT ;  /* 0x00000008ff047212 */ /* 0x000fca00078e33ff */
[----:B------:R-:W-:Y:S01]  /*08d0*/  IMAD.IADD R5, R11, 0x1, R4 ;  /* 0x000000010b057824 */ /* 0x000fe200078e0204 */
[----:B------:R-:W-:-:S04]  /*08e0*/  LEA R4, R8, UR4, 0x4 ;  /* 0x0000000408047c11 */ /* 0x000fc8000f8e20ff */
[----:B------:R-:W-:Y:S02]  /*08f0*/  LEA R6, R5, UR4, 0x4 ;  /* 0x0000000405067c11 */ /* 0x000fe4000f8e20ff */
[----:B------:R-:W-:Y:S04]  /*0900*/  LDS.64 R4, [R4+0x8] ;  /* 0x0000080004047984 */ /* 0x000fe80000000a00 */
[----:B------:R-:W0:Y:S02]  /*0910*/  LDS.64 R6, [R6+0x8] ;  /* 0x0000080006067984 */ /* 0x000e240000000a00 */
[----:B0-----:R-:W-:-:S06]  /*0920*/  DSETP.GEU.AND P0, PT, R6, R4, PT ;  /* 0x000000040600722a */ /* 0x001fcc0003f0e000 */
[----:B------:R-:W-:-:S08]  /*0930*/  SEL R9, R9, R8, P0 ;  /* 0x0000000809097207 */ /* 0x000fd00000000000 */
[----:B------:R-:W-:-:S05]  /*0940*/  @P0 VIADD R12, R8, 0x1 ;  /* 0x00000001080c0836 */ /* 0x000fca0000000000 */
[----:B------:R-:W-:-:S13]  /*0950*/  ISETP.GE.AND P0, PT, R12, R9, PT ;  /* 0x000000090c00720c */ /* 0x000fda0003f06270 */
[----:B------:R-:W-:Y:S05]  /*0960*/  @!P0 BRA `(.L_x_58) ;  /* 0xfffffffc00c88947 */ /* 0x000fea000383ffff */
.L_x_57:
[----:B------:R-:W-:Y:S05]  /*0970*/  BSYNC.RECONVERGENT B0 ;  /* 0x0000000000007941 */ /* 0x000fea0003800200 */
.L_x_56:
[----:B------:R-:W-:Y:S02]  /*0980*/  IADD3 R20, PT, PT, R21, R10, -R12 ;  /* 0x0000000a15147210 */ /* 0x000fe40007ffe80c */
[----:B------:R-:W-:Y:S02]  /*0990*/  LEA R15, R12, UR4, 0x4 ;  /* 0x000000040c0f7c11 */ /* 0x000fe4000f8e20ff */
[C---:B------:R-:W-:Y:S01]  /*09a0*/  LEA R13, R20.reuse, UR4, 0x4 ;  /* 0x00000004140d7c11 */ /* 0x040fe2000f8e20ff */
[C---:B------:R-:W-:Y:S01]  /*09b0*/  VIADD R14, R20.reuse, 0x1 ;  /* 0x00000001140e7836 */ /* 0x040fe20000000000 */
[----:B------:R-:W-:Y:S01]  /*09c0*/  ISETP.GE.AND P1, PT, R20, R27, PT ;  /* 0x0000001b1400720c */ /* 0x000fe20003f26270 */
[----:B------:R-:W-:Y:S01]  /*09d0*/  LDS.128 R8, [R15] ;  /* 0x000000000f087984 */ /* 0x000fe20000000c00 */
[----:B------:R-:W-:-:S03]  /*09e0*/  PLOP3.LUT P0, PT, PT, PT, PT, 0x8, 0x80 ;  /* 0x000000000080781c */ /* 0x000fc60003f0e170 */
[----:B------:R-:W0:Y:S08]  /*09f0*/  LDS.128 R4, [R13] ;  /* 0x000000000d047984 */ /* 0x000e300000000c00 */
        /* <DEDUP_REMOVED lines=23> */
[C---:B------:R-:W-:Y:S01]  /*0b70*/  VIADD R24, R26.reuse, 0x1 ;  /* 0x000000011a187836 */ /* 0x040fe20000000000 */
[----:B------:R-:W-:Y:S02]  /*0b80*/  @!P0 LEA R20, R26, UR4, 0x4 ;  /* 0x000000041a148c11 */ /* 0x000fe4000f8e20ff */
[C---:B------:R-:W-:Y:S02]  /*0b90*/  @P0 LEA R23, R22.reuse, UR4, 0x4 ;  /* 0x0000000416170c11 */ /* 0x040fe4000f8e20ff */
[----:B------:R-:W-:Y:S01]  /*0ba0*/  ISETP.GE.AND P1, PT, R22, R27, PT ;  /* 0x0000001b1600720c */ /* 0x000fe20003f26270 */
[----:B------:R-:W-:Y:S04]  /*0bb0*/  @!P0 LDS.128 R8, [R20] ;  /* 0x0000000014088984 */ /* 0x000fe80000000c00 */
[----:B------:R-:W0:Y:S01]  /*0bc0*/  @P0 LDS.128 R4, [R23] ;  /* 0x0000000017040984 */ /* 0x000e220000000c00 */
[----:B------:R-:W-:-:S07]  /*0bd0*/  PLOP3.LUT P0, PT, PT, PT, PT, 0x8, 0x80 ;  /* 0x000000000080781c */ /* 0x000fce0003f0e170 */
[----:B0-----:R-:W-:-:S06]  /*0be0*/  @!P1 DSETP.GEU.AND P2, PT, R6, R10, PT ;  /* 0x0000000a0600922a */ /* 0x001fcc0003f4e000 */
[----:B------:R-:W-:-:S04]  /*0bf0*/  @!P1 ISETP.GE.OR P0, PT, R26, R21, !P2 ;  /* 0x000000151a00920c */ /* 0x000fc80005706670 */
[----:B------:R-:W-:Y:S02]  /*0c00*/  FSEL R25, R6, R10, P0 ;  /* 0x0000000a06197208 */ /* 0x000fe40000000000 */
[----:B------:R-:W-:Y:S02]  /*0c10*/  FSEL R20, R4, R8, P0 ;  /* 0x0000000804147208 */ /* 0x000fe40000000000 */
[----:B------:R-:W-:-:S05]  /*0c20*/  FSEL R23, R5, R9, P0 ;  /* 0x0000000905177208 */ /* 0x000fca0000000000 */
[----:B------:R-:W-:Y:S02]  /*0c30*/  @P0 IMAD.MOV R24, RZ, RZ, R26 ;  /* 0x000000ffff180224 */ /* 0x000fe400078e021a */
[----:B------:R-:W-:Y:S02]  /*0c40*/  VIADD R26, R22, 0x1 ;  /* 0x00000001161a7836 */ /* 0x000fe40000000000 */
[----:B------:R-:W-:Y:S01]  /*0c50*/  @!P0 IMAD.MOV R26, RZ, RZ, R22 ;  /* 0x000000ffff1a8224 */ /* 0x000fe200078e0216 */
[----:B------:R-:W-:Y:S02]  /*0c60*/  @!P0 LEA R28, R24, UR4, 0x4 ;  /* 0x00000004181c8c11 */ /* 0x000fe4000f8e20ff */
[----:B------:R-:W-:Y:S02]  /*0c70*/  FSEL R22, R7, R11, P0 ;  /* 0x0000000b07167208 */ /* 0x000fe40000000000 */
[C---:B------:R-:W-:Y:S01]  /*0c80*/  @P0 LEA R29, R26.reuse, UR4, 0x4 ;  /* 0x000000041a1d0c11 */ /* 0x040fe2000f8e20ff */
[----:B------:R-:W-:Y:S01]  /*0c90*/  @!P0 LDS.128 R8, [R28] ;  /* 0x000000001c088984 */ /* 0x000fe20000000c00 */
[----:B------:R-:W-:-:S03]  /*0ca0*/  ISETP.GE.AND P1, PT, R26, R27, PT ;  /* 0x0000001b1a00720c */ /* 0x000fc60003f26270 */
[----:B------:R-:W0:Y:S01]  /*0cb0*/  @P0 LDS.128 R4, [R29] ;  /* 0x000000001d040984 */ /* 0x000e220000000c00 */
[----:B------:R-:W-:Y:S01]  /*0cc0*/  BAR.SYNC.DEFER_BLOCKING 0x0 ;  /* 0x0000000000007b1d */ /* 0x000fe20000010000 */
[----:B------:R-:W-:-:S08]  /*0cd0*/  PLOP3.LUT P0, PT, PT, PT, PT, 0x8, 0x80 ;  /* 0x000000000080781c */ /* 0x000fd00003f0e170 */
        /* <DEDUP_REMOVED lines=13> */
[----:B------:R-:W1:Y:S03]  /*0db0*/  LDCU.64 UR8, c[0x0][0x3a0] ;  /* 0x00007400ff0877ac */ /* 0x000e660008000a00 */
[----:B------:R-:W-:-:S04]  /*0dc0*/  LOP3.LUT R2, R21, 0x1f, R2, 0xf8, !PT ;  /* 0x0000001f15027812 */ /* 0x000fc800078ef802 */
[----:B------:R-:W-:Y:S01]  /*0dd0*/  IADD3 R3, P0, PT, R3, R2, RZ ;  /* 0x0000000203037210 */ /* 0x000fe20007f1e0ff */
[----:B0-----:R-:W-:-:S05]  /*0de0*/  IMAD R0, R20, 0x4, R21 ;  /* 0x0000000414007824 */ /* 0x001fca00078e0215 */
[----:B------:R-:W-:-:S05]  /*0df0*/  LEA R23, R0, UR4, 0x4 ;  /* 0x0000000400177c11 */ /* 0x000fca000f8e20ff */
[----:B------:R-:W-:Y:S01]  /*0e00*/  IMAD R0, R20, -0x30, R23 ;  /* 0xffffffd014007824 */ /* 0x000fe200078e0217 */
[----:B------:R-:W-:Y:S01]  /*0e10*/  STS.128 [R23], R16 ;  /* 0x0000001017007388 */ /* 0x000fe20000000c00 */
[----:B------:R-:W-:Y:S01]  /*0e20*/  IMAD.X R20, RZ, RZ, RZ, P0 ;  /* 0x000000ffff147224 */ /* 0x000fe200000e06ff */
[C---:B-1----:R-:W-:Y:S02]  /*0e30*/  LEA R2, P0, R3.reuse, UR8, 0x4 ;  /* 0x0000000803027c11 */ /* 0x042fe4000f8020ff */
[----:B------:R-:W-:Y:S02]  /*0e40*/  STS.128 [R23+0x10], R12 ;  /* 0x0000100c17007388 */ /* 0x000fe40000000c00 */
[----:B------:R-:W-:Y:S02]  /*0e50*/  LEA.HI.X R3, R3, UR9, R20, 0x4, P0 ;  /* 0x0000000903037c11 */ /* 0x000fe400080f2414 */
[----:B------:R-:W-:Y:S04]  /*0e60*/  STS.128 [R23+0x20], R8 ;  /* 0x0000200817007388 */ /* 0x000fe80000000c00 */
        /* <DEDUP_REMOVED lines=15> */
.L_x_59:
[----:B------:R-:W0:Y:S01]  /*0f60*/  S2R R21, SR_LANEID ;  /* 0x0000000000157919 */ /* 0x000e220000000000 */
[----:B------:R-:W-:Y:S01]  /*0f70*/  LOP3.LUT R0, R0, 0xf80, RZ, 0xc0, !PT ;  /* 0x00000f8000007812 */ /* 0x000fe200078ec0ff */
[----:B------:R-:W1:Y:S01]  /*0f80*/  LDCU.64 UR8, c[0x0][0x388] ;  /* 0x00007100ff0877ac */ /* 0x000e620008000a00 */
[----:B------:R-:W-:-:S05]  /*0f90*/  LOP3.LUT R2, R2, 0x1f, RZ, 0xc0, !PT ;  /* 0x0000001f02027812 */ /* 0x000fca00078ec0ff */
[----:B------:R-:W-:-:S05]  /*0fa0*/  IMAD.IADD R3, R3, 0x1, R2 ;  /* 0x0000000103037824 */ /* 0x000fca00078e0202 */
[----:B------:R-:W-:Y:S01]  /*0fb0*/  IADD3 R3, P0, PT, R0, R3, RZ ;  /* 0x0000000300037210 */ /* 0x000fe20007f1e0ff */
[----:B0-----:R-:W-:-:S04]  /*0fc0*/  IMAD R20, R21, 0x4, R0 ;  /* 0x0000000415147824 */ /* 0x001fc800078e0200 */
[----:B------:R-:W-:Y:S01]  /*0fd0*/  IMAD.X R0, RZ, RZ, RZ, P0 ;  /* 0x000000ffff007224 */ /* 0x000fe200000e06ff */
[C---:B-1----:R-:W-:Y:S02]  /*0fe0*/  LEA R2, P0, R3.reuse, UR8, 0x4 ;  /* 0x0000000803027c11 */ /* 0x042fe4000f8020ff */
[----:B------:R-:W-:Y:S02]  /*0ff0*/  LEA R23, R20, UR4, 0x4 ;  /* 0x0000000414177c11 */ /* 0x000fe4000f8e20ff */
[----:B------:R-:W-:-:S03]  /*1000*/  LEA.HI.X R3, R3, UR9, R0, 0x4, P0 ;  /* 0x0000000903037c11 */ /* 0x000fc600080f2400 */
[----:B------:R-:W-:Y:S01]  /*1010*/  IMAD R21, R21, -0x30, R23 ;  /* 0xffffffd015157824 */ /* 0x000fe200078e0217 */
[----:B------:R-:W-:Y:S04]  /*1020*/  STS.128 [R23], R16 ;  /* 0x0000001017007388 */ /* 0x000fe80000000c00 */
[----:B------:R-:W-:Y:S04]  /*1030*/  STS.128 [R23+0x10], R12 ;  /* 0x0000100c17007388 */ /* 0x000fe80000000c00 */
        /* <DEDUP_REMOVED lines=16> */
.L_x_53:
        /* <DEDUP_REMOVED lines=10> */
[----:B------:R-:W-:Y:S01]  /*11e0*/  BSSY.RECONVERGENT B0, `(.L_x_60) ;  /* 0x000007d000007945 */ /* 0x000fe20003800200 */
[----:B------:R-:W-:Y:S01]  /*11f0*/  LOP3.LUT R9, R0, 0xfffffc00, RZ, 0xc0, !PT ;  /* 0xfffffc0000097812 */ /* 0x000fe200078ec0ff */
[----:B------:R-:W-:Y:S01]  /*1200*/  IMAD.IADD R5, R11, 0x1, -R12 ;  /* 0x000000010b057824 */ /* 0x000fe200078e0a0c */
[----:B------:R-:W-:Y:S01]  /*1210*/  ISETP.NE.AND P1, PT, R10, -0x1, PT ;  /* 0xffffffff0a00780c */ /* 0x000fe20003f25270 */
[----:B------:R-:W-:Y:S01]  /*1220*/  UISETP.NE.AND UP0, UPT, UR4, URZ, UPT ;  /* 0x000000ff0400728c */ /* 0x000fe2000bf05270 */
[----:B------:R-:W-:Y:S01]  /*1230*/  ACQBULK ;  /* 0x000000000000782e */ /* 0x000fe20000000000 */
[----:B------:R-:W-:-:S02]  /*1240*/  IMAD.SHL.U32 R13, R5, 0x400, RZ ;  /* 0x00000400050d7824 */ /* 0x000fc400078e00ff */
[----:B------:R-:W-:Y:S02]  /*1250*/  IMAD.SHL.U32 R5, R12, 0x400, RZ ;  /* 0x000004000c057824 */ /* 0x000fe400078e00ff */
[C---:B0-----:R-:W-:Y:S01]  /*1260*/  VIADD R6, R13.reuse, 0x3ff ;  /* 0x000003ff0d067836 */ /* 0x041fe20000000000 */
[----:B------:R-:W-:Y:S01]  /*1270*/  ISETP.NE.AND P0, PT, R13, -0x400, PT ;  /* 0xfffffc000d00780c */ /* 0x000fe20003f05270 */
[----:B--2---:R-:W-:-:S05]  /*1280*/  IMAD.IADD R14, R14, 0x1, -R5 ;  /* 0x000000010e0e7824 */ /* 0x004fca00078e0a05 */
[----:B------:R-:W-:-:S05]  /*1290*/  VIMNMX.U32 R0, PT, PT, R9, R14, !PT ;  /* 0x0000000e09007248 */ /* 0x000fca0007fe0000 */
[----:B------:R-:W-:Y:S02]  /*12a0*/  IMAD.IADD R7, R0, 0x1, -R9 ;  /* 0x0000000100077824 */ /* 0x000fe400078e0a09 */
        /* <DEDUP_REMOVED lines=8> */
[----:B------:R-:W-:-:S05]  /*1330*/  VIMNMX.U32 R7, PT, PT, R7, R6, PT ;  /* 0x0000000607077248 */ /* 0x000fca0003fe0000 */
[----:B------:R-:W-:Y:S01]  /*1340*/  IMAD.IADD R22, R7, 0x1, -R0 ;  /* 0x0000000107167824 */ /* 0x000fe200078e0a00 */
[----:B------:R-:W-:Y:S06]  /*1350*/  BRA.U !UP0, `(.L_x_61) ;  /* 0x0000000108cc7547 */ /* 0x000fec000b800000 */
[----:B------:R-:W-:Y:S01]  /*1360*/  IADD3 R7, P0, P1, R0, R5, R9 ;  /* 0x0000000500077210 */ /* 0x000fe2000791e009 */
[----:B------:R-:W-:Y:S01]  /*1370*/  IMAD.IADD R0, R2, 0x1, -R23 ;  /* 0x0000000102007824 */ /* 0x000fe200078e0a17 */
[----:B------:R-:W0:Y:S01]  /*1380*/  LDCU.64 UR4, c[0x0][0x388] ;  /* 0x00007100ff0477ac */ /* 0x000e220008000a00 */
[----:B------:R-:W-:Y:S03]  /*1390*/  BSSY.RECONVERGENT B1, `(.L_x_62) ;  /* 0x0000012000017945 */ /* 0x000fe60003800200 */
[----:B------:R-:W-:Y:S02]  /*13a0*/  IADD3 R6, P2, PT, R0, R7, RZ ;  /* 0x0000000700067210 */ /* 0x000fe40007f5e0ff */
[----:B------:R-:W-:Y:S02]  /*13b0*/  IADD3.X R7, PT, PT, RZ, RZ, RZ, P0, P1 ;  /* 0x000000ffff077210 */ /* 0x000fe400007e24ff */
[----:B------:R-:W-:-:S02]  /*13c0*/  IADD3 R4, P0, P1, R2, R4, R5 ;  /* 0x0000000402047210 */ /* 0x000fc4000791e005 */
[----:B------:R-:W-:Y:S01]  /*13d0*/  LEA.HI.X.SX32 R5, R0, R7, 0x1, P2 ;  /* 0x0000000700057211 */ /* 0x000fe200010f0eff */
[----:B------:R-:W-:Y:S01]  /*13e0*/  IMAD.IADD R0, R23, 0x1, R22 ;  /* 0x0000000117007824 */ /* 0x000fe200078e0216 */
[----:B------:R-:W-:-:S04]  /*13f0*/  IADD3.X R7, PT, PT, RZ, RZ, RZ, P0, P1 ;  /* 0x000000ffff077210 */ /* 0x000fc800007e24ff */
        /* <DEDUP_REMOVED lines=11> */
.L_x_63:
[----:B------:R-:W-:Y:S05]  /*14b0*/  BSYNC.RECONVERGENT B1 ;  /* 0x0000000000017941 */ /* 0x000fea0003800200 */
.L_x_62:
        /* <DEDUP_REMOVED lines=9> */
.L_x_65:
[----:B------:R-:W-:Y:S05]  /*1550*/  BSYNC.RECONVERGENT B1 ;  /* 0x0000000000017941 */ /* 0x000fea0003800200 */
.L_x_64:
        /* <DEDUP_REMOVED lines=9> */
.L_x_67:
[----:B------:R-:W-:Y:S05]  /*15f0*/  BSYNC.RECONVERGENT B1 ;  /* 0x0000000000017941 */ /* 0x000fea0003800200 */
.L_x_66:
        /* <DEDUP_REMOVED lines=9> */
.L_x_61:
[----:B------:R-:W-:Y:S01]  /*1690*/  IMAD.IADD R7, R2, 0x1, -R23 ;  /* 0x0000000102077824 */ /* 0x000fe200078e0a17 */
[----:B------:R-:W-:Y:S01]  /*16a0*/  IADD3 R0, P0, P1, R0, R5, R9 ;  /* 0x0000000500007210 */ /* 0x000fe2000791e009 */
[----:B------:R-:W0:Y:S01]  /*16b0*/  LDCU.64 UR4, c[0x0][0x3a0] ;  /* 0x00007400ff0477ac */ /* 0x000e220008000a00 */
[----:B------:R-:W-:Y:S02]  /*16c0*/  BSSY.RECONVERGENT B1, `(.L_x_69) ;  /* 0x0000012000017945 */ /* 0x000fe40003800200 */
[C---:B------:R-:W-:Y:S02]  /*16d0*/  IADD3 R6, P2, PT, R7.reuse, R0, RZ ;  /* 0x0000000007067210 */ /* 0x040fe40007f5e0ff */
[----:B------:R-:W-:Y:S02]  /*16e0*/  IADD3.X R0, PT, PT, RZ, RZ, RZ, P0, P1 ;  /* 0x000000ffff007210 */ /* 0x000fe400007e24ff */
[----:B------:R-:W-:Y:S02]  /*16f0*/  IADD3 R4, P0, P1, R2, R4, R5 ;  /* 0x0000000402047210 */ /* 0x000fe4000791e005 */
        /* <DEDUP_REMOVED lines=14> */
.L_x_70:
[----:B------:R-:W-:Y:S05]  /*17e0*/  BSYNC.RECONVERGENT B1 ;  /* 0x0000000000017941 */ /* 0x000fea0003800200 */
.L_x_69:
        /* <DEDUP_REMOVED lines=9> */
.L_x_72:
[----:B------:R-:W-:Y:S05]  /*1880*/  BSYNC.RECONVERGENT B1 ;  /* 0x0000000000017941 */ /* 0x000fea0003800200 */
.L_x_71:
        /* <DEDUP_REMOVED lines=9> */
.L_x_74:
[----:B------:R-:W-:Y:S05]  /*1920*/  BSYNC.RECONVERGENT B1 ;  /* 0x0000000000017941 */ /* 0x000fea0003800200 */
.L_x_73:
        /* <DEDUP_REMOVED lines=8> */
.L_x_68:
[----:B------:R-:W-:Y:S05]  /*19b0*/  BSYNC.RECONVERGENT B0 ;  /* 0x0000000000007941 */ /* 0x000fea0003800200 */
.L_x_60:
[----:B------:R-:W0:Y:S01]  /*19c0*/  S2UR UR5, SR_CgaCtaId ;  /* 0x00000000000579c3 */ /* 0x000e220000008800 */
[----:B------:R-:W-:Y:S02]  /*19d0*/  UMOV UR4, 0x400 ;  /* 0x0000040000047882 */ /* 0x000fe40000000000 */
[----:B0-----:R-:W-:-:S06]  /*19e0*/  ULEA UR4, UR5, UR4, 0x18 ;  /* 0x0000000405047291 */ /* 0x001fcc000f8ec0ff */
[----:B-1234-:R-:W-:-:S05]  /*19f0*/  LEA R21, R2, UR4, 0x4 ;  /* 0x0000000402157c11 */ /* 0x01efca000f8e20ff */
        /* <DEDUP_REMOVED lines=8> */
[----:B------:R-:W-:-:S04]  /*1a80*/  VIMNMX R10, PT, PT, R21, R0, PT ;  /* 0x00000000150a7248 */ /* 0x000fc80003fe0100 */
[C---:B------:R-:W-:Y:S01]  /*1a90*/  ISETP.GE.AND P0, PT, R10.reuse, R22, PT ;  /* 0x000000160a00720c */ /* 0x040fe20003f06270 */
[----:B------:R-:W-:Y:S01]  /*1aa0*/  IMAD.IADD R12, R10, 0x1, -R22 ;  /* 0x000000010a0c7824 */ /* 0x000fe200078e0a16 */
[----:B------:R-:W-:-:S04]  /*1ab0*/  VIMNMX R5, PT, PT, R23, R10, PT ;  /* 0x0000000a17057248 */ /* 0x000fc80003fe0100 */
[----:B------:R-:W-:-:S04]  /*1ac0*/  SEL R12, R12, RZ, P0 ;  /* 0x000000ff0c0c7207 */ /* 0x000fc80000000000 */
[----:B------:R-:W-:-:S13]  /*1ad0*/  ISETP.GE.AND P0, PT, R12, R5, PT ;  /* 0x000000050c00720c */ /* 0x000fda0003f06270 */
[----:B------:R-:W-:Y:S05]  /*1ae0*/  @P0 BRA `(.L_x_76) ;  /* 0x0000000000400947 */ /* 0x000fea0003800000 */
[----:B------:R-:W-:Y:S02]  /*1af0*/  IMAD.MOV.U32 R9, RZ, RZ, R5 ;  /* 0x000000ffff097224 */ /* 0x000fe400078e0005 */
[----:B------:R-:W-:-:S07]  /*1b00*/  IMAD.IADD R11, R23, 0x1, R10 ;  /* 0x00000001170b7824 */ /* 0x000fce00078e020a */
.L_x_77:
        /* <DEDUP_REMOVED lines=14> */
.L_x_76:
[----:B------:R-:W-:Y:S05]  /*1bf0*/  BSYNC.RECONVERGENT B0 ;  /* 0x0000000000007941 */ /* 0x000fea0003800200 */
.L_x_75:
[----:B------:R-:W-:Y:S01]  /*1c00*/  IADD3 R15, PT, PT, R23, R10, -R12 ;  /* 0x0000000a170f7210 */ /* 0x000fe20007ffe80c */
[C---:B------:R-:W-:Y:S01]  /*1c10*/  VIADD R14, R12.reuse, 0x1 ;  /* 0x000000010c0e7836 */ /* 0x040fe20000000000 */
        /* <DEDUP_REMOVED lines=25> */
[----:B------:R-:W-:Y:S02]  /*1db0*/  FSEL R17, R8, R4, P0 ;  /* 0x0000000408117208 */ /* 0x000fe40000000000 */
[----:B------:R-:W-:-:S03]  /*1dc0*/  FSEL R20, R9, R5, P0 ;  /* 0x0000000509147208 */ /* 0x000fc60000000000 */
[----:B------:R-:W-:Y:S02]  /*1dd0*/  @P0 IMAD.MOV R12, RZ, RZ, R14 ;  /* 0x000000ffff0c0224 */ /* 0x000fe400078e020e */
[----:B------:R-:W-:Y:S02]  /*1de0*/  @!P0 IMAD.MOV R15, RZ, RZ, R13 ;  /* 0x000000ffff0f8224 */ /* 0x000fe400078e020d */
[C---:B------:R-:W-:Y:S01]  /*1df0*/  VIADD R16, R12.reuse, 0x1 ;  /* 0x000000010c107836 */ /* 0x040fe20000000000 */
[----:B------:R-:W-:Y:S01]  /*1e00*/  @!P0 LEA R13, R12, UR4, 0x4 ;  /* 0x000000040c0d8c11 */ /* 0x000fe2000f8e20ff */
[C---:B------:R-:W-:Y:S01]  /*1e10*/  VIADD R19, R15.reuse, 0x1 ;  /* 0x000000010f137836 */ /* 0x040fe20000000000 */
        /* <DEDUP_REMOVED lines=8> */
[----:B------:R-:W-:-:S07]  /*1ea0*/  FSEL R13, R9, R5, P0 ;  /* 0x00000005090d7208 */ /* 0x000fce0000000000 */
[----:B------:R-:W-:Y:S01]  /*1eb0*/  @P0 IMAD.MOV R16, RZ, RZ, R12 ;  /* 0x000000ffff100224 */ /* 0x000fe200078e020c */
[----:B------:R-:W-:Y:S01]  /*1ec0*/  FSEL R12, R8, R4, P0 ;  /* 0x00000004080c7208 */ /* 0x000fe20000000000 */
[----:B------:R-:W-:Y:S01]  /*1ed0*/  @!P0 IMAD.MOV R19, RZ, RZ, R15 ;  /* 0x000000ffff138224 */ /* 0x000fe200078e020f */
[----:B------:R-:W-:Y:S02]  /*1ee0*/  FSEL R15, R11, R7, P0 ;  /* 0x000000070b0f7208 */ /* 0x000fe40000000000 */
[----:B------:R-:W-:Y:S02]  /*1ef0*/  @!P0 LEA R28, R16, UR4, 0x4 ;  /* 0x00000004101c8c11 */ /* 0x000fe4000f8e20ff */
[C---:B------:R-:W-:Y:S02]  /*1f00*/  @P0 LEA R18, R19.reuse, UR4, 0x4 ;  /* 0x0000000413120c11 */ /* 0x040fe4000f8e20ff */
[----:B------:R-:W-:Y:S01]  /*1f10*/  ISETP.GE.AND P1, PT, R19, R0, PT ;  /* 0x000000001300720c */ /* 0x000fe20003f26270 */
[----:B------:R-:W-:Y:S04]  /*1f20*/  @!P0 LDS.128 R4, [R28] ;  /* 0x000000001c048984 */ /* 0x000fe80000000c00 */
[----:B------:R-:W0:Y:S01]  /*1f30*/  @P0 LDS.128 R8, [R18] ;  /* 0x0000000012080984 */ /* 0x000e220000000c00 */
[----:B------:R-:W-:Y:S01]  /*1f40*/  BAR.SYNC.DEFER_BLOCKING 0x0 ;  /* 0x0000000000007b1d */ /* 0x000fe20000010000 */
[----:B------:R-:W-:-:S06]  /*1f50*/  PLOP3.LUT P0, PT, PT, PT, PT, 0x8, 0x80 ;  /* 0x000000000080781c */ /* 0x000fcc0003f0e170 */
        /* <DEDUP_REMOVED lines=19> */
[----:B------:R-:W-:-:S03]  /*2090*/  ISETP.NE.AND P0, PT, R2, RZ, PT ;  /* 0x000000ff0200720c */ /* 0x000fc60003f05270 */
[----:B0-----:R-:W-:-:S05]  /*20a0*/  IMAD R21, R23, 0x4, R20 ;  /* 0x0000000417157824 */ /* 0x001fca00078e0214 */
[----:B------:R-:W-:-:S05]  /*20b0*/  LEA R25, R21, UR4, 0x4 ;  /* 0x0000000415197c11 */ /* 0x000fca000f8e20ff */
        /* <DEDUP_REMOVED lines=9> */
[----:B0-----:R-:W-:-:S03]  /*2150*/  LOP3.LUT R25, R2, 0x1f, RZ, 0xc0, !PT ;  /* 0x0000001f02197812 */ /* 0x001fc600078ec0ff */
[----:B------:R-:W-:Y:S02]  /*2160*/  LDS.128 R4, [R23+0x600] ;  /* 0x0006000017047984 */ /* 0x000fe40000000c00 */
[----:B------:R-:W-:Y:S02]  /*2170*/  IMAD.IADD R20, R20, 0x1, R25 ;  /* 0x0000000114147824 */ /* 0x000fe400078e0219 */
[----:B------:R0:W-:Y:S02]  /*2180*/  @!P0 STS [UR4+0x4000], R0 ;  /* 0x00400000ff008988 */ /* 0x0001e40008000804 */
[C---:B------:R-:W-:Y:S01]  /*2190*/  VIADD R2, R20.reuse, 0x20 ;  /* 0x0000002014027836 */ /* 0x040fe20000000000 */
[----:B------:R-:W-:Y:S01]  /*21a0*/  BAR.SYNC.DEFER_BLOCKING 0x0 ;  /* 0x0000000000007b1d */ /* 0x000fe20000010000 */
[----:B------:R-:W-:Y:S01]  /*21b0*/  IADD3 R3, P2, PT, R3, R20, RZ ;  /* 0x0000001403037210 */ /* 0x000fe20007f5e0ff */
[----:B------:R-:W-:-:S04]  /*21c0*/  VIADD R22, R20, 0x40 ;  /* 0x0000004014167836 */ /* 0x000fc80000000000 */
[----:B0-----:R-:W-:Y:S01]  /*21d0*/  IMAD.X R0, RZ, RZ, RZ, P2 ;  /* 0x000000ffff007224 */ /* 0x001fe200010e06ff */
[----:B------:R-:W0:Y:S02]  /*21e0*/  LDS R21, [UR4+0x4000] ;  /* 0x00400004ff157984 */ /* 0x000e240008000800 */
[CC--:B0-----:R-:W-:Y:S01]  /*21f0*/  ISETP.GE.AND P0, PT, R20.reuse, R21.reuse, PT ;  /* 0x000000151400720c */ /* 0x0c1fe20003f06270 */
[----:B------:R-:W-:Y:S01]  /*2200*/  VIADD R20, R20, 0x60 ;  /* 0x0000006014147836 */ /* 0x000fe20000000000 */
[-C--:B------:R-:W-:Y:S02]  /*2210*/  ISETP.GE.AND P1, PT, R2, R21.reuse, PT ;  /* 0x000000150200720c */ /* 0x080fe40003f26270 */
[C---:B-1----:R-:W-:Y:S02]  /*2220*/  LEA R2, P3, R3.reuse, UR8, 0x4 ;  /* 0x0000000803027c11 */ /* 0x042fe4000f8620ff */
        /* <DEDUP_REMOVED lines=13> */
.L_x_78:
[----:B------:R-:W0:Y:S01]  /*2300*/  S2R R23, SR_LANEID ;  /* 0x0000000000177919 */ /* 0x000e220000000000 */
[----:B------:R-:W-:Y:S01]  /*2310*/  LOP3.LUT R20, R21, 0xf80, RZ, 0xc0, !PT ;  /* 0x00000f8015147812 */ /* 0x000fe200078ec0ff */
[----:B------:R-:W1:Y:S01]  /*2320*/  LDCU.64 UR8, c[0x0][0x388] ;  /* 0x00007100ff0877ac */ /* 0x000e620008000a00 */
[C---:B------:R-:W-:Y:S02]  /*2330*/  ISETP.NE.AND P0, PT, R2.reuse, RZ, PT ;  /* 0x000000ff0200720c */ /* 0x040fe40003f05270 */
[----:B------:R-:W-:-:S05]  /*2340*/  LOP3.LUT R2, R2, 0x1f, RZ, 0xc0, !PT ;  /* 0x0000001f02027812 */ /* 0x000fca00078ec0ff */
[--C-:B------:R-:W-:Y:S02]  /*2350*/  IMAD.IADD R3, R3, 0x1, R2.reuse ;  /* 0x0000000103037824 */ /* 0x100fe400078e0202 */
[----:B------:R-:W-:-:S03]  /*2360*/  IMAD.IADD R22, R20, 0x1, R2 ;  /* 0x0000000114167824 */ /* 0x000fc600078e0202 */
[----:B------:R-:W-:Y:S01]  /*2370*/  IADD3 R3, P2, PT, R20, R3, RZ ;  /* 0x0000000314037210 */ /* 0x000fe20007f5e0ff */
[C---:B------:R-:W-:Y:S02]  /*2380*/  VIADD R2, R22.reuse, 0x20 ;  /* 0x0000002016027836 */ /* 0x040fe40000000000 */
[----:B0-----:R-:W-:Y:S02]  /*2390*/  IMAD R21, R23, 0x4, R20 ;  /* 0x0000000417157824 */ /* 0x001fe400078e0214 */
[----:B------:R-:W-:-:S03]  /*23a0*/  VIADD R20, R22, 0x40 ;  /* 0x0000004016147836 */ /* 0x000fc60000000000 */
[----:B------:R-:W-:-:S05]  /*23b0*/  LEA R25, R21, UR4, 0x4 ;  /* 0x0000000415197c11 */ /* 0x000fca000f8e20ff */
[----:B------:R-:W-:Y:S01]  /*23c0*/  IMAD R23, R23, -0x30, R25 ;  /* 0xffffffd017177824 */ /* 0x000fe200078e0219 */
[----:B------:R-:W-:Y:S04]  /*23d0*/  STS.128 [R25], R4 ;  /* 0x0000000419007388 */ /* 0x000fe80000000c00 */
[----:B------:R-:W-:Y:S04]  /*23e0*/  STS.128 [R25+0x10], R8 ;  /* 0x0000100819007388 */ /* 0x000fe80000000c00 */
[----:B------:R-:W-:Y:S04]  /*23f0*/  STS.128 [R25+0x20], R12 ;  /* 0x0000200c19007388 */ /* 0x000fe80000000c00 */
[----:B------:R-:W-:Y:S01]  /*2400*/  STS.128 [R25+0x30], R16 ;  /* 0x0000301019007388 */ /* 0x000fe20000000c00 */
[----:B------:R-:W-:-:S03]  /*2410*/  NOP ;  /* 0x0000000000007918 */ /* 0x000fc60000000000 */
[----:B------:R-:W-:Y:S04]  /*2420*/  LDS.128 R8, [R23] ;  /* 0x0000000017087984 */ /* 0x000fe80000000c00 */
[----:B------:R-:W-:Y:S04]  /*2430*/  LDS.128 R12, [R23+0x200] ;  /* 0x00020000170c7984 */ /* 0x000fe80000000c00 */
[----:B------:R-:W-:Y:S04]  /*2440*/  LDS.128 R16, [R23+0x400] ;  /* 0x0004000017107984 */ /* 0x000fe80000000c00 */
[----:B------:R-:W-:Y:S04]  /*2450*/  LDS.128 R4, [R23+0x600] ;  /* 0x0006000017047984 */ /* 0x000fe80000000c00 */
[----:B------:R0:W-:Y:S01]  /*2460*/  @!P0 STS [UR4+0x4000], R0 ;  /* 0x00400000ff008988 */ /* 0x0001e20008000804 */
[----:B------:R-:W-:Y:S01]  /*2470*/  BAR.SYNC.DEFER_BLOCKING 0x0 ;  /* 0x0000000000007b1d */ /* 0x000fe20000010000 */
[----:B0-----:R-:W-:-:S05]  /*2480*/  IMAD.X R0, RZ, RZ, RZ, P2 ;  /* 0x000000ffff007224 */ /* 0x001fca00010e06ff */
[----:B------:R-:W0:Y:S02]  /*2490*/  LDS R21, [UR4+0x4000] ;  /* 0x00400004ff157984 */ /* 0x000e240008000800 */
[-C--:B0-----:R-:W-:Y:S02]  /*24a0*/  ISETP.GE.AND P1, PT, R2, R21.reuse, PT ;  /* 0x000000150200720c */ /* 0x081fe40003f26270 */
[CC--:B------:R-:W-:Y:S01]  /*24b0*/  ISETP.GE.AND P0, PT, R22.reuse, R21.reuse, PT ;  /* 0x000000151600720c */ /* 0x0c0fe20003f06270 */
[----:B------:R-:W-:Y:S01]  /*24c0*/  VIADD R22, R22, 0x60 ;  /* 0x0000006016167836 */ /* 0x000fe20000000000 */
[C---:B-1----:R-:W-:Y:S02]  /*24d0*/  LEA R2, P3, R3.reuse, UR8, 0x4 ;  /* 0x0000000803027c11 */ /* 0x042fe4000f8620ff */
[----:B------:R-:W-:Y:S02]  /*24e0*/  ISETP.GE.AND P2, PT, R20, R21, PT ;  /* 0x000000151400720c */ /* 0x000fe40003f46270 */
[----:B------:R-:W-:-:S02]  /*24f0*/  LEA.HI.X R3, R3, UR9, R0, 0x4, P3 ;  /* 0x0000000903037c11 */ /* 0x000fc400098f2400 */
        /* <DEDUP_REMOVED lines=11> */
.L_x_79:
        /* <DEDUP_REMOVED lines=13> */
.L_x_124:


//--------------------- .text._ZN3cub18CUB_300001_SM_10006detail10merge_sort30DeviceMergeSortPartitionKernelIN6thrust24THRUST_300001_SM_1000_NS6detail15normal_iteratorINS5_10device_ptrI7point2DIdEEEEEjN4cuda3std3__44lessISA_EESA_EEvbT_PT2_T0_SL_PSL_T1_SL_i --------------------------
	.section	.text._ZN3cub18CUB_300001_SM_10006detail10merge_sort30DeviceMergeSortPartitionKernelIN6thrust24THRUST_300001_SM_1000_NS6detail15normal_iteratorINS5_10device_ptrI7point2DIdEEEEEjN4cuda3std3__44lessISA_EESA_EEvbT_PT2_T0_SL_PSL_T1_SL_i,"ax",@progbits
	.align	128
        .global         _ZN3cub18CUB_300001_SM_10006detail10merge_sort30DeviceMergeSortPartitionKernelIN6thrust24THRUST_300001_SM_1000_NS6detail15normal_iteratorINS5_10device_ptrI7point2DIdEEEEEjN4cuda3std3__44lessISA_EESA_EEvbT_PT2_T0_SL_PSL_T1_SL_i
        .type           _ZN3cub18CUB_300001_SM_10006detail10merge_sort30DeviceMergeSortPartitionKernelIN6thrust24THRUST_300001_SM_1000_NS6detail15normal_iteratorINS5_10device_ptrI7point2DIdEEEEEjN4cuda3std3__44lessISA_EESA_EEvbT_PT2_T0_SL_PSL_T1_SL_i,@function
        .size           _ZN3cub18CUB_300001_SM_10006detail10merge_sort30DeviceMergeSortPartitionKernelIN6thrust24THRUST_300001_SM_1000_NS6detail15normal_iteratorINS5_10device_ptrI7point2DIdEEEEEjN4cuda3std3__44lessISA_EESA_EEvbT_PT2_T0_SL_PSL_T1_SL_i,(.L_x_125 - _ZN3cub18CUB_300001_SM_10006detail10merge_sort30DeviceMergeSortPartitionKernelIN6thrust24THRUST_300001_SM_1000_NS6detail15normal_iteratorINS5_10device_ptrI7point2DIdEEEEEjN4cuda3std3__44lessISA_EESA_EEvbT_PT2_T0_SL_PSL_T1_SL_i)
        .other          _ZN3cub18CUB_300001_SM_10006detail10merge_sort30DeviceMergeSortPartitionKernelIN6thrust24THRUST_300001_SM_1000_NS6detail15normal_iteratorINS5_10device_ptrI7point2DIdEEEEEjN4cuda3std3__44lessISA_EESA_EEvbT_PT2_T0_SL_PSL_T1_SL_i,@"STO_CUDA_ENTRY STV_DEFAULT"
_ZN3cub18CUB_300001_SM_10006detail10merge_sort30DeviceMergeSortPartitionKernelIN6thrust24THRUST_300001_SM_1000_NS6detail15normal_iteratorINS5_10device_ptrI7point2DIdEEEEEjN4cuda3std3__44lessISA_EESA_EEvbT_PT2_T0_SL_PSL_T1_SL_i:
.text._ZN3cub18CUB_300001_SM_10006detail10merge_sort30DeviceMergeSortPartitionKernelIN6thrust24THRUST_300001_SM_1000_NS6detail15normal_iteratorINS5_10device_ptrI7point2DIdEEEEEjN4cuda3std3__44lessISA_EESA_EEvbT_PT2_T0_SL_PSL_T1_SL_i:
[----:B------:R-:W-:Y:S01]  /*0000*/  LDC R1, c[0x0][0x37c] ;  /* 0x0000df00ff017b82 */ /* 0x000fe20000000800 */
[----:B------:R-:W0:Y:S01]  /*0010*/  S2R R0, SR_CTAID.X ;  /* 0x0000000000007919 */ /* 0x000e220000002500 */
[----:B------:R-:W0:Y:S01]  /*0020*/  LDCU UR4, c[0x0][0x360] ;  /* 0x00006c00ff0477ac */ /* 0x000e220008000800 */
[----:B------:R-:W0:Y:S01]  /*0030*/  S2R R3, SR_TID.X ;  /* 0x0000000000037919 */ /* 0x000e220000002100 */
[----:B------:R-:W1:Y:S01]  /*0040*/  LDCU UR6, c[0x0][0x39c] ;  /* 0x00007380ff0677ac */ /* 0x000e620008000800 */
[----:B0-----:R-:W-:-:S05]  /*0050*/  IMAD R0, R0, UR4, R3 ;  /* 0x0000000400007c24 */ /* 0x001fca000f8e0203 */
[----:B-1----:R-:W-:-:S13]  /*0060*/  ISETP.GE.U32.AND P0, PT, R0, UR6, PT ;  /* 0x0000000600007c0c */ /* 0x002fda000bf06070 */
[----:B------:R-:W-:Y:S05]  /*0070*/  @P0 EXIT ;  /* 0x000000000000094d */ /* 0x000fea0003800000 */
[----:B------:R-:W0:Y:S01]  /*0080*/  LDCU UR5, c[0x0][0x3ac] ;  /* 0x00007580ff0577ac */ /* 0x000e220008000800 */
[----:B------:R-:W-:Y:S01]  /*0090*/  VIADD R2, R0, 0x1 ;  /* 0x0000000100027836 */ /* 0x000fe20000000000 */
[----:B------:R-:W-:Y:S01]  /*00a0*/  ACQBULK ;  /* 0x000000000000782e */ /* 0x000fe20000000000 */
[----:B------:R-:W1:Y:S03]  /*00b0*/  LDCU UR7, c[0x0][0x3b0] ;  /* 0x00007600ff0777ac */ /* 0x000e660008000800 */
[----:B------:R-:W-:Y:S01]  /*00c0*/  ISETP.NE.AND P0, PT, R2, UR6, PT ;  /* 0x0000000602007c0c */ /* 0x000fe2000bf05270 */
[----:B------:R-:W2:Y:S01]  /*00d0*/  LDCU UR10, c[0x0][0x398] ;  /* 0x00007300ff0a77ac */ /* 0x000ea20008000800 */
[----:B------:R-:W3:Y:S01]  /*00e0*/  LDCU.64 UR8, c[0x0][0x358] ;  /* 0x00006b00ff0877ac */ /* 0x000ee20008000a00 */
[----:B0-----:R-:W-:-:S10]  /*00f0*/  UIADD3 UR4, UPT, UPT, -UR5, URZ, URZ ;  /* 0x000000ff05047290 */ /* 0x001fd4000fffe1ff */
[----:B------:R-:W0:Y:S01]  /*0100*/  @!P0 LDC.64 R4, c[0x0][0x3a0] ;  /* 0x0000e800ff048b82 */ /* 0x000e220000000a00 */
[----:B------:R-:W-:Y:S01]  /*0110*/  LOP3.LUT R2, R0, UR4, RZ, 0xc0, !PT ;  /* 0x0000000400027c12 */ /* 0x000fe2000f8ec0ff */
[----:B------:R-:W-:-:S04]  /*0120*/  USHF.R.U32.HI UR4, URZ, 0x1, UR5 ;  /* 0x00000001ff047899 */ /* 0x000fc80008011605 */
[----:B-1----:R-:W-:Y:S01]  /*0130*/  IMAD R3, R2, UR7, RZ ;  /* 0x0000000702037c24 */ /* 0x002fe2000f8e02ff */
[----:B------:R-:W-:-:S04]  /*0140*/  UIMAD UR4, UR4, UR7, URZ ;  /* 0x00000007040472a4 */ /* 0x000fc8000f8e02ff */
[----:B------:R-:W-:-:S04]  /*0150*/  LOP3.LUT R2, RZ, R3, RZ, 0x33, !PT ;  /* 0x00000003ff027212 */ /* 0x000fc800078e33ff */
[----:B------:R-:W-:-:S04]  /*0160*/  VIMNMX.U32 R2, PT, PT, R2, UR4, PT ;  /* 0x0000000402027c48 */ /* 0x000fc8000bfe0000 */
[----:B--2---:R-:W-:Y:S01]  /*0170*/  VIADDMNMX.U32 R2, R2, R3, UR10, PT ;  /* 0x0000000a02027e46 */ /* 0x004fe2000b800003 */
[----:B0-----:R-:W-:Y:S01]  /*0180*/  @!P0 IMAD.WIDE.U32 R4, R0, 0x4, R4 ;  /* 0x0000000400048825 */ /* 0x001fe200078e0004 */
[----:B------:R-:W-:Y:S02]  /*0190*/  VIMNMX.U32 R3, PT, PT, R3, UR10, PT ;  /* 0x0000000a03037c48 */ /* 0x000fe4000bfe0000 */
[----:B------:R-:W-:Y:S02]  /*01a0*/  LOP3.LUT R6, RZ, R2, RZ, 0x33, !PT ;  /* 0x00000002ff067212 */ /* 0x000fe400078e33ff */
[----:B---3--:R0:W-:Y:S02]  /*01b0*/  @!P0 STG.E desc[UR8][R4.64], R2 ;  /* 0x0000000204008986 */ /* 0x0081e4000c101908 */
[----:B------:R-:W-:-:S04]  /*01c0*/  VIMNMX.U32 R7, PT, PT, R6, UR4, PT ;  /* 0x0000000406077c48 */ /* 0x000fc8000bfe0000 */
[----:B------:R-:W-:Y:S01]  /*01d0*/  VIADDMNMX.U32 R7, R7, R2, UR10, PT ;  /* 0x0000000a07077e46 */ /* 0x000fe2000b800002 */
[----:B------:R-:W-:Y:S06]  /*01e0*/  @!P0 EXIT ;  /* 0x000000000000894d */ /* 0x000fec0003800000 */
[----:B------:R-:W1:Y:S01]  /*01f0*/  LDCU.U8 UR6, c[0x0][0x380] ;  /* 0x00007000ff0677ac */ /* 0x000e620008000000 */
[----:B------:R-:W-:Y:S01]  /*0200*/  BSSY.RECONVERGENT B0, `(.L_x_80) ;  /* 0x0000040000007945 */ /* 0x000fe20003800200 */
[----:B------:R-:W-:-:S06]  /*0210*/  UIADD3 UR4, UPT, UPT, UR5, -0x1, URZ ;  /* 0xffffffff05047890 */ /* 0x000fcc000fffe0ff */
[----:B0-----:R-:W-:-:S05]  /*0220*/  LOP3.LUT R4, R0, UR4, RZ, 0xc0, !PT ;  /* 0x0000000400047c12 */ /* 0x001fca000f8ec0ff */
[----:B------:R-:W-:Y:S01]  /*0230*/  IMAD R4, R4, UR7, RZ ;  /* 0x0000000704047c24 */ /* 0x000fe2000f8e02ff */
[----:B-1----:R-:W-:-:S04]  /*0240*/  UPRMT UR6, UR6, 0x8880, URZ ;  /* 0x0000888006067896 */ /* 0x002fc800080000ff */
[----:B------:R-:W-:-:S03]  /*0250*/  VIADDMNMX.U32 R4, R7, -R3, R4, PT ;  /* 0x8000000307047246 */ /* 0x000fc60003800004 */
[----:B------:R-:W-:Y:S02]  /*0260*/  UMOV UR4, UR6 ;  /* 0x0000000600047c82 */ /* 0x000fe40008000000 */
[----:B------:R-:W-:-:S09]  /*0270*/  UISETP.NE.AND UP0, UPT, UR4, URZ, UPT ;  /* 0x000000ff0400728c */ /* 0x000fd2000bf05270 */
[----:B------:R-:W-:Y:S05]  /*0280*/  BRA.U !UP0, `(.L_x_81) ;  /* 0x0000000108747547 */ /* 0x000fea000b800000 */
[----:B------:R-:W-:Y:S01]  /*0290*/  IMAD.IADD R7, R7, 0x1, -R2 ;  /* 0x0000000107077824 */ /* 0x000fe200078e0a02 */
[----:B------:R-:W-:Y:S01]  /*02a0*/  VIADDMNMX.U32 R5, R2, -R3, R4, PT ;  /* 0x8000000302057246 */ /* 0x000fe20003800004 */
[----:B------:R-:W0:Y:S01]  /*02b0*/  LDCU.64 UR4, c[0x0][0x388] ;  /* 0x00007100ff0477ac */ /* 0x000e220008000a00 */
[----:B------:R-:W-:Y:S02]  /*02c0*/  BSSY.RECONVERGENT B1, `(.L_x_82) ;  /* 0x0000018000017945 */ /* 0x000fe40003800200 */
[----:B------:R-:W-:-:S05]  /*02d0*/  VIMNMX.U32 R6, PT, PT, R4, R7, !PT ;  /* 0x0000000704067248 */ /* 0x000fca0007fe0000 */
[----:B------:R-:W-:-:S05]  /*02e0*/  IMAD.IADD R6, R6, 0x1, -R7 ;  /* 0x0000000106067824 */ /* 0x000fca00078e0a07 */
[----:B------:R-:W-:-:S13]  /*02f0*/  ISETP.GE.U32.AND P0, PT, R6, R5, PT ;  /* 0x000000050600720c */ /* 0x000fda0003f06070 */
[----:B0-----:R-:W-:Y:S05]  /*0300*/  @P0 BRA `(.L_x_83) ;  /* 0x00000000004c0947 */ /* 0x001fea0003800000 */
.L_x_84:
[----:B------:R-:W-:-:S05]  /*0310*/  IMAD.IADD R7, R5, 0x1, -R6 ;  /* 0x0000000105077824 */ /* 0x000fca00078e0a06 */
[----:B------:R-:W-:-:S04]  /*0320*/  LEA.HI R12, R7, R6, RZ, 0x1f ;  /* 0x00000006070c7211 */ /* 0x000fc800078ff8ff */
[-C--:B------:R-:W-:Y:S02]  /*0330*/  LOP3.LUT R7, RZ, R12.reuse, RZ, 0x33, !PT ;  /* 0x0000000cff077212 */ /* 0x080fe400078e33ff */
[----:B------:R-:W-:-:S03]  /*0340*/  IADD3 R9, P1, PT, R3, R12, RZ ;  /* 0x0000000c03097210 */ /* 0x000fc60007f3e0ff */
[----:B------:R-:W-:Y:S02]  /*0350*/  IMAD.IADD R7, R4, 0x1, R7 ;  /* 0x0000000104077824 */ /* 0x000fe400078e0207 */
[----:B------:R-:W-:Y:S01]  /*0360*/  IMAD.X R16, RZ, RZ, RZ, P1 ;  /* 0x000000ffff107224 */ /* 0x000fe200008e06ff */
[C---:B------:R-:W-:Y:S02]  /*0370*/  LEA R8, P1, R9.reuse, UR4, 0x4 ;  /* 0x0000000409087c11 */ /* 0x040fe4000f8220ff */
[----:B------:R-:W-:Y:S02]  /*0380*/  IADD3 R7, P0, PT, R2, R7, RZ ;  /* 0x0000000702077210 */ /* 0x000fe40007f1e0ff */
[----:B------:R-:W-:-:S03]  /*0390*/  LEA.HI.X R9, R9, UR5, R16, 0x4, P1 ;  /* 0x0000000509097c11 */ /* 0x000fc600088f2410 */
[----:B------:R-:W-:Y:S01]  /*03a0*/  IMAD.X R14, RZ, RZ, RZ, P0 ;  /* 0x000000ffff0e7224 */ /* 0x000fe200000e06ff */
[C---:B------:R-:W-:Y:S02]  /*03b0*/  LEA R10, P0, R7.reuse, UR4, 0x4 ;  /* 0x00000004070a7c11 */ /* 0x040fe4000f8020ff */
[----:B------:R-:W2:Y:S02]  /*03c0*/  LDG.E.64 R8, desc[UR8][R8.64+0x8] ;  /* 0x0000080808087981 */ /* 0x000ea4000c1e1b00 */
[----:B------:R-:W-:-:S06]  /*03d0*/  LEA.HI.X R11, R7, UR5, R14, 0x4, P0 ;  /* 0x00000005070b7c11 */ /* 0x000fcc00080f240e */
[----:B------:R-:W2:Y:S02]  /*03e0*/  LDG.E.64 R10, desc[UR8][R10.64+0x8] ;  /* 0x000008080a0a7981 */ /* 0x000ea4000c1e1b00 */
[----:B--2---:R-:W-:-:S06]  /*03f0*/  DSETP.GEU.AND P0, PT, R10, R8, PT ;  /* 0x000000080a00722a */ /* 0x004fcc0003f0e000 */
[----:B------:R-:W-:-:S08]  /*0400*/  SEL R5, R5, R12, P0 ;  /* 0x0000000c05057207 */ /* 0x000fd00000000000 */
[----:B------:R-:W-:-:S05]  /*0410*/  @P0 VIADD R6, R12, 0x1 ;  /* 0x000000010c060836 */ /* 0x000fca0000000000 */
[----:B------:R-:W-:-:S13]  /*0420*/  ISETP.GE.U32.AND P0, PT, R6, R5, PT ;  /* 0x000000050600720c */ /* 0x000fda0003f06070 */
[----:B------:R-:W-:Y:S05]  /*0430*/  @!P0 BRA `(.L_x_84) ;  /* 0xfffffffc00b48947 */ /* 0x000fea000383ffff */
.L_x_83:
[----:B------:R-:W-:Y:S05]  /*0440*/  BSYNC.RECONVERGENT B1 ;  /* 0x0000000000017941 */ /* 0x000fea0003800200 */
.L_x_82:
[----:B------:R-:W-:Y:S05]  /*0450*/  BRA `(.L_x_85) ;  /* 0x0000000000687947 */ /* 0x000fea0003800000 */
.L_x_81:
[----:B------:R-:W-:Y:S01]  /*0460*/  IMAD.IADD R7, R7, 0x1, -R2 ;  /* 0x0000000107077824 */ /* 0x000fe200078e0a02 */
[----:B------:R-:W-:Y:S01]  /*0470*/  VIADDMNMX.U32 R5, R2, -R3, R4, PT ;  /* 0x8000000302057246 */ /* 0x000fe20003800004 */
[----:B------:R-:W0:Y:S03]  /*0480*/  LDCU.64 UR4, c[0x0][0x390] ;  /* 0x00007200ff0477ac */ /* 0x000e260008000a00 */
[----:B------:R-:W-:-:S05]  /*0490*/  VIMNMX.U32 R6, PT, PT, R4, R7, !PT ;  /* 0x0000000704067248 */ /* 0x000fca0007fe0000 */
[----:B------:R-:W-:-:S05]  /*04a0*/  IMAD.IADD R6, R6, 0x1, -R7 ;  /* 0x0000000106067824 */ /* 0x000fca00078e0a07 */
[----:B------:R-:W-:-:S13]  /*04b0*/  ISETP.GE.U32.AND P0, PT, R6, R5, PT ;  /* 0x000000050600720c */ /* 0x000fda0003f06070 */
[----:B0-----:R-:W-:Y:S05]  /*04c0*/  @P0 BRA `(.L_x_85) ;  /* 0x00000000004c0947 */ /* 0x001fea0003800000 */
.L_x_86:
        /* <DEDUP_REMOVED lines=19> */
.L_x_85:
[----:B------:R-:W-:Y:S05]  /*0600*/  BSYNC.RECONVERGENT B0 ;  /* 0x0000000000007941 */ /* 0x000fea0003800200 */
.L_x_80:
[----:B------:R-:W0:Y:S01]  /*0610*/  LDC.64 R4, c[0x0][0x3a0] ;  /* 0x0000e800ff047b82 */ /* 0x000e220000000a00 */
[----:B------:R-:W-:Y:S02]  /*0620*/  IMAD.IADD R3, R3, 0x1, R6 ;  /* 0x0000000103037824 */ /* 0x000fe400078e0206 */
[----:B0-----:R-:W-:-:S05]  /*0630*/  IMAD.WIDE.U32 R4, R0, 0x4, R4 ;  /* 0x0000000400047825 */ /* 0x001fca00078e0004 */
[----:B------:R-:W-:Y:S01]  /*0640*/  STG.E desc[UR8][R4.64], R3 ;  /* 0x0000000304007986 */ /* 0x000fe2000c101908 */
[----:B------:R-:W-:Y:S05]  /*0650*/  EXIT ;  /* 0x000000000000794d */ /* 0x000fea0003800000 */
.L_x_87:
        /* <DEDUP_REMOVED lines=10> */
.L_x_125:


//--------------------- .text._ZN3cub18CUB_300001_SM_10006detail10merge_sort30DeviceMergeSortBlockSortKernelINS2_10policy_hubIN6thrust24THRUST_300001_SM_1000_NS6detail15normal_iteratorINS6_10device_ptrI7point2DIdEEEEEE9Policy600ESD_PNS0_8NullTypeESD_SH_jN4cuda3std3__44lessISB_EESB_SG_EEvbT0_T1_T2_T3_T4_PT6_PT7_T5_NS1_7vsmem_tE --------------------------
	.section	.text._ZN3cub18CUB_300001_SM_10006detail10merge_sort30DeviceMergeSortBlockSortKernelINS2_10policy_hubIN6thrust24THRUST_300001_SM_1000_NS6detail15normal_iteratorINS6_10device_ptrI7point2DIdEEEEEE9Policy600ESD_PNS0_8NullTypeESD_SH_jN4cuda3std3__44lessISB_EESB_SG_EEvbT0_T1_T2_T3_T4_PT6_PT7_T5_NS1_7vsmem_tE,"ax",@progbits
	.align	128
        .global         _ZN3cub18CUB_300001_SM_10006detail10merge_sort30DeviceMergeSortBlockSortKernelINS2_10policy_hubIN6thrust24THRUST_300001_SM_1000_NS6detail15normal_iteratorINS6_10device_ptrI7point2DIdEEEEEE9Policy600ESD_PNS0_8NullTypeESD_SH_jN4cuda3std3__44lessISB_EESB_SG_EEvbT0_T1_T2_T3_T4_PT6_PT7_T5_NS1_7vsmem_tE
        .type           _ZN3cub18CUB_300001_SM_10006detail10merge_sort30DeviceMergeSortBlockSortKernelINS2_10policy_hubIN6thrust24THRUST_300001_SM_1000_NS6detail15normal_iteratorINS6_10device_ptrI7point2DIdEEEEEE9Policy600ESD_PNS0_8NullTypeESD_SH_jN4cuda3std3__44lessISB_EESB_SG_EEvbT0_T1_T2_T3_T4_PT6_PT7_T5_NS1_7vsmem_tE,@function
        .size           _ZN3cub18CUB_300001_SM_10006detail10merge_sort30DeviceMergeSortBlockSortKernelINS2_10policy_hubIN6thrust24THRUST_300001_SM_1000_NS6detail15normal_iteratorINS6_10device_ptrI7point2DIdEEEEEE9Policy600ESD_PNS0_8NullTypeESD_SH_jN4cuda3std3__44lessISB_EESB_SG_EEvbT0_T1_T2_T3_T4_PT6_PT7_T5_NS1_7vsmem_tE,(.L_x_126 - _ZN3cub18CUB_300001_SM_10006detail10merge_sort30DeviceMergeSortBlockSortKernelINS2_10policy_hubIN6thrust24THRUST_300001_SM_1000_NS6detail15normal_iteratorINS6_10device_ptrI7point2DIdEEEEEE9Policy600ESD_PNS0_8NullTypeESD_SH_jN4cuda3std3__44lessISB_EESB_SG_EEvbT0_T1_T2_T3_T4_PT6_PT7_T5_NS1_7vsmem_tE)
        .other          _ZN3cub18CUB_300001_SM_10006detail10merge_sort30DeviceMergeSortBlockSortKernelINS2_10policy_hubIN6thrust24THRUST_300001_SM_1000_NS6detail15normal_iteratorINS6_10device_ptrI7point2DIdEEEEEE9Policy600ESD_PNS0_8NullTypeESD_SH_jN4cuda3std3__44lessISB_EESB_SG_EEvbT0_T1_T2_T3_T4_PT6_PT7_T5_NS1_7vsmem_tE,@"STO_CUDA_ENTRY STV_DEFAULT"
_ZN3cub18CUB_300001_SM_10006detail10merge_sort30DeviceMergeSortBlockSortKernelINS2_10policy_hubIN6thrust24THRUST_300001_SM_1000_NS6detail15normal_iteratorINS6_10device_ptrI7point2DIdEEEEEE9Policy600ESD_PNS0_8NullTypeESD_SH_jN4cuda3std3__44lessISB_EESB_SG_EEvbT0_T1_T2_T3_T4_PT6_PT7_T5_NS1_7vsmem_tE:
.text._ZN3cub18CUB_300001_SM_10006detail10merge_sort30DeviceMergeSortBlockSortKernelINS2_10policy_hubIN6thrust24THRUST_300001_SM_1000_NS6detail15normal_iteratorINS6_10device_ptrI7point2DIdEEEEEE9Policy600ESD_PNS0_8NullTypeESD_SH_jN4cuda3std3__44lessISB_EESB_SG_EEvbT0_T1_T2_T3_T4_PT6_PT7_T5_NS1_7vsmem_tE:
[----:B------:R-:W-:Y:S01]  /*0000*/  LDC R1, c[0x0][0x37c] ;  /* 0x0000df00ff017b82 */ /* 0x000fe20000000800 */
[----:B------:R-:W0:Y:S01]  /*0010*/  S2R R3, SR_CTAID.X ;  /* 0x0000000000037919 */ /* 0x000e220000002500 */
[----:B------:R-:W1:Y:S01]  /*0020*/  LDCU UR4, c[0x0][0x370] ;  /* 0x00006e00ff0477ac */ /* 0x000e620008000800 */
[----:B------:R-:W2:Y:S01]  /*0030*/  LDCU.64 UR6, c[0x0][0x358] ;  /* 0x00006b00ff0677ac */ /* 0x000ea20008000a00 */
[----:B-1----:R-:W-:-:S06]  /*0040*/  UIADD3 UR4, UPT, UPT, UR4, -0x1, URZ ;  /* 0xffffffff04047890 */ /* 0x002fcc000fffe0ff */
[C---:B0-----:R-:W-:Y:S01]  /*0050*/  ISETP.GE.U32.AND P0, PT, R3.reuse, UR4, PT ;  /* 0x0000000403007c0c */ /* 0x041fe2000bf06070 */
[----:B------:R-:W-:-:S12]  /*0060*/  IMAD.SHL.U32 R3, R3, 0x400, RZ ;  /* 0x0000040003037824 */ /* 0x000fd800078e00ff */
[----:B--2---:R-:W-:Y:S05]  /*0070*/  @P0 BRA `(.L_x_88) ;  /* 0x0000001000900947 */ /* 0x004fea0003800000 */
[----:B------:R-:W0:Y:S01]  /*0080*/  S2R R20, SR_TID.X ;  /* 0x0000000000147919 */ /* 0x000e220000002100 */
[----:B------:R-:W1:Y:S01]  /*0090*/  LDCU.64 UR4, c[0x0][0x388] ;  /* 0x00007100ff0477ac */ /* 0x000e620008000a00 */
[----:B------:R-:W-:Y:S01]  /*00a0*/  ACQBULK ;  /* 0x000000000000782e */ /* 0x000fe20000000000 */
[----:B0-----:R-:W-:-:S05]  /*00b0*/  IMAD.SHL.U32 R0, R20, 0x4, RZ ;  /* 0x0000000414007824 */ /* 0x001fca00078e00ff */
[----:B------:R-:W-:-:S04]  /*00c0*/  LOP3.LUT R7, R0, 0xf80, RZ, 0xc0, !PT ;  /* 0x00000f8000077812 */ /* 0x000fc800078ec0ff */
[----:B------:R-:W-:-:S04]  /*00d0*/  LOP3.LUT R0, R7, 0x1f, R20, 0xf8, !PT ;  /* 0x0000001f07007812 */ /* 0x000fc800078ef814 */
[----:B------:R-:W-:-:S05]  /*00e0*/  IADD3 R0, P0, PT, R3, R0, RZ ;  /* 0x0000000003007210 */ /* 0x000fca0007f1e0ff */
[----:B------:R-:W-:Y:S02]  /*00f0*/  IMAD.X R5, RZ, RZ, RZ, P0 ;  /* 0x000000ffff057224 */ /* 0x000fe400000e06ff */
        /* <DEDUP_REMOVED lines=110> */
.L_x_92:
        /* <DEDUP_REMOVED lines=29> */
.L_x_91:
[----:B------:R-:W-:-:S05]  /*09b0*/  IMAD.IADD R4, R30, 0x1, -R27 ;  /* 0x000000011e047824 */ /* 0x000fca00078e0a1b */
[----:B------:R-:W-:-:S04]  /*09c0*/  LEA.HI R4, R4, R4, RZ, 0x1 ;  /* 0x0000000404047211 */ /* 0x000fc800078f08ff */
[----:B------:R-:W-:-:S04]  /*09d0*/  LEA.HI.SX32 R9, R4, R27, 0x1f ;  /* 0x0000001b04097211 */ /* 0x000fc800078ffaff */
[----:B------:R-:W-:Y:S01]  /*09e0*/  LOP3.LUT R5, RZ, R9, RZ, 0x33, !PT ;  /* 0x00000009ff057212 */ /* 0x000fe200078e33ff */
[----:B------:R-:W-:-:S04]  /*09f0*/  IMAD.IADD R4, R26, 0x1, R9 ;  /* 0x000000011a047824 */ /* 0x000fc800078e0209 */
[----:B------:R-:W-:Y:S01]  /*0a00*/  IMAD.IADD R5, R8, 0x1, R5 ;  /* 0x0000000108057824 */ /* 0x000fe200078e0205 */
[----:B------:R-:W-:-:S03]  /*0a10*/  LEA R4, R4, R10, 0x4 ;  /* 0x0000000a04047211 */ /* 0x000fc600078e20ff */
[----:B------:R-:W-:-:S03]  /*0a20*/  IMAD R6, R5, 0x10, R10 ;  /* 0x0000001005067824 */ /* 0x000fc600078e020a */
[----:B------:R-:W-:Y:S04]  /*0a30*/  LDS.64 R4, [R4+0x8] ;  /* 0x0000080004047984 */ /* 0x000fe80000000a00 */
[----:B------:R-:W0:Y:S02]  /*0a40*/  LDS.64 R6, [R6+0x8] ;  /* 0x0000080006067984 */ /* 0x000e240000000a00 */
[----:B0-----:R-:W-:-:S06]  /*0a50*/  DSETP.GEU.AND P0, PT, R6, R4, PT ;  /* 0x000000040600722a */ /* 0x001fcc0003f0e000 */
[----:B------:R-:W-:-:S08]  /*0a60*/  SEL R30, R30, R9, P0 ;  /* 0x000000091e1e7207 */ /* 0x000fd00000000000 */
[----:B------:R-:W-:-:S05]  /*0a70*/  @P0 VIADD R27, R9, 0x1 ;  /* 0x00000001091b0836 */ /* 0x000fca0000000000 */
[----:B------:R-:W-:-:S13]  /*0a80*/  ISETP.GE.AND P0, PT, R27, R30, PT ;  /* 0x0000001e1b00720c */ /* 0x000fda0003f06270 */
[----:B------:R-:W-:Y:S05]  /*0a90*/  @!P0 BRA `(.L_x_91) ;  /* 0xfffffffc00c48947 */ /* 0x000fea000383ffff */
.L_x_90:
[----:B------:R-:W-:Y:S05]  /*0aa0*/  BSYNC.RECONVERGENT B0 ;  /* 0x0000000000007941 */ /* 0x000fea0003800200 */
.L_x_89:
[----:B------:R-:W0:Y:S01]  /*0ab0*/  S2UR UR5, SR_CgaCtaId ;  /* 0x00000000000579c3 */ /* 0x000e220000008800 */
[----:B------:R-:W-:Y:S01]  /*0ac0*/  UMOV UR4, 0x400 ;  /* 0x0000040000047882 */ /* 0x000fe20000000000 */
[----:B------:R-:W-:Y:S01]  /*0ad0*/  IMAD.IADD R26, R26, 0x1, R27 ;  /* 0x000000011a1a7824 */ /* 0x000fe200078e021b */
        /* <DEDUP_REMOVED lines=17> */
[----:B------:R-:W-:Y:S01]  /*0bf0*/  @!P0 IADD3 R13, PT, PT, R27, RZ, RZ ;  /* 0x000000ff1b0d8210 */ /* 0x000fe20007ffe0ff */
[----:B------:R-:W-:Y:S02]  /*0c00*/  @P0 IMAD.MOV R12, RZ, RZ, R26 ;  /* 0x000000ffff0c0224 */ /* 0x000fe400078e021a */
[----:B------:R-:W1:Y:S01]  /*0c10*/  @!P0 LDS.128 R4, [R18+0x10] ;  /* 0x0000100012048984 */ /* 0x000e620000000c00 */
[C---:B------:R-:W-:Y:S01]  /*0c20*/  ISETP.GE.AND P1, PT, R13.reuse, R24, PT ;  /* 0x000000180d00720c */ /* 0x040fe20003f26270 */
[----:B------:R-:W-:Y:S01]  /*0c30*/  VIADD R16, R12, 0x1 ;  /* 0x000000010c107836 */ /* 0x000fe20000000000 */
[----:B------:R-:W-:Y:S01]  /*0c40*/  PLOP3.LUT P0, PT, PT, PT, PT, 0x8, 0x80 ;  /* 0x000000000080781c */ /* 0x000fe20003f0e170 */
[----:B0-----:R-:W-:-:S10]  /*0c50*/  VIADD R17, R13, 0x1 ;  /* 0x000000010d117836 */ /* 0x001fd40000000000 */
[----:B-1----:R-:W-:-:S06]  /*0c60*/  @!P1 DSETP.GEU.AND P2, PT, R10, R6, PT ;  /* 0x000000060a00922a */ /* 0x002fcc0003f4e000 */
[----:B------:R-:W-:-:S04]  /*0c70*/  @!P1 ISETP.GE.OR P0, PT, R12, R25, !P2 ;  /* 0x000000190c00920c */ /* 0x000fc80005706670 */
[----:B------:R-:W-:Y:S02]  /*0c80*/  FSEL R26, R10, R6, P0 ;  /* 0x000000060a1a7208 */ /* 0x000fe40000000000 */
[----:B------:R-:W-:-:S07]  /*0c90*/  FSEL R27, R11, R7, P0 ;  /* 0x000000070b1b7208 */ /* 0x000fce0000000000 */
[----:B------:R-:W-:Y:S01]  /*0ca0*/  @!P0 IMAD.MOV R17, RZ, RZ, R13 ;  /* 0x000000ffff118224 */ /* 0x000fe200078e020d */
[----:B------:R-:W-:Y:S02]  /*0cb0*/  @P0 IADD3 R16, PT, PT, R12, RZ, RZ ;  /* 0x000000ff0c100210 */ /* 0x000fe40007ffe0ff */
[----:B------:R-:W-:Y:S01]  /*0cc0*/  FSEL R12, R8, R4, P0 ;  /* 0x00000004080c7208 */ /* 0x000fe20000000000 */
[C---:B------:R-:W-:Y:S01]  /*0cd0*/  VIADD R31, R17.reuse, 0x1 ;  /* 0x00000001111f7836 */ /* 0x040fe20000000000 */
[C---:B------:R-:W-:Y:S01]  /*0ce0*/  @!P0 LEA R19, R16.reuse, UR4, 0x4 ;  /* 0x0000000410138c11 */ /* 0x040fe2000f8e20ff */
[----:B------:R-:W-:Y:S01]  /*0cf0*/  VIADD R32, R16, 0x1 ;  /* 0x0000000110207836 */ /* 0x000fe20000000000 */
        /* <DEDUP_REMOVED lines=34> */
[----:B------:R-:W-:Y:S05]  /*0f20*/  @!P1 BRA `(.L_x_92) ;  /* 0xfffffff8002c9947 */ /* 0x000fea000383ffff */
        /* <DEDUP_REMOVED lines=17> */
[C---:B0-----:R-:W-:Y:S01]  /*1040*/  LOP3.LUT R37, R3.reuse, 0x1f, RZ, 0xc0, !PT ;  /* 0x0000001f03257812 */ /* 0x041fe200078ec0ff */
[----:B------:R-:W-:Y:S02]  /*1050*/  IMAD.SHL.U32 R3, R3, 0x4, RZ ;  /* 0x0000000403037824 */ /* 0x000fe400078e00ff */
[----:B------:R-:W0:Y:S02]  /*1060*/  LDS.128 R20, [R0+0x400] ;  /* 0x0004000000147984 */ /* 0x000e240000000c00 */
[----:B--2---:R-:W-:Y:S01]  /*1070*/  IMAD R2, R2, 0x400, R37 ;  /* 0x0000040002027824 */ /* 0x004fe200078e0225 */
[----:B------:R-:W-:Y:S01]  /*1080*/  LOP3.LUT R3, R3, 0xf80, RZ, 0xc0, !PT ;  /* 0x00000f8003037812 */ /* 0x000fe200078ec0ff */
[----:B------:R-:W2:Y:S03]  /*1090*/  LDS.128 R32, [R0+0x600] ;  /* 0x0006000000207984 */ /* 0x000ea60000000c00 */
[----:B------:R-:W-:-:S04]  /*10a0*/  IADD3 R3, P0, PT, R3, R2, RZ ;  /* 0x0000000203037210 */ /* 0x000fc80007f1e0ff */
[----:B---3--:R-:W-:Y:S02]  /*10b0*/  IADD3.X R4, PT, PT, RZ, RZ, RZ, P0, !PT ;  /* 0x000000ffff047210 */ /* 0x008fe400007fe4ff */
        /* <DEDUP_REMOVED lines=11> */
.L_x_93:
        /* <DEDUP_REMOVED lines=21> */
.L_x_88:
[----:B------:R-:W0:Y:S01]  /*12c0*/  LDC.64 R12, c[0x0][0x388] ;  /* 0x0000e200ff0c7b82 */ /* 0x000e220000000a00 */
[----:B------:R-:W-:Y:S01]  /*12d0*/  ACQBULK ;  /* 0x000000000000782e */ /* 0x000fe20000000000 */
[----:B------:R-:W1:Y:S06]  /*12e0*/  S2R R29, SR_TID.X ;  /* 0x00000000001d7919 */ /* 0x000e6c0000002100 */
[----:B------:R-:W2:Y:S01]  /*12f0*/  LDC R9, c[0x0][0x3a8] ;  /* 0x0000ea00ff097b82 */ /* 0x000ea20000000800 */
[----:B0-----:R-:W-:-:S05]  /*1300*/  IMAD.WIDE.U32 R12, R3, 0x10, R12 ;  /* 0x00000010030c7825 */ /* 0x001fca00078e000c */
[----:B------:R-:W3:Y:S04]  /*1310*/  LDG.E.64 R4, desc[UR6][R12.64] ;  /* 0x000000060c047981 */ /* 0x000ee8000c1e1b00 */
[----:B------:R-:W4:Y:S01]  /*1320*/  LDG.E.64 R6, desc[UR6][R12.64+0x8] ;  /* 0x000008060c067981 */ /* 0x000f22000c1e1b00 */
[----:B-1----:R-:W-:-:S05]  /*1330*/  IMAD.SHL.U32 R21, R29, 0x4, RZ ;  /* 0x000000041d157824 */ /* 0x002fca00078e00ff */
[----:B------:R-:W-:Y:S01]  /*1340*/  LOP3.LUT R20, R21, 0xf80, RZ, 0xc0, !PT ;  /* 0x00000f8015147812 */ /* 0x000fe200078ec0ff */
[----:B------:R-:W-:-:S03]  /*1350*/  IMAD.MOV R0, RZ, RZ, -R3 ;  /* 0x000000ffff007224 */ /* 0x000fc600078e0a03 */
[----:B------:R-:W-:Y:S02]  /*1360*/  LOP3.LUT R23, R20, 0x1f, R29, 0xf8, !PT ;  /* 0x0000001f14177812 */ /* 0x000fe400078ef81d */
[----:B--2---:R-:W-:-:S03]  /*1370*/  VIADDMNMX R0, R0, R9, 0x400, PT ;  /* 0x0000040000007446 */ /* 0x004fc60003800109 */
[C---:B------:R-:W-:Y:S02]  /*1380*/  VIADD R3, R23.reuse, 0x20 ;  /* 0x0000002017037836 */ /* 0x040fe40000000000 */
[----:B------:R-:W-:-:S03]  /*1390*/  VIADD R2, R23, 0x40 ;  /* 0x0000004017027836 */ /* 0x000fc60000000000 */
[-C--:B------:R-:W-:Y:S02]  /*13a0*/  ISETP.GE.AND P1, PT, R3, R0.reuse, PT ;  /* 0x000000000300720c */ /* 0x080fe40003f26270 */
[C---:B------:R-:W-:Y:S02]  /*13b0*/  IADD3 R3, PT, PT, R23.reuse, 0x60, RZ ;  /* 0x0000006017037810 */ /* 0x040fe40007ffe0ff */
[-C--:B------:R-:W-:Y:S02]  /*13c0*/  ISETP.GE.AND P0, PT, R23, R0.reuse, PT ;  /* 0x000000001700720c */ /* 0x080fe40003f06270 */
[-C--:B------:R-:W-:Y:S02]  /*13d0*/  ISETP.GE.AND P2, PT, R2, R0.reuse, PT ;  /* 0x000000000200720c */ /* 0x080fe40003f46270 */
[----:B------:R-:W-:Y:S02]  /*13e0*/  ISETP.GE.AND P3, PT, R3, R0, PT ;  /* 0x000000000300720c */ /* 0x000fe40003f66270 */
[----:B------:R-:W-:-:S04]  /*13f0*/  LEA R22, P4, R23, R12, 0x4 ;  /* 0x0000000c17167211 */ /* 0x000fc800078820ff */
[----:B------:R-:W-:Y:S01]  /*1400*/  IADD3.X R23, PT, PT, RZ, R13, RZ, P4, !PT ;  /* 0x0000000dff177210 */ /* 0x000fe200027fe4ff */
[----:B---3--:R-:W-:Y:S02]  /*1410*/  IMAD.MOV.U32 R8, RZ, RZ, R4 ;  /* 0x000000ffff087224 */ /* 0x008fe400078e0004 */
[----:B------:R-:W-:Y:S02]  /*1420*/  IMAD.MOV.U32 R9, RZ, RZ, R5 ;  /* 0x000000ffff097224 */ /* 0x000fe400078e0005 */
[----:B----4-:R-:W-:Y:S02]  /*1430*/  IMAD.MOV.U32 R10, RZ, RZ, R6 ;  /* 0x000000ffff0a7224 */ /* 0x010fe400078e0006 */
[----:B------:R-:W-:Y:S01]  /*1440*/  IMAD.MOV.U32 R11, RZ, RZ, R7 ;  /* 0x000000ffff0b7224 */ /* 0x000fe200078e0007 */
[----:B------:R-:W-:Y:S01]  /*1450*/  MOV R12, R8 ;  /* 0x00000008000c7202 */ /* 0x000fe20000000f00 */
[----:B------:R-:W-:Y:S01]  /*1460*/  IMAD.MOV.U32 R14, RZ, RZ, R10 ;  /* 0x000000ffff0e7224 */ /* 0x000fe200078e000a */
[----:B------:R-:W2:Y:S01]  /*1470*/  @!P0 LDG.E.64 R6, desc[UR6][R22.64+0x8] ;  /* 0x0000080616068981 */ /* 0x000ea2000c1e1b00 */
[----:B------:R-:W-:-:S02]  /*1480*/  IMAD.MOV.U32 R15, RZ, RZ, R11 ;  /* 0x000000ffff0f7224 */ /* 0x000fc400078e000b */
[----:B------:R-:W-:Y:S01]  /*1490*/  IMAD.MOV.U32 R18, RZ, RZ, R10 ;  /* 0x000000ffff127224 */ /* 0x000fe200078e000a */
[----:B------:R-:W2:Y:S01]  /*14a0*/  @!P0 LDG.E.64 R4, desc[UR6][R22.64] ;  /* 0x0000000616048981 */ /* 0x000ea2000c1e1b00 */
[----:B------:R-:W-:Y:S02]  /*14b0*/  IMAD.MOV.U32 R19, RZ, RZ, R11 ;  /* 0x000000ffff137224 */ /* 0x000fe400078e000b */
        /* <DEDUP_REMOVED lines=9> */
[----:B------:R-:W0:Y:S01]  /*1550*/  S2R R25, SR_LANEID ;  /* 0x0000000000197919 */ /* 0x000e220000000000 */
[----:B------:R-:W1:Y:S01]  /*1560*/  S2UR UR5, SR_CgaCtaId ;  /* 0x00000000000579c3 */ /* 0x000e620000008800 */
[----:B------:R-:W-:-:S02]  /*1570*/  UMOV UR4, 0x400 ;  /* 0x0000040000047882 */ /* 0x000fc40000000000 */
[----:B-1----:R-:W-:Y:S01]  /*1580*/  ULEA UR4, UR5, UR4, 0x18 ;  /* 0x0000000405047291 */ /* 0x002fe2000f8ec0ff */
[----:B0-----:R-:W-:-:S05]  /*1590*/  IADD3 R28, PT, PT, R20, R25, RZ ;  /* 0x00000019141c7210 */ /* 0x001fca0007ffe0ff */
        /* <DEDUP_REMOVED lines=12> */
[----:B------:R-:W-:-:S07]  /*1660*/  VIADD R23, R21, 0x1 ;  /* 0x0000000115177836 */ /* 0x000fce0000000000 */
[----:B------:R-:W-:Y:S01]  /*1670*/  PREEXIT ;  /* 0x000000000000782d */ /* 0x000fe20000000000 */
[C---:B---3--:R-:W-:Y:S01]  /*1680*/  VIADD R25, R21.reuse, 0x2 ;  /* 0x0000000215197836 */ /* 0x048fe20000000000 */
[----:B------:R-:W-:Y:S01]  /*1690*/  BSSY.RECONVERGENT B0, `(.L_x_94) ;  /* 0x0000018000007945 */ /* 0x000fe20003800200 */
[----:B------:R-:W-:Y:S01]  /*16a0*/  VIADD R27, R21, 0x3 ;  /* 0x00000003151b7836 */ /* 0x000fe20000000000 */
[-C--:B------:R-:W-:Y:S01]  /*16b0*/  ISETP.GE.U32.AND P2, PT, R23, R0.reuse, PT ;  /* 0x000000001700720c */ /* 0x080fe20003f46070 */
[----:B0-----:R-:W-:Y:S01]  /*16c0*/  IMAD.MOV.U32 R23, RZ, RZ, R7 ;  /* 0x000000ffff177224 */ /* 0x001fe200078e0007 */
[-C--:B------:R-:W-:Y:S01]  /*16d0*/  ISETP.GE.U32.AND P0, PT, R21, R0.reuse, PT ;  /* 0x000000001500720c */ /* 0x080fe20003f06070 */
[----:B------:R-:W-:Y:S01]  /*16e0*/  IMAD.MOV.U32 R20, RZ, RZ, R4 ;  /* 0x000000ffff147224 */ /* 0x000fe200078e0004 */
[-C--:B------:R-:W-:Y:S01]  /*16f0*/  ISETP.GE.U32.AND P3, PT, R25, R0.reuse, PT ;  /* 0x000000001900720c */ /* 0x080fe20003f66070 */
[--C-:B------:R-:W-:Y:S01]  /*1700*/  IMAD.MOV.U32 R21, RZ, RZ, R5.reuse ;  /* 0x000000ffff157224 */ /* 0x100fe200078e0005 */
        /* <DEDUP_REMOVED lines=16> */
.L_x_95:
[----:B------:R-:W-:Y:S05]  /*1810*/  BSYNC.RECONVERGENT B0 ;  /* 0x0000000000007941 */ /* 0x000fea0003800200 */
.L_x_94:
        /* <DEDUP_REMOVED lines=15> */
.L_x_97:
[----:B------:R-:W-:Y:S05]  /*1910*/  BSYNC.RECONVERGENT B0 ;  /* 0x0000000000007941 */ /* 0x000fea0003800200 */
.L_x_96:
        /* <DEDUP_REMOVED lines=84> */
.L_x_99:
[----:B------:R-:W-:Y:S05]  /*1e60*/  BSYNC.RECONVERGENT B0 ;  /* 0x0000000000007941 */ /* 0x000fea0003800200 */
.L_x_98:
[----:B------:R-:W-:Y:S01]  /*1e70*/  HFMA2 R12, -RZ, RZ, 0, 1.1920928955078125e-07 ;  /* 0x00000002ff0c7431 */ /* 0x000fe200000001ff */
[----:B------:R-:W-:-:S07]  /*1e80*/  LEA R13, R29, UR4, 0x6 ;  /* 0x000000041d0d7c11 */ /* 0x000fce000f8e30ff */
.L_x_103:
        /* <DEDUP_REMOVED lines=30> */
.L_x_102:
        /* <DEDUP_REMOVED lines=15> */
.L_x_101:
[----:B------:R-:W-:Y:S05]  /*2160*/  BSYNC.RECONVERGENT B0 ;  /* 0x0000000000007941 */ /* 0x000fea0003800200 */
.L_x_100:
        /* <DEDUP_REMOVED lines=81> */
[----:B------:R-:W-:Y:S05]  /*2680*/  BRA.U !UP0, `(.L_x_104) ;  /* 0x00000001088c7547 */ /* 0x000fea000b800000 */
[----:B------:R-:W-:Y:S01]  /*2690*/  ISETP.NE.AND P0, PT, R29, RZ, PT ;  /* 0x000000ff1d00720c */ /* 0x000fe20003f05270 */
[----:B------:R-:W-:Y:S04]  /*26a0*/  STS.128 [R33], R4 ;  /* 0x0000000421007388 */ /* 0x000fe80000000c00 */
[----:B------:R0:W-:Y:S04]  /*26b0*/  STS.128 [R33+0x10], R20 ;  /* 0x0000101421007388 */ /* 0x0001e80000000c00 */
[----:B------:R-:W-:Y:S04]  /*26c0*/  STS.128 [R33+0x20], R24 ;  /* 0x0000201821007388 */ /* 0x000fe80000000c00 */
[----:B------:R-:W-:Y:S01]  /*26d0*/  STS.128 [R33+0x30], R8 ;  /* 0x0000300821007388 */ /* 0x000fe20000000c00 */
[----:B------:R-:W-:-:S03]  /*26e0*/  NOP ;  /* 0x0000000000007918 */ /* 0x000fc60000000000 */
[----:B------:R-:W-:Y:S01]  /*26f0*/  LDS.128 R4, [R28] ;  /* 0x000000001c047984 */ /* 0x000fe20000000c00 */
[----:B0-----:R-:W-:-:S03]  /*2700*/  LOP3.LUT R22, R15, 0x1f, RZ, 0xc0, !PT ;  /* 0x0000001f0f167812 */ /* 0x001fc600078ec0ff */
[----:B------:R-:W-:Y:S04]  /*2710*/  LDS.128 R8, [R28+0x200] ;  /* 0x000200001c087984 */ /* 0x000fe80000000c00 */
[----:B------:R-:W-:Y:S04]  /*2720*/  LDS.128 R16, [R28+0x400] ;  /* 0x000400001c107984 */ /* 0x000fe80000000c00 */
[----:B------:R-:W-:Y:S04]  /*2730*/  LDS.128 R28, [R28+0x600] ;  /* 0x000600001c1c7984 */ /* 0x000fe80000000c00 */
[----:B------:R-:W-:Y:S01]  /*2740*/  @!P0 STS [UR4+0x4000], R0 ;  /* 0x00400000ff008988 */ /* 0x000fe20008000804 */
[----:B------:R-:W-:Y:S06]  /*2750*/  BAR.SYNC.DEFER_BLOCKING 0x0 ;  /* 0x0000000000007b1d */ /* 0x000fec0000010000 */
[----:B------:R-:W0:Y:S01]  /*2760*/  S2R R21, SR_CTAID.X ;  /* 0x0000000000157919 */ /* 0x000e220000002500 */
[----:B------:R-:W1:Y:S01]  /*2770*/  LDS R20, [UR4+0x4000] ;  /* 0x00400004ff147984 */ /* 0x000e620008000800 */
[----:B------:R-:W2:Y:S01]  /*2780*/  LDCU.64 UR4, c[0x0][0x398] ;  /* 0x00007300ff0477ac */ /* 0x000ea20008000a00 */
[----:B0-----:R-:W-:-:S04]  /*2790*/  LEA R21, R21, R22, 0xa ;  /* 0x0000001615157211 */ /* 0x001fc800078e50ff */
[----:B------:R-:W-:-:S05]  /*27a0*/  IADD3 R21, P2, PT, R14, R21, RZ ;  /* 0x000000150e157210 */ /* 0x000fca0007f5e0ff */
[----:B------:R-:W-:Y:S01]  /*27b0*/  IMAD.X R14, RZ, RZ, RZ, P2 ;  /* 0x000000ffff0e7224 */ /* 0x000fe200010e06ff */
[-C--:B-1----:R-:W-:Y:S02]  /*27c0*/  ISETP.GE.AND P0, PT, R13, R20.reuse, PT ;  /* 0x000000140d00720c */ /* 0x082fe40003f06270 */
[-C--:B------:R-:W-:Y:S02]  /*27d0*/  ISETP.GE.AND P1, PT, R12, R20.reuse, PT ;  /* 0x000000140c00720c */ /* 0x080fe40003f26270 */
[C---:B--2---:R-:W-:Y:S02]  /*27e0*/  LEA R12, P3, R21.reuse, UR4, 0x4 ;  /* 0x00000004150c7c11 */ /* 0x044fe4000f8620ff */
        /* <DEDUP_REMOVED lines=13> */
.L_x_104:
[----:B------:R-:W-:Y:S01]  /*28c0*/  ISETP.NE.AND P0, PT, R29, RZ, PT ;  /* 0x000000ff1d00720c */ /* 0x000fe20003f05270 */
[----:B------:R-:W-:Y:S04]  /*28d0*/  STS.128 [R33], R4 ;  /* 0x0000000421007388 */ /* 0x000fe80000000c00 */
[----:B------:R0:W-:Y:S04]  /*28e0*/  STS.128 [R33+0x10], R20 ;  /* 0x0000101421007388 */ /* 0x0001e80000000c00 */
        /* <DEDUP_REMOVED lines=9> */
[----:B0-----:R-:W0:Y:S01]  /*2980*/  S2R R20, SR_CTAID.X ;  /* 0x0000000000147919 */ /* 0x001e220000002500 */
[----:B------:R-:W1:Y:S01]  /*2990*/  LDS R14, [UR4+0x4000] ;  /* 0x00400004ff0e7984 */ /* 0x000e620008000800 */
[----:B------:R-:W2:Y:S01]  /*29a0*/  LDCU.64 UR4, c[0x0][0x3b0] ;  /* 0x00007600ff0477ac */ /* 0x000ea20008000a00 */
[----:B0-----:R-:W-:-:S02]  /*29b0*/  LEA R20, P2, R20, R13, 0xa ;  /* 0x0000000d14147211 */ /* 0x001fc400078450ff */
[----:B-1----:R-:W-:-:S03]  /*29c0*/  ISETP.GE.AND P0, PT, R13, R14, PT ;  /* 0x0000000e0d00720c */ /* 0x002fc60003f06270 */
[----:B------:R-:W-:Y:S01]  /*29d0*/  IMAD.X R13, RZ, RZ, RZ, P2 ;  /* 0x000000ffff0d7224 */ /* 0x000fe200010e06ff */
[-C--:B------:R-:W-:Y:S02]  /*29e0*/  ISETP.GE.AND P1, PT, R12, R14.reuse, PT ;  /* 0x0000000e0c00720c */ /* 0x080fe40003f26270 */
[----:B--2---:R-:W-:Y:S02]  /*29f0*/  LEA R12, P3, R20, UR4, 0x4 ;  /* 0x00000004140c7c11 */ /* 0x004fe4000f8620ff */
        /* <DEDUP_REMOVED lines=13> */
.L_x_105:
        /* <DEDUP_REMOVED lines=11> */
.L_x_126:


//--------------------- .text._ZN3cub18CUB_300001_SM_10006detail8for_each13static_kernelINS2_12policy_hub_t12policy_500_tEmN6thrust24THRUST_300001_SM_1000_NS8cuda_cub20__uninitialized_fill7functorINS7_10device_ptrI7point2DIdEEESD_EEEEvT0_T1_ --------------------------
	.section	.text._ZN3cub18CUB_300001_SM_10006detail8for_each13static_kernelINS2_12policy_hub_t12policy_500_tEmN6thrust24THRUST_300001_SM_1000_NS8cuda_cub20__uninitialized_fill7functorINS7_10device_ptrI7point2DIdEEESD_EEEEvT0_T1_,"ax",@progbits
	.align	128
        .global         _ZN3cub18CUB_300001_SM_10006detail8for_each13static_kernelINS2_12policy_hub_t12policy_500_tEmN6thrust24THRUST_300001_SM_1000_NS8cuda_cub20__uninitialized_fill7functorINS7_10device_ptrI7point2DIdEEESD_EEEEvT0_T1_
        .type           _ZN3cub18CUB_300001_SM_10006detail8for_each13static_kernelINS2_12policy_hub_t12policy_500_tEmN6thrust24THRUST_300001_SM_1000_NS8cuda_cub20__uninitialized_fill7functorINS7_10device_ptrI7point2DIdEEESD_EEEEvT0_T1_,@function
        .size           _ZN3cub18CUB_300001_SM_10006detail8for_each13static_kernelINS2_12policy_hub_t12policy_500_tEmN6thrust24THRUST_300001_SM_1000_NS8cuda_cub20__uninitialized_fill7functorINS7_10device_ptrI7point2DIdEEESD_EEEEvT0_T1_,(.L_x_127 - _ZN3cub18CUB_300001_SM_10006detail8for_each13static_kernelINS2_12policy_hub_t12policy_500_tEmN6thrust24THRUST_300001_SM_1000_NS8cuda_cub20__uninitialized_fill7functorINS7_10device_ptrI7point2DIdEEESD_EEEEvT0_T1_)
        .other          _ZN3cub18CUB_300001_SM_10006detail8for_each13static_kernelINS2_12policy_hub_t12policy_500_tEmN6thrust24THRUST_300001_SM_1000_NS8cuda_cub20__uninitialized_fill7functorINS7_10device_ptrI7point2DIdEEESD_EEEEvT0_T1_,@"STO_CUDA_ENTRY STV_DEFAULT"
_ZN3cub18CUB_300001_SM_10006detail8for_each13static_kernelINS2_12policy_hub_t12policy_500_tEmN6thrust24THRUST_300001_SM_1000_NS8cuda_cub20__uninitialized_fill7functorINS7_10device_ptrI7point2DIdEEESD_EEEEvT0_T1_:
.text._ZN3cub18CUB_300001_SM_10006detail8for_each13static_kernelINS2_12policy_hub_t12policy_500_tEmN6thrust24THRUST_300001_SM_1000_NS8cuda_cub20__uninitialized_fill7functorINS7_10device_ptrI7point2DIdEEESD_EEEEvT0_T1_:
[----:B------:R-:W-:Y:S08]  /*0000*/  LDC R1, c[0x0][0x37c] ;  /* 0x0000df00ff017b82 */ /* 0x000ff00000000800 */
[----:B------:R-:W0:Y:S01]  /*0010*/  S2UR UR4, SR_CTAID.X ;  /* 0x00000000000479c3 */ /* 0x000e220000002500 */
[----:B------:R-:W1:Y:S01]  /*0020*/  LDCU.64 UR6, c[0x0][0x380] ;  /* 0x00007000ff0677ac */ /* 0x000e620008000a00 */
[----:B------:R-:W2:Y:S01]  /*0030*/  LDCU.64 UR8, c[0x0][0x358] ;  /* 0x00006b00ff0877ac */ /* 0x000ea20008000a00 */
[----:B0-----:R-:W-:-:S04]  /*0040*/  UIMAD.WIDE.U32 UR4, UR4, 0x200, URZ ;  /* 0x00000200040478a5 */ /* 0x001fc8000f8e00ff */
[----:B-1----:R-:W-:-:S04]  /*0050*/  UIADD3 UR6, UP0, UPT, -UR4, UR6, URZ ;  /* 0x0000000604067290 */ /* 0x002fc8000ff1e1ff */
[----:B------:R-:W-:Y:S02]  /*0060*/  UIADD3.X UR7, UPT, UPT, ~UR5, UR7, URZ, UP0, !UPT ;  /* 0x0000000705077290 */ /* 0x000fe400087fe5ff */
[----:B------:R-:W-:-:S04]  /*0070*/  UISETP.GE.U32.AND UP0, UPT, UR6, 0x200, UPT ;  /* 0x000002000600788c */ /* 0x000fc8000bf06070 */
[----:B------:R-:W-:-:S09]  /*0080*/  UISETP.GE.U32.AND.EX UP0, UPT, UR7, URZ, UPT, UP0 ;  /* 0x000000ff0700728c */ /* 0x000fd2000bf06100 */
[----:B--2---:R-:W-:Y:S05]  /*0090*/  BRA.U !UP0, `(.L_x_106) ;  /* 0x0000000108347547 */ /* 0x004fea000b800000 */
[----:B------:R-:W0:Y:S01]  /*00a0*/  S2R R0, SR_TID.X ;  /* 0x0000000000007919 */ /* 0x000e220000002100 */
[----:B------:R-:W1:Y:S01]  /*00b0*/  LDCU.64 UR6, c[0x0][0x388] ;  /* 0x00007100ff0677ac */ /* 0x000e620008000a00 */
[----:B------:R-:W2:Y:S08]  /*00c0*/  LDC.64 R4, c[0x0][0x390] ;  /* 0x0000e400ff047b82 */ /* 0x000eb00000000a00 */
[----:B------:R-:W3:Y:S01]  /*00d0*/  LDC.64 R6, c[0x0][0x398] ;  /* 0x0000e600ff067b82 */ /* 0x000ee20000000a00 */
[----:B0-----:R-:W-:-:S05]  /*00e0*/  IADD3 R0, P0, PT, R0, UR4, RZ ;  /* 0x0000000400007c10 */ /* 0x001fca000ff1e0ff */
[----:B------:R-:W-:Y:S01]  /*00f0*/  IMAD.X R3, RZ, RZ, UR5, P0 ;  /* 0x00000005ff037e24 */ /* 0x000fe200080e06ff */
[----:B-1----:R-:W-:-:S04]  /*0100*/  LEA R2, P0, R0, UR6, 0x4 ;  /* 0x0000000600027c11 */ /* 0x002fc8000f8020ff */
[----:B------:R-:W-:-:S05]  /*0110*/  LEA.HI.X R3, R0, UR7, R3, 0x4, P0 ;  /* 0x0000000700037c11 */ /* 0x000fca00080f2403 */
[----:B--2---:R-:W-:Y:S04]  /*0120*/  STG.E.64 desc[UR8][R2.64], R4 ;  /* 0x0000000402007986 */ /* 0x004fe8000c101b08 */
[----:B------:R-:W-:Y:S04]  /*0130*/  STG.E.64 desc[UR8][R2.64+0x1000], R4 ;  /* 0x0010000402007986 */ /* 0x000fe8000c101b08 */
[----:B---3--:R-:W-:Y:S04]  /*0140*/  STG.E.64 desc[UR8][R2.64+0x8], R6 ;  /* 0x0000080602007986 */ /* 0x008fe8000c101b08 */
[----:B------:R-:W-:Y:S01]  /*0150*/  STG.E.64 desc[UR8][R2.64+0x1008], R6 ;  /* 0x0010080602007986 */ /* 0x000fe2000c101b08 */
[----:B------:R-:W-:Y:S05]  /*0160*/  EXIT ;  /* 0x000000000000794d */ /* 0x000fea0003800000 */
.L_x_106:
[----:B------:R-:W0:Y:S01]  /*0170*/  S2R R0, SR_TID.X ;  /* 0x0000000000007919 */ /* 0x000e220000002100 */
[----:B------:R-:W1:Y:S01]  /*0180*/  LDCU.64 UR10, c[0x0][0x388] ;  /* 0x00007100ff0a77ac */ /* 0x000e620008000a00 */
[----:B------:R-:W2:Y:S01]  /*0190*/  LDC.64 R4, c[0x0][0x390] ;  /* 0x0000e400ff047b82 */ /* 0x000ea20000000a00 */
[----:B------:R-:W-:Y:S02]  /*01a0*/  IMAD.U32 R3, RZ, RZ, UR7 ;  /* 0x00000007ff037e24 */ /* 0x000fe4000f8e00ff */
[----:B------:R-:W-:-:S05]  /*01b0*/  IMAD.U32 R8, RZ, RZ, UR7 ;  /* 0x00000007ff087e24 */ /* 0x000fca000f8e00ff */
[----:B------:R-:W3:Y:S01]  /*01c0*/  LDC.64 R6, c[0x0][0x398] ;  /* 0x0000e600ff067b82 */ /* 0x000ee20000000a00 */
[C---:B0-----:R-:W-:Y:S01]  /*01d0*/  VIADD R2, R0.reuse, 0x100 ;  /* 0x0000010000027836 */ /* 0x041fe20000000000 */
[C---:B------:R-:W-:Y:S02]  /*01e0*/  ISETP.LT.U32.AND P0, PT, R0.reuse, UR6, PT ;  /* 0x0000000600007c0c */ /* 0x040fe4000bf01070 */
[----:B------:R-:W-:Y:S02]  /*01f0*/  IADD3 R0, P2, PT, R0, UR4, RZ ;  /* 0x0000000400007c10 */ /* 0x000fe4000ff5e0ff */
[----:B------:R-:W-:Y:S02]  /*0200*/  ISETP.LT.U32.AND P1, PT, R2, UR6, PT ;  /* 0x0000000602007c0c */ /* 0x000fe4000bf21070 */
[----:B------:R-:W-:Y:S01]  /*0210*/  ISETP.GT.U32.AND.EX P0, PT, R3, RZ, PT, P0 ;  /* 0x000000ff0300720c */ /* 0x000fe20003f04100 */
[----:B------:R-:W-:Y:S01]  /*0220*/  IMAD.X R3, RZ, RZ, UR5, P2 ;  /* 0x00000005ff037e24 */ /* 0x000fe200090e06ff */
[----:B------:R-:W-:-:S02]  /*0230*/  ISETP.GT.U32.AND.EX P1, PT, R8, RZ, PT, P1 ;  /* 0x000000ff0800720c */ /* 0x000fc40003f24110 */
[----:B-1----:R-:W-:-:S04]  /*0240*/  LEA R2, P2, R0, UR10, 0x4 ;  /* 0x0000000a00027c11 */ /* 0x002fc8000f8420ff */
[----:B------:R-:W-:-:S05]  /*0250*/  LEA.HI.X R3, R0, UR11, R3, 0x4, P2 ;  /* 0x0000000b00037c11 */ /* 0x000fca00090f2403 */
[----:B--2---:R0:W-:Y:S04]  /*0260*/  @P0 STG.E.64 desc[UR8][R2.64], R4 ;  /* 0x0000000402000986 */ /* 0x0041e8000c101b08 */
[----:B---3--:R0:W-:Y:S01]  /*0270*/  @P0 STG.E.64 desc[UR8][R2.64+0x8], R6 ;  /* 0x0000080602000986 */ /* 0x0081e2000c101b08 */
[----:B------:R-:W-:Y:S05]  /*0280*/  @!P1 EXIT ;  /* 0x000000000000994d */ /* 0x000fea0003800000 */
[----:B0-----:R-:W0:Y:S08]  /*0290*/  LDC.64 R4, c[0x0][0x390] ;  /* 0x0000e400ff047b82 */ /* 0x001e300000000a00 */
[----:B------:R-:W1:Y:S01]  /*02a0*/  LDC.64 R6, c[0x0][0x398] ;  /* 0x0000e600ff067b82 */ /* 0x000e620000000a00 */
[----:B0-----:R-:W-:Y:S04]  /*02b0*/  STG.E.64 desc[UR8][R2.64+0x1000], R4 ;  /* 0x0010000402007986 */ /* 0x001fe8000c101b08 */
[----:B-1----:R-:W-:Y:S01]  /*02c0*/  STG.E.64 desc[UR8][R2.64+0x1008], R6 ;  /* 0x0010080602007986 */ /* 0x002fe2000c101b08 */
[----:B------:R-:W-:Y:S05]  /*02d0*/  EXIT ;  /* 0x000000000000794d */ /* 0x000fea0003800000 */
.L_x_107:
        /* <DEDUP_REMOVED lines=10> */
.L_x_127:


//--------------------- .text._ZN3cub18CUB_300001_SM_10006detail11EmptyKernelIvEEvv --------------------------
	.section	.text._ZN3cub18CUB_300001_SM_10006detail11EmptyKernelIvEEvv,"ax",@progbits
	.align	128
        .global         _ZN3cub18CUB_300001_SM_10006detail11EmptyKernelIvEEvv
        .type           _ZN3cub18CUB_300001_SM_10006detail11EmptyKernelIvEEvv,@function
        .size           _ZN3cub18CUB_300001_SM_10006detail11EmptyKernelIvEEvv,(.L_x_128 - _ZN3cub18CUB_300001_SM_10006detail11EmptyKernelIvEEvv)
        .other          _ZN3cub18CUB_300001_SM_10006detail11EmptyKernelIvEEvv,@"STO_CUDA_ENTRY STV_DEFAULT"
_ZN3cub18CUB_300001_SM_10006detail11EmptyKernelIvEEvv:
.text._ZN3cub18CUB_300001_SM_10006detail11EmptyKernelIvEEvv:
[----:B------:R-:W-:Y:S01]  /*0000*/  LDC R1, c[0x0][0x37c] ;  /* 0x0000df00ff017b82 */ /* 0x000fe20000000800 */
[----:B------:R-:W-:Y:S05]  /*0010*/  EXIT ;  /* 0x000000000000794d */ /* 0x000fea0003800000 */
.L_x_108:
        /* <DEDUP_REMOVED lines=14> */
.L_x_128:


//--------------------- .text._Z9cuda_normP7point3DIdEiPd --------------------------
	.section	.text._Z9cuda_normP7point3DIdEiPd,"ax",@progbits
	.align	128
        .global         _Z9cuda_normP7point3DIdEiPd
        .type           _Z9cuda_normP7point3DIdEiPd,@function
        .size           _Z9cuda_normP7point3DIdEiPd,(.L_x_120 - _Z9cuda_normP7point3DIdEiPd)
        .other          _Z9cuda_normP7point3DIdEiPd,@"STO_CUDA_ENTRY STV_DEFAULT"
_Z9cuda_normP7point3DIdEiPd:
.text._Z9cuda_normP7point3DIdEiPd:
[----:B------:R-:W-:Y:S01]  /*0000*/  LDC R1, c[0x0][0x37c] ;  /* 0x0000df00ff017b82 */ /* 0x000fe20000000800 */
[----:B------:R-:W0:Y:S07]  /*0010*/  S2R R2, SR_TID.X ;  /* 0x0000000000027919 */ /* 0x000e2e0000002100 */
[----:B------:R-:W0:Y:S01]  /*0020*/  S2UR UR6, SR_CTAID.X ;  /* 0x00000000000679c3 */ /* 0x000e220000002500 */
[----:B------:R-:W1:Y:S07]  /*0030*/  LDCU.64 UR4, c[0x0][0x358] ;  /* 0x00006b00ff0477ac */ /* 0x000e6e0008000a00 */
[----:B------:R-:W0:Y:S08]  /*0040*/  LDC R3, c[0x0][0x360] ;  /* 0x0000d800ff037b82 */ /* 0x000e300000000800 */
[----:B------:R-:W2:Y:S08]  /*0050*/  LDC R7, c[0x0][0x388] ;  /* 0x0000e200ff077b82 */ /* 0x000eb00000000800 */
[----:B------:R-:W2:Y:S01]  /*0060*/  LDC.64 R8, c[0x0][0x380] ;  /* 0x0000e000ff087b82 */ /* 0x000ea20000000a00 */
[----:B0-----:R-:W-:-:S02]  /*0070*/  IMAD R2, R3, UR6, R2 ;  /* 0x0000000603027c24 */ /* 0x001fc4000f8e0202 */
[----:B--2---:R-:W-:-:S04]  /*0080*/  IMAD.WIDE R6, R7, 0x18, R8 ;  /* 0x0000001807067825 */ /* 0x004fc800078e0208 */
[----:B------:R-:W-:Y:S01]  /*0090*/  IMAD.WIDE R8, R2, 0x18, R8 ;  /* 0x0000001802087825 */ /* 0x000fe200078e0208 */
[----:B-1----:R-:W2:Y:S04]  /*00a0*/  LDG.E.64 R4, desc[UR4][R6.64] ;  /* 0x0000000406047981 */ /* 0x002ea8000c1e1b00 */
[----:B------:R-:W2:Y:S04]  /*00b0*/  LDG.E.64 R10, desc[UR4][R8.64] ;  /* 0x00000004080a7981 */ /* 0x000ea8000c1e1b00 */
[----:B------:R-:W3:Y:S04]  /*00c0*/  LDG.E.64 R12, desc[UR4][R6.64+0x8] ;  /* 0x00000804060c7981 */ /* 0x000ee8000c1e1b00 */
[----:B------:R-:W3:Y:S04]  /*00d0*/  LDG.E.64 R14, desc[UR4][R8.64+0x8] ;  /* 0x00000804080e7981 */ /* 0x000ee8000c1e1b00 */
[----:B------:R-:W4:Y:S04]  /*00e0*/  LDG.E.64 R16, desc[UR4][R6.64+0x10] ;  /* 0x0000100406107981 */ /* 0x000f28000c1e1b00 */
[----:B------:R-:W4:Y:S01]  /*00f0*/  LDG.E.64 R18, desc[UR4][R8.64+0x10] ;  /* 0x0000100408127981 */ /* 0x000f22000c1e1b00 */
[----:B------:R-:W-:Y:S01]  /*0100*/  BSSY.RECONVERGENT B0, `(.L_x_109) ;  /* 0x000004d000007945 */ /* 0x000fe20003800200 */
[----:B--2---:R-:W-:Y:S01]  /*0110*/  DADD R10, R4, -R10 ;  /* 0x00000000040a7229 */ /* 0x004fe2000000080a */
[----:B------:R-:W-:-:S05]  /*0120*/  MOV R5, 0x3f800000 ;  /* 0x3f80000000057802 */ /* 0x000fca0000000f00 */
[----:B------:R-:W0:Y:S01]  /*0130*/  F2F.F32.F64 R0, R10 ;  /* 0x0000000a00007310 */ /* 0x000e220000301000 */
[----:B---3--:R-:W-:-:S07]  /*0140*/  DADD R12, R12, -R14 ;  /* 0x000000000c0c7229 */ /* 0x008fce000000080e */
[----:B------:R-:W1:Y:S01]  /*0150*/  F2F.F32.F64 R3, R12 ;  /* 0x0000000c00037310 */ /* 0x000e620000301000 */
[----:B----4-:R-:W-:Y:S01]  /*0160*/  DADD R16, R16, -R18 ;  /* 0x0000000010107229 */ /* 0x010fe20000000812 */
[----:B0-----:R-:W-:-:S06]  /*0170*/  FSETP.NEU.AND P0, PT, R0, 1, PT ;  /* 0x3f8000000000780b */ /* 0x001fcc0003f0d000 */
[----:B------:R-:W0:Y:S01]  /*0180*/  F2F.F32.F64 R4, R16 ;  /* 0x0000001000047310 */ /* 0x000e220000301000 */
[----:B-1----:R-:W-:Y:S02]  /*0190*/  FSETP.NEU.AND P2, PT, R3, 1, PT ;  /* 0x3f8000000300780b */ /* 0x002fe40003f4d000 */
[----:B0-----:R-:W-:-:S04]  /*01a0*/  FSETP.NEU.AND P1, PT, R4, 1, PT ;  /* 0x3f8000000400780b */ /* 0x001fc80003f2d000 */
[----:B------:R-:W-:Y:S09]  /*01b0*/  @!P0 BRA `(.L_x_110) ;  /* 0x0000000400048947 */ /* 0x000ff20003800000 */
[----:B------:R-:W-:-:S13]  /*01c0*/  FSETP.NAN.AND P0, PT, |R0|, |R0|, PT ;  /* 0x400000000000720b */ /* 0x000fda0003f08200 */
[----:B------:R-:W-:Y:S01]  /*01d0*/  @P0 FADD R5, R0, 2 ;  /* 0x4000000000050421 */ /* 0x000fe20000000000 */
[----:B------:R-:W-:Y:S06]  /*01e0*/  @P0 BRA `(.L_x_110) ;  /* 0x0000000000f80947 */ /* 0x000fec0003800000 */
[C---:B------:R-:W-:Y:S01]  /*01f0*/  FMUL R5, |R0|.reuse, 16777216 ;  /* 0x4b80000000057820 */ /* 0x040fe20000400200 */
[----:B------:R-:W-:Y:S01]  /*0200*/  FSETP.GEU.AND P0, PT, |R0|, 1.175494350822287508e-38, PT ;  /* 0x008000000000780b */ /* 0x000fe20003f0e200 */
[----:B------:R-:W-:-:S03]  /*0210*/  HFMA2 R11, -RZ, RZ, 0.771484375, 0.21533203125 ;  /* 0x3a2c32e4ff0b7431 */ /* 0x000fc600000001ff */
[----:B------:R-:W-:-:S04]  /*0220*/  FSEL R5, R5, |R0|, !P0 ;  /* 0x4000000005057208 */ /* 0x000fc80004000000 */
[----:B------:R-:W-:-:S04]  /*0230*/  IADD3 R6, PT, PT, R5, -0x3f3504f3, RZ ;  /* 0xc0cafb0d05067810 */ /* 0x000fc80007ffe0ff */
[----:B------:R-:W-:-:S04]  /*0240*/  LOP3.LUT R6, R6, 0xff800000, RZ, 0xc0, !PT ;  /* 0xff80000006067812 */ /* 0x000fc800078ec0ff */
[-C--:B------:R-:W-:Y:S02]  /*0250*/  IADD3 R5, PT, PT, R5, -R6.reuse, RZ ;  /* 0x8000000605057210 */ /* 0x080fe40007ffe0ff */
[----:B------:R-:W-:-:S03]  /*0260*/  I2FP.F32.S32 R6, R6 ;  /* 0x0000000600067245 */ /* 0x000fc60000201400 */
[C---:B------:R-:W-:Y:S01]  /*0270*/  FADD R8, R5.reuse, 1 ;  /* 0x3f80000005087421 */ /* 0x040fe20000000000 */
[----:B------:R-:W-:Y:S01]  /*0280*/  FADD R7, R5, -1 ;  /* 0xbf80000005077421 */ /* 0x000fe20000000000 */
[----:B------:R-:W-:Y:S02]  /*0290*/  FSEL R5, RZ, -24, P0 ;  /* 0xc1c00000ff057808 */ /* 0x000fe40000000000 */
[----:B------:R-:W-:Y:S01]  /*02a0*/  FSETP.NEU.AND P0, PT, |R0|, +INF , PT ;  /* 0x7f8000000000780b */ /* 0x000fe20003f0d200 */
[----:B------:R-:W-:Y:S01]  /*02b0*/  FADD R9, R7, R7 ;  /* 0x0000000707097221 */ /* 0x000fe20000000000 */
[----:B------:R-:W0:Y:S01]  /*02c0*/  MUFU.RCP R8, R8 ;  /* 0x0000000800087308 */ /* 0x000e220000001000 */
[----:B------:R-:W-:Y:S01]  /*02d0*/  FFMA R5, R6, 1.1920928955078125e-07, R5 ;  /* 0x3400000006057823 */ /* 0x000fe20000000005 */
[----:B------:R-:W-:-:S13]  /*02e0*/  FSETP.NEU.AND P0, PT, R0, RZ, P0 ;  /* 0x000000ff0000720b */ /* 0x000fda000070d000 */
[----:B------:R-:W-:Y:S01]  /*02f0*/  @!P0 FADD R0, R0, R0 ;  /* 0x0000000000008221 */ /* 0x000fe20000000000 */
[----:B0-----:R-:W-:-:S04]  /*0300*/  FMUL R10, R8, R9 ;  /* 0x00000009080a7220 */ /* 0x001fc80000400000 */
[----:B------:R-:W-:Y:S01]  /*0310*/  FADD R9, R7, -R10 ;  /* 0x8000000a07097221 */ /* 0x000fe20000000000 */
[CC--:B------:R-:W-:Y:S01]  /*0320*/  FMUL R6, R10.reuse, R10.reuse ;  /* 0x0000000a0a067220 */ /* 0x0c0fe20000400000 */
[----:B------:R-:W-:Y:S02]  /*0330*/  FFMA R14, R10, 1.4426950216293334961, R5 ;  /* 0x3fb8aa3b0a0e7823 */ /* 0x000fe40000000005 */
[----:B------:R-:W-:Y:S01]  /*0340*/  FADD R12, R9, R9 ;  /* 0x00000009090c7221 */ /* 0x000fe20000000000 */
[C---:B------:R-:W-:Y:S01]  /*0350*/  FFMA R9, R6.reuse, R11, 0.0032181653659790754318 ;  /* 0x3b52e7db06097423 */ /* 0x040fe2000000000b */
[----:B------:R-:W-:Y:S02]  /*0360*/  FADD R5, R5, -R14 ;  /* 0x8000000e05057221 */ /* 0x000fe40000000000 */
[----:B------:R-:W-:Y:S01]  /*0370*/  FFMA R7, R7, -R10, R12 ;  /* 0x8000000a07077223 */ /* 0x000fe2000000000c */
[----:B------:R-:W-:Y:S01]  /*0380*/  FFMA R9, R6, R9, 0.018033718690276145935 ;  /* 0x3c93bb7306097423 */ /* 0x000fe20000000009 */
[----:B------:R-:W-:-:S02]  /*0390*/  FFMA R12, R10, 1.4426950216293334961, R5 ;  /* 0x3fb8aa3b0a0c7823 */ /* 0x000fc40000000005 */
[----:B------:R-:W-:Y:S01]  /*03a0*/  FMUL R7, R8, R7 ;  /* 0x0000000708077220 */ /* 0x000fe20000400000 */
[----:B------:R-:W-:-:S03]  /*03b0*/  FFMA R9, R6, R9, 0.12022458761930465698 ;  /* 0x3df6384f06097423 */ /* 0x000fc60000000009 */
[----:B------:R-:W-:Y:S01]  /*03c0*/  FFMA R5, R7, 1.4426950216293334961, R12 ;  /* 0x3fb8aa3b07057823 */ /* 0x000fe2000000000c */
[----:B------:R-:W-:-:S03]  /*03d0*/  FMUL R9, R6, R9 ;  /* 0x0000000906097220 */ /* 0x000fc60000400000 */
[----:B------:R-:W-:Y:S01]  /*03e0*/  FFMA R8, R10, 1.9251366722983220825e-08, R5 ;  /* 0x32a55e340a087823 */ /* 0x000fe20000000005 */
[----:B------:R-:W-:-:S04]  /*03f0*/  FMUL R6, R9, 3 ;  /* 0x4040000009067820 */ /* 0x000fc80000400000 */
[----:B------:R-:W-:Y:S01]  /*0400*/  FFMA R6, R7, R6, R8 ;  /* 0x0000000607067223 */ /* 0x000fe20000000008 */
[----:B------:R-:W-:-:S03]  /*0410*/  MOV R8, 0x391fcb8e ;  /* 0x391fcb8e00087802 */ /* 0x000fc60000000f00 */
[----:B------:R-:W-:-:S04]  /*0420*/  FFMA R9, R10, R9, R6 ;  /* 0x000000090a097223 */ /* 0x000fc80000000006 */
[----:B------:R-:W-:-:S04]  /*0430*/  FADD R5, R14, R9 ;  /* 0x000000090e057221 */ /* 0x000fc80000000000 */
[----:B------:R-:W-:Y:S01]  /*0440*/  FMUL R6, R5, 2 ;  /* 0x4000000005067820 */ /* 0x000fe20000400000 */
[----:B------:R-:W-:-:S03]  /*0450*/  FADD R14, -R14, R5 ;  /* 0x000000050e0e7221 */ /* 0x000fc60000000100 */
[----:B------:R-:W0:Y:S01]  /*0460*/  FRND R7, R6 ;  /* 0x0000000600077307 */ /* 0x000e220000201000 */
[----:B------:R-:W-:Y:S01]  /*0470*/  FADD R14, R9, -R14 ;  /* 0x8000000e090e7221 */ /* 0x000fe20000000000 */
[----:B------:R-:W-:Y:S01]  /*0480*/  FFMA R5, R5, 2, -R6 ;  /* 0x4000000005057823 */ /* 0x000fe20000000806 */
[----:B------:R-:W-:-:S03]  /*0490*/  FSETP.GT.AND P4, PT, |R6|, 152, PT ;  /* 0x431800000600780b */ /* 0x000fc60003f84200 */
[----:B------:R-:W-:Y:S01]  /*04a0*/  FFMA R14, R14, 2, R5 ;  /* 0x400000000e0e7823 */ /* 0x000fe20000000005 */
[----:B0-----:R-:W-:Y:S01]  /*04b0*/  FADD R5, R6, -R7 ;  /* 0x8000000706057221 */ /* 0x001fe20000000000 */
[----:B------:R-:W-:-:S03]  /*04c0*/  FSETP.GT.AND P3, PT, R7, RZ, PT ;  /* 0x000000ff0700720b */ /* 0x000fc60003f64000 */
[----:B------:R-:W-:Y:S01]  /*04d0*/  FADD R5, R5, R14 ;  /* 0x0000000e05057221 */ /* 0x000fe20000000000 */
[----:B------:R-:W-:Y:S02]  /*04e0*/  SEL R7, RZ, 0x83000000, P3 ;  /* 0x83000000ff077807 */ /* 0x000fe40001800000 */
[----:B------:R-:W-:Y:S01]  /*04f0*/  FSETP.GEU.AND P3, PT, R6, RZ, PT ;  /* 0x000000ff0600720b */ /* 0x000fe20003f6e000 */
[----:B------:R-:W-:Y:S01]  /*0500*/  FFMA R8, R5, R8, 0.0013391353422775864601 ;  /* 0x3aaf85ed05087423 */ /* 0x000fe20000000008 */
[----:B------:R-:W-:-:S03]  /*0510*/  IADD3 R9, PT, PT, R7, 0x7f000000, RZ ;  /* 0x7f00000007097810 */ /* 0x000fc60007ffe0ff */
[C---:B------:R-:W-:Y:S02]  /*0520*/  FFMA R10, R5.reuse, R8, 0.0096188392490148544312 ;  /* 0x3c1d9856050a7423 */ /* 0x040fe40000000008 */
[----:B------:R-:W0:Y:S02]  /*0530*/  F2I.NTZ R8, R6 ;  /* 0x0000000600087305 */ /* 0x000e240000203100 */
[----:B------:R-:W-:-:S04]  /*0540*/  FFMA R10, R5, R10, 0.055503588169813156128 ;  /* 0x3d6357bb050a7423 */ /* 0x000fc8000000000a */
[----:B------:R-:W-:-:S04]  /*0550*/  FFMA R10, R5, R10, 0.24022644758224487305 ;  /* 0x3e75fdec050a7423 */ /* 0x000fc8000000000a */
[----:B------:R-:W-:-:S04]  /*0560*/  FFMA R10, R5, R10, 0.69314718246459960938 ;  /* 0x3f317218050a7423 */ /* 0x000fc8000000000a */
[----:B------:R-:W-:Y:S01]  /*0570*/  FFMA R10, R5, R10, 1 ;  /* 0x3f800000050a7423 */ /* 0x000fe2000000000a */
[----:B0-----:R-:W-:Y:S02]  /*0580*/  LEA R8, R8, -R7, 0x17 ;  /* 0x8000000708087211 */ /* 0x001fe400078eb8ff */
[----:B------:R-:W-:Y:S01]  /*0590*/  FSEL R5, RZ, +INF , !P3 ;  /* 0x7f800000ff057808 */ /* 0x000fe20005800000 */
[----:B------:R-:W-:-:S04]  /*05a0*/  FMUL R9, R9, R10 ;  /* 0x0000000a09097220 */ /* 0x000fc80000400000 */
[----:B------:R-:W-:Y:S01]  /*05b0*/  @!P4 FMUL R5, R8, R9 ;  /* 0x000000090805c220 */ /* 0x000fe20000400000 */
[----:B------:R-:W-:-:S07]  /*05c0*/  @!P0 LOP3.LUT R5, R0, 0x7fffffff, RZ, 0xc0, !PT ;  /* 0x7fffffff00058812 */ /* 0x000fce00078ec0ff */
.L_x_110:
[----:B------:R-:W-:Y:S05]  /*05d0*/  BSYNC.RECONVERGENT B0 ;  /* 0x0000000000007941 */ /* 0x000fea0003800200 */
.L_x_109:
[----:B------:R-:W-:Y:S01]  /*05e0*/  BSSY.RECONVERGENT B0, `(.L_x_111) ;  /* 0x0000045000007945 */ /* 0x000fe20003800200 */
[----:B------:R-:W-:Y:S01]  /*05f0*/  HFMA2 R0, -RZ, RZ, 1.875, 0 ;  /* 0x3f800000ff007431 */ /* 0x000fe200000001ff */
[----:B------:R-:W-:Y:S02]  /*0600*/  MOV R6, 0x3f800000 ;  /* 0x3f80000000067802 */ /* 0x000fe40000000f00 */
[----:B------:R-:W-:Y:S05]  /*0610*/  @!P2 BRA `(.L_x_112) ;  /* 0x000000040004a947 */ /* 0x000fea0003800000 */
        /* <DEDUP_REMOVED lines=22> */
[C---:B------:R-:W-:Y:S01]  /*0780*/  FMUL R11, R10.reuse, R10 ;  /* 0x0000000a0a0b7220 */ /* 0x040fe20000400000 */
[----:B------:R-:W-:Y:S02]  /*0790*/  FFMA R6, R10, 1.4426950216293334961, R7 ;  /* 0x3fb8aa3b0a067823 */ /* 0x000fe40000000007 */
[----:B------:R-:W-:Y:S01]  /*07a0*/  FADD R13, R12, R12 ;  /* 0x0000000c0c0d7221 */ /* 0x000fe20000000000 */
[----:B------:R-:W-:Y:S01]  /*07b0*/  FFMA R12, R11, R14, 0.0032181653659790754318 ;  /* 0x3b52e7db0b0c7423 */ /* 0x000fe2000000000e */
        /* <DEDUP_REMOVED lines=10> */
[----:B------:R-:W-:-:S04]  /*0860*/  FFMA R8, R8, R7, R9 ;  /* 0x0000000708087223 */ /* 0x000fc80000000009 */
[----:B------:R-:W-:-:S04]  /*0870*/  FFMA R11, R10, R11, R8 ;  /* 0x0000000b0a0b7223 */ /* 0x000fc80000000008 */
[----:B------:R-:W-:-:S04]  /*0880*/  FADD R7, R6, R11 ;  /* 0x0000000b06077221 */ /* 0x000fc80000000000 */
[----:B------:R-:W-:Y:S01]  /*0890*/  FMUL R8, R7, 2 ;  /* 0x4000000007087820 */ /* 0x000fe20000400000 */
[----:B------:R-:W-:-:S03]  /*08a0*/  FADD R6, -R6, R7 ;  /* 0x0000000706067221 */ /* 0x000fc60000000100 */
[----:B------:R-:W0:Y:S01]  /*08b0*/  FRND R9, R8 ;  /* 0x0000000800097307 */ /* 0x000e220000201000 */
[----:B------:R-:W-:Y:S01]  /*08c0*/  FADD R6, R11, -R6 ;  /* 0x800000060b067221 */ /* 0x000fe20000000000 */
[----:B------:R-:W-:Y:S01]  /*08d0*/  FFMA R7, R7, 2, -R8 ;  /* 0x4000000007077823 */ /* 0x000fe20000000808 */
[----:B------:R-:W-:Y:S02]  /*08e0*/  MOV R11, 0x391fcb8e ;  /* 0x391fcb8e000b7802 */ /* 0x000fe40000000f00 */
[----:B------:R-:W-:Y:S01]  /*08f0*/  FSETP.GT.AND P3, PT, |R8|, 152, PT ;  /* 0x431800000800780b */ /* 0x000fe20003f64200 */
[----:B------:R-:W-:Y:S02]  /*0900*/  FFMA R7, R6, 2, R7 ;  /* 0x4000000006077823 */ /* 0x000fe40000000007 */
[----:B------:R-:W1:Y:S01]  /*0910*/  F2I.NTZ R10, R8 ;  /* 0x00000008000a7305 */ /* 0x000e620000203100 */
[----:B0-----:R-:W-:Y:S01]  /*0920*/  FADD R6, R8, -R9 ;  /* 0x8000000908067221 */ /* 0x001fe20000000000 */
[----:B------:R-:W-:-:S03]  /*0930*/  FSETP.GT.AND P2, PT, R9, RZ, PT ;  /* 0x000000ff0900720b */ /* 0x000fc60003f44000 */
[----:B------:R-:W-:-:S04]  /*0940*/  FADD R6, R6, R7 ;  /* 0x0000000706067221 */ /* 0x000fc80000000000 */
[----:B------:R-:W-:-:S04]  /*0950*/  FFMA R7, R6, R11, 0.0013391353422775864601 ;  /* 0x3aaf85ed06077423 */ /* 0x000fc8000000000b */
[----:B------:R-:W-:-:S04]  /*0960*/  FFMA R7, R6, R7, 0.0096188392490148544312 ;  /* 0x3c1d985606077423 */ /* 0x000fc80000000007 */
[----:B------:R-:W-:-:S04]  /*0970*/  FFMA R7, R6, R7, 0.055503588169813156128 ;  /* 0x3d6357bb06077423 */ /* 0x000fc80000000007 */
[----:B------:R-:W-:Y:S01]  /*0980*/  FFMA R9, R6, R7, 0.24022644758224487305 ;  /* 0x3e75fdec06097423 */ /* 0x000fe20000000007 */
[----:B------:R-:W-:Y:S02]  /*0990*/  SEL R7, RZ, 0x83000000, P2 ;  /* 0x83000000ff077807 */ /* 0x000fe40001000000 */
[----:B------:R-:W-:Y:S01]  /*09a0*/  FSETP.GEU.AND P2, PT, R8, RZ, PT ;  /* 0x000000ff0800720b */ /* 0x000fe20003f4e000 */
[----:B------:R-:W-:Y:S01]  /*09b0*/  FFMA R11, R6, R9, 0.69314718246459960938 ;  /* 0x3f317218060b7423 */ /* 0x000fe20000000009 */
[----:B------:R-:W-:Y:S02]  /*09c0*/  IADD3 R9, PT, PT, R7, 0x7f000000, RZ ;  /* 0x7f00000007097810 */ /* 0x000fe40007ffe0ff */
[----:B-1----:R-:W-:Y:S01]  /*09d0*/  LEA R10, R10, -R7, 0x17 ;  /* 0x800000070a0a7211 */ /* 0x002fe200078eb8ff */
[----:B------:R-:W-:Y:S01]  /*09e0*/  FFMA R8, R6, R11, 1 ;  /* 0x3f80000006087423 */ /* 0x000fe2000000000b */
[----:B------:R-:W-:-:S03]  /*09f0*/  FSEL R6, RZ, +INF , !P2 ;  /* 0x7f800000ff067808 */ /* 0x000fc60005000000 */
[----:B------:R-:W-:-:S04]  /*0a00*/  FMUL R9, R9, R8 ;  /* 0x0000000809097220 */ /* 0x000fc80000400000 */
[----:B------:R-:W-:Y:S01]  /*0a10*/  @!P3 FMUL R6, R10, R9 ;  /* 0x000000090a06b220 */ /* 0x000fe20000400000 */
[----:B------:R-:W-:-:S07]  /*0a20*/  @!P0 LOP3.LUT R6, R3, 0x7fffffff, RZ, 0xc0, !PT ;  /* 0x7fffffff03068812 */ /* 0x000fce00078ec0ff */
.L_x_112:
[----:B------:R-:W-:Y:S05]  /*0a30*/  BSYNC.RECONVERGENT B0 ;  /* 0x0000000000007941 */ /* 0x000fea0003800200 */
.L_x_111:
[----:B------:R-:W-:Y:S04]  /*0a40*/  BSSY.RECONVERGENT B0, `(.L_x_113) ;  /* 0x0000043000007945 */ /* 0x000fe80003800200 */
        /* <DEDUP_REMOVED lines=38> */
[----:B------:R-:W-:Y:S01]  /*0cb0*/  FFMA R12, R9, R12, R7 ;  /* 0x0000000c090c7223 */ /* 0x000fe20000000007 */
[----:B------:R-:W-:-:S03]  /*0cc0*/  MOV R7, 0x391fcb8e ;  /* 0x391fcb8e00077802 */ /* 0x000fc60000000f00 */
[----:B------:R-:W-:-:S04]  /*0cd0*/  FADD R0, R11, R12 ;  /* 0x0000000c0b007221 */ /* 0x000fc80000000000 */
[----:B------:R-:W-:Y:S01]  /*0ce0*/  FMUL R3, R0, 2 ;  /* 0x4000000000037820 */ /* 0x000fe20000400000 */
[----:B------:R-:W-:-:S03]  /*0cf0*/  FADD R11, -R11, R0 ;  /* 0x000000000b0b7221 */ /* 0x000fc60000000100 */
[----:B------:R-:W0:Y:S01]  /*0d00*/  FRND R8, R3 ;  /* 0x0000000300087307 */ /* 0x000e220000201000 */
[----:B------:R-:W-:Y:S01]  /*0d10*/  FADD R11, R12, -R11 ;  /* 0x8000000b0c0b7221 */ /* 0x000fe20000000000 */
[----:B------:R-:W-:Y:S01]  /*0d20*/  FFMA R0, R0, 2, -R3 ;  /* 0x4000000000007823 */ /* 0x000fe20000000803 */
[----:B------:R-:W-:-:S03]  /*0d30*/  FSETP.GT.AND P2, PT, |R3|, 152, PT ;  /* 0x431800000300780b */ /* 0x000fc60003f44200 */
        /* <DEDUP_REMOVED lines=8> */
[C---:B------:R-:W-:Y:S01]  /*0dc0*/  FFMA R9, R0.reuse, R7, 0.24022644758224487305 ;  /* 0x3e75fdec00097423 */ /* 0x040fe20000000007 */
        /* <DEDUP_REMOVED lines=10> */
.L_x_114:
[----:B------:R-:W-:Y:S05]  /*0e70*/  BSYNC.RECONVERGENT B0 ;  /* 0x0000000000007941 */ /* 0x000fea0003800200 */
.L_x_113:
[----:B------:R-:W-:Y:S01]  /*0e80*/  F2F.F64.F32 R6, R6 ;  /* 0x0000000600067310 */ /* 0x000fe20000201800 */
[----:B------:R-:W-:Y:S07]  /*0e90*/  BSSY.RECONVERGENT B0, `(.L_x_115) ;  /* 0x0000012000007945 */ /* 0x000fee0003800200 */
[----:B------:R-:W0:Y:S08]  /*0ea0*/  F2F.F64.F32 R4, R5 ;  /* 0x0000000500047310 */ /* 0x000e300000201800 */
[----:B------:R-:W1:Y:S01]  /*0eb0*/  F2F.F64.F32 R8, R0 ;  /* 0x0000000000087310 */ /* 0x000e620000201800 */
[----:B0-----:R-:W-:-:S08]  /*0ec0*/  DADD R10, R6, R4 ;  /* 0x00000000060a7229 */ /* 0x001fd00000000004 */
[----:B-1----:R-:W-:-:S10]  /*0ed0*/  DADD R8, R8, R10 ;  /* 0x0000000008087229 */ /* 0x002fd4000000000a */
[----:B------:R-:W0:Y:S02]  /*0ee0*/  F2F.F32.F64 R9, R8 ;  /* 0x0000000800097310 */ /* 0x000e240000301000 */
[----:B0-----:R-:W-:-:S06]  /*0ef0*/  IADD3 R3, PT, PT, R9, -0xd000000, RZ ;  /* 0xf300000009037810 */ /* 0x001fcc0007ffe0ff */
[----:B------:R0:W1:Y:S01]  /*0f00*/  MUFU.RSQ R10, R9 ;  /* 0x00000009000a7308 */ /* 0x0000620000001400 */
[----:B------:R-:W-:-:S13]  /*0f10*/  ISETP.GT.U32.AND P0, PT, R3, 0x727fffff, PT ;  /* 0x727fffff0300780c */ /* 0x000fda0003f04070 */
[----:B0-----:R-:W-:Y:S05]  /*0f20*/  @!P0 BRA `(.L_x_116) ;  /* 0x0000000000108947 */ /* 0x001fea0003800000 */
[----:B------:R-:W-:-:S07]  /*0f30*/  MOV R8, 0xf50 ;  /* 0x00000f5000087802 */ /* 0x000fce0000000f00 */
[----:B-1----:R-:W-:Y:S05]  /*0f40*/  CALL.REL.NOINC `($__internal_0_$__cuda_sm20_sqrt_rn_f32_slowpath) ;  /* 0x0000000000307944 */ /* 0x002fea0003c00000 */
[----:B------:R-:W-:Y:S01]  /*0f50*/  MOV R4, R3 ;  /* 0x0000000300047202 */ /* 0x000fe20000000f00 */
[----:B------:R-:W-:Y:S06]  /*0f60*/  BRA `(.L_x_117) ;  /* 0x0000000000107947 */ /* 0x000fec0003800000 */
.L_x_116:
[----:B-1----:R-:W-:Y:S01]  /*0f70*/  FMUL.FTZ R4, R9, R10 ;  /* 0x0000000a09047220 */ /* 0x002fe20000410000 */
[----:B------:R-:W-:-:S03]  /*0f80*/  FMUL.FTZ R0, R10, 0.5 ;  /* 0x3f0000000a007820 */ /* 0x000fc60000410000 */
[----:B------:R-:W-:-:S04]  /*0f90*/  FFMA R3, -R4, R4, R9 ;  /* 0x0000000404037223 */ /* 0x000fc80000000109 */
[----:B------:R-:W-:-:S07]  /*0fa0*/  FFMA R4, R3, R0, R4 ;  /* 0x0000000003047223 */ /* 0x000fce0000000004 */
.L_x_117:
[----:B------:R-:W-:Y:S05]  /*0fb0*/  BSYNC.RECONVERGENT B0 ;  /* 0x0000000000007941 */ /* 0x000fea0003800200 */
.L_x_115:
[----:B------:R-:W0:Y:S01]  /*0fc0*/  LDC.64 R6, c[0x0][0x390] ;  /* 0x0000e400ff067b82 */ /* 0x000e220000000a00 */
[----:B------:R-:W1:Y:S01]  /*0fd0*/  F2F.F64.F32 R4, R4 ;  /* 0x0000000400047310 */ /* 0x000e620000201800 */
[----:B0-----:R-:W-:-:S05]  /*0fe0*/  IMAD.WIDE R2, R2, 0x8, R6 ;  /* 0x0000000802027825 */ /* 0x001fca00078e0206 */
[----:B-1----:R-:W-:Y:S01]  /*0ff0*/  STG.E.64 desc[UR4][R2.64], R4 ;  /* 0x0000000402007986 */ /* 0x002fe2000c101b04 */
[----:B------:R-:W-:Y:S05]  /*1000*/  EXIT ;  /* 0x000000000000794d */ /* 0x000fea0003800000 */
        .weak           $__internal_0_$__cuda_sm20_sqrt_rn_f32_slowpath
        .type           $__internal_0_$__cuda_sm20_sqrt_rn_f32_slowpath,@function
        .size           $__internal_0_$__cuda_sm20_sqrt_rn_f32_slowpath,(.L_x_120 - $__internal_0_$__cuda_sm20_sqrt_rn_f32_slowpath)
$__internal_0_$__cuda_sm20_sqrt_rn_f32_slowpath:
[----:B------:R-:W-:-:S13]  /*1010*/  LOP3.LUT P0, RZ, R9, 0x7fffffff, RZ, 0xc0, !PT ;  /* 0x7fffffff09ff7812 */ /* 0x000fda000780c0ff */
[----:B------:R-:W-:Y:S01]  /*1020*/  @!P0 MOV R3, R9 ;  /* 0x0000000900038202 */ /* 0x000fe20000000f00 */
[----:B------:R-:W-:Y:S06]  /*1030*/  @!P0 BRA `(.L_x_118) ;  /* 0x0000000000448947 */ /* 0x000fec0003800000 */
[----:B------:R-:W-:Y:S02]  /*1040*/  FSETP.GEU.FTZ.AND P0, PT, R9, RZ, PT ;  /* 0x000000ff0900720b */ /* 0x000fe40003f1e000 */
[----:B------:R-:W-:-:S11]  /*1050*/  MOV R0, R9 ;  /* 0x0000000900007202 */ /* 0x000fd60000000f00 */
[----:B------:R-:W-:Y:S01]  /*1060*/  @!P0 MOV R3, 0x7fffffff ;  /* 0x7fffffff00038802 */ /* 0x000fe20000000f00 */
[----:B------:R-:W-:Y:S06]  /*1070*/  @!P0 BRA `(.L_x_118) ;  /* 0x0000000000348947 */ /* 0x000fec0003800000 */
[----:B------:R-:W-:-:S13]  /*1080*/  FSETP.GTU.FTZ.AND P0, PT, |R0|, +INF , PT ;  /* 0x7f8000000000780b */ /* 0x000fda0003f1c200 */
[----:B------:R-:W-:Y:S01]  /*1090*/  @P0 FADD.FTZ R3, R0, 1 ;  /* 0x3f80000000030421 */ /* 0x000fe20000010000 */
[----:B------:R-:W-:Y:S06]  /*10a0*/  @P0 BRA `(.L_x_118) ;  /* 0x0000000000280947 */ /* 0x000fec0003800000 */
[----:B------:R-:W-:-:S13]  /*10b0*/  FSETP.NEU.FTZ.AND P0, PT, |R0|, +INF , PT ;  /* 0x7f8000000000780b */ /* 0x000fda0003f1d200 */
[----:B------:R-:W-:-:S04]  /*10c0*/  @P0 FFMA R4, R0, 1.84467440737095516160e+19, RZ ;  /* 0x5f80000000040823 */ /* 0x000fc800000000ff */
[----:B------:R-:W0:Y:S02]  /*10d0*/  @P0 MUFU.RSQ R3, R4 ;  /* 0x0000000400030308 */ /* 0x000e240000001400 */
[----:B0-----:R-:W-:Y:S01]  /*10e0*/  @P0 FMUL.FTZ R5, R4, R3 ;  /* 0x0000000304050220 */ /* 0x001fe20000410000 */
[----:B------:R-:W-:Y:S01]  /*10f0*/  @P0 FMUL.FTZ R7, R3, 0.5 ;  /* 0x3f00000003070820 */ /* 0x000fe20000410000 */
[----:B------:R-:W-:Y:S02]  /*1100*/  @!P0 MOV R3, R0 ;  /* 0x0000000000038202 */ /* 0x000fe40000000f00 */
[----:B------:R-:W-:-:S04]  /*1110*/  @P0 FADD.FTZ R6, -R5, -RZ ;  /* 0x800000ff05060221 */ /* 0x000fc80000010100 */
[----:B------:R-:W-:-:S04]  /*1120*/  @P0 FFMA R6, R5, R6, R4 ;  /* 0x0000000605060223 */ /* 0x000fc80000000004 */
[----:B------:R-:W-:-:S04]  /*1130*/  @P0 FFMA R6, R6, R7, R5 ;  /* 0x0000000706060223 */ /* 0x000fc80000000005 */
[----:B------:R-:W-:-:S07]  /*1140*/  @P0 FMUL.FTZ R3, R6, 2.3283064365386962891e-10 ;  /* 0x2f80000006030820 */ /* 0x000fce0000410000 */
.L_x_118:
[----:B------:R-:W-:Y:S01]  /*1150*/  HFMA2 R5, -RZ, RZ, 0, 0 ;  /* 0x00000000ff057431 */ /* 0x000fe200000001ff */
[----:B------:R-:W-:-:S04]  /*1160*/  MOV R4, R8 ;  /* 0x0000000800047202 */ /* 0x000fc80000000f00 */
[----:B------:R-:W-:Y:S05]  /*1170*/  RET.REL.NODEC R4 `(_Z9cuda_normP7point3DIdEiPd) ;  /* 0xffffffec04a07950 */ /* 0x000fea0003c3ffff */
.L_x_119:
        /* <DEDUP_REMOVED lines=16> */
.L_x_120:


//--------------------- .nv.shared._ZN3cub18CUB_300001_SM_10006detail10merge_sort26DeviceMergeSortMergeKernelINS2_10policy_hubIN6thrust24THRUST_300001_SM_1000_NS6detail15normal_iteratorINS6_10device_ptrI7point2DIdEEEEEE9Policy600ESD_PNS0_8NullTypeESD_SH_mN4cuda3std3__44lessISB_EESB_SG_EEvbT2_T3_T4_PT6_PT7_T5_PSP_SP_NS1_7vsmem_tE --------------------------
	.section	.nv.shared._ZN3cub18CUB_300001_SM_10006detail10merge_sort26DeviceMergeSortMergeKernelINS2_10policy_hubIN6thrust24THRUST_300001_SM_1000_NS6detail15normal_iteratorINS6_10device_ptrI7point2DIdEEEEEE9Policy600ESD_PNS0_8NullTypeESD_SH_mN4cuda3std3__44lessISB_EESB_SG_EEvbT2_T3_T4_PT6_PT7_T5_PSP_SP_NS1_7vsmem_tE,"aw",@nobits
	.sectionflags	@""
	.align	16
.nv.shared._ZN3cub18CUB_300001_SM_10006detail10merge_sort26DeviceMergeSortMergeKernelINS2_10policy_hubIN6thrust24THRUST_300001_SM_1000_NS6detail15normal_iteratorINS6_10device_ptrI7point2DIdEEEEEE9Policy600ESD_PNS0_8NullTypeESD_SH_mN4cuda3std3__44lessISB_EESB_SG_EEvbT2_T3_T4_PT6_PT7_T5_PSP_SP_NS1_7vsmem_tE:
	.zero		17424


//--------------------- .nv.shared.reserved.0     --------------------------
	.section	.nv.shared.reserved.0,"aw",@nobits
	.weak		__nv_reservedSMEM_offset_0_alias
	.size		__nv_reservedSMEM_offset_0_alias, 0, 64
	.other		__nv_reservedSMEM_offset_0_alias,@"STO_CUDA_RESERVED_SHARED STV_DEFAULT"
__nv_reservedSMEM_offset_0_alias:
	.zero		0
	.zero		64


//--------------------- .nv.global                --------------------------
	.section	.nv.global,"aw",@nobits
.nv.global:
	.type		_ZN34_INTERNAL_b961c8e2_4_k_cu_8c29e0156thrust24THRUST_300001_SM_1000_NS12placeholders2_8E,@object
	.size		_ZN34_INTERNAL_b961c8e2_4_k_cu_8c29e0156thrust24THRUST_300001_SM_1000_NS12placeholders2_8E,(_ZN34_INTERNAL_b961c8e2_4_k_cu_8c29e0154cuda3std3__436_GLOBAL__N__b961c8e2_4_k_cu_8c29e0156ignoreE - _ZN34_INTERNAL_b961c8e2_4_k_cu_8c29e0156thrust24THRUST_300001_SM_1000_NS12placeholders2_8E)
_ZN34_INTERNAL_b961c8e2_4_k_cu_8c29e0156thrust24THRUST_300001_SM_1000_NS12placeholders2_8E:
	.zero		1
	.type		_ZN34_INTERNAL_b961c8e2_4_k_cu_8c29e0154cuda3std3__436_GLOBAL__N__b961c8e2_4_k_cu_8c29e0156ignoreE,@object
	.size		_ZN34_INTERNAL_b961c8e2_4_k_cu_8c29e0154cuda3std3__436_GLOBAL__N__b961c8e2_4_k_cu_8c29e0156ignoreE,(_ZN34_INTERNAL_b961c8e2_4_k_cu_8c29e0154cuda3std6ranges3__45__cpo4dataE - _ZN34_INTERNAL_b961c8e2_4_k_cu_8c29e0154cuda3std3__436_GLOBAL__N__b961c8e2_4_k_cu_8c29e0156ignoreE)
_ZN34_INTERNAL_b961c8e2_4_k_cu_8c29e0154cuda3std3__436_GLOBAL__N__b961c8e2_4_k_cu_8c29e0156ignoreE:
	.zero		1
	.type		_ZN34_INTERNAL_b961c8e2_4_k_cu_8c29e0154cuda3std6ranges3__45__cpo4dataE,@object
	.size		_ZN34_INTERNAL_b961c8e2_4_k_cu_8c29e0154cuda3std6ranges3__45__cpo4dataE,(_ZN34_INTERNAL_b961c8e2_4_k_cu_8c29e0156thrust24THRUST_300001_SM_1000_NS6system3cpp3parE - _ZN34_INTERNAL_b961c8e2_4_k_cu_8c29e0154cuda3std6ranges3__45__cpo4dataE)
_ZN34_INTERNAL_b961c8e2_4_k_cu_8c29e0154cuda3std6ranges3__45__cpo4dataE:
	.zero		1
	.type		_ZN34_INTERNAL_b961c8e2_4_k_cu_8c29e0156thrust24THRUST_300001_SM_1000_NS6system3cpp3parE,@object
	.size		_ZN34_INTERNAL_b961c8e2_4_k_cu_8c29e0156thrust24THRUST_300001_SM_1000_NS6system3cpp3parE,(_ZN34_INTERNAL_b961c8e2_4_k_cu_8c29e0154cuda3std3__45__cpo5beginE - _ZN34_INTERNAL_b961c8e2_4_k_cu_8c29e0156thrust24THRUST_300001_SM_1000_NS6system3cpp3parE)
_ZN34_INTERNAL_b961c8e2_4_k_cu_8c29e0156thrust24THRUST_300001_SM_1000_NS6system3cpp3parE:
	.zero		1
	.type		_ZN34_INTERNAL_b961c8e2_4_k_cu_8c29e0154cuda3std3__45__cpo5beginE,@object
	.size		_ZN34_INTERNAL_b961c8e2_4_k_cu_8c29e0154cuda3std3__45__cpo5beginE,(_ZN34_INTERNAL_b961c8e2_4_k_cu_8c29e0154cuda3std6ranges3__45__cpo5beginE - _ZN34_INTERNAL_b961c8e2_4_k_cu_8c29e0154cuda3std3__45__cpo5beginE)
_ZN34_INTERNAL_b961c8e2_4_k_cu_8c29e0154cuda3std3__45__cpo5beginE:
	.zero		1
	.type		_ZN34_INTERNAL_b961c8e2_4_k_cu_8c29e0154cuda3std6ranges3__45__cpo5beginE,@object
	.size		_ZN34_INTERNAL_b961c8e2_4_k_cu_8c29e0154cuda3std6ranges3__45__cpo5beginE,(_ZN34_INTERNAL_b961c8e2_4_k_cu_8c29e0156thrust24THRUST_300001_SM_1000_NS6deviceE - _ZN34_INTERNAL_b961c8e2_4_k_cu_8c29e0154cuda3std6ranges3__45__cpo5beginE)
_ZN34_INTERNAL_b961c8e2_4_k_cu_8c29e0154cuda3std6ranges3__45__cpo5beginE:
	.zero		1
	.type		_ZN34_INTERNAL_b961c8e2_4_k_cu_8c29e0156thrust24THRUST_300001_SM_1000_NS6deviceE,@object
	.size		_ZN34_INTERNAL_b961c8e2_4_k_cu_8c29e0156thrust24THRUST_300001_SM_1000_NS6deviceE,(_ZN34_INTERNAL_b961c8e2_4_k_cu_8c29e0154cuda3std3__47nulloptE - _ZN34_INTERNAL_b961c8e2_4_k_cu_8c29e0156thrust24THRUST_300001_SM_1000_NS6deviceE)
_ZN34_INTERNAL_b961c8e2_4_k_cu_8c29e0156thrust24THRUST_300001_SM_1000_NS6deviceE:
	.zero		1
	.type		_ZN34_INTERNAL_b961c8e2_4_k_cu_8c29e0154cuda3std3__47nulloptE,@object
	.size		_ZN34_INTERNAL_b961c8e2_4_k_cu_8c29e0154cuda3std3__47nulloptE,(_ZN34_INTERNAL_b961c8e2_4_k_cu_8c29e0154cuda3std6ranges3__45__cpo8distanceE - _ZN34_INTERNAL_b961c8e2_4_k_cu_8c29e0154cuda3std3__47nulloptE)
_ZN34_INTERNAL_b961c8e2_4_k_cu_8c29e0154cuda3std3__47nulloptE:
	.zero		1
	.type		_ZN34_INTERNAL_b961c8e2_4_k_cu_8c29e0154cuda3std6ranges3__45__cpo8distanceE,@object
	.size		_ZN34_INTERNAL_b961c8e2_4_k_cu_8c29e0154cuda3std6ranges3__45__cpo8distanceE,(_ZN34_INTERNAL_b961c8e2_4_k_cu_8c29e0156thrust24THRUST_300001_SM_1000_NS12placeholders2_4E - _ZN34_INTERNAL_b961c8e2_4_k_cu_8c29e0154cuda3std6ranges3__45__cpo8distanceE)
_ZN34_INTERNAL_b961c8e2_4_k_cu_8c29e0154cuda3std6ranges3__45__cpo8distanceE:
	.zero		1
	.type		_ZN34_INTERNAL_b961c8e2_4_k_cu_8c29e0156thrust24THRUST_300001_SM_1000_NS12placeholders2_4E,@object
	.size		_ZN34_INTERNAL_b961c8e2_4_k_cu_8c29e0156thrust24THRUST_300001_SM_1000_NS12placeholders2_4E,(_ZN34_INTERNAL_b961c8e2_4_k_cu_8c29e0154cuda3std3__45__cpo6rbeginE - _ZN34_INTERNAL_b961c8e2_4_k_cu_8c29e0156thrust24THRUST_300001_SM_1000_NS12placeholders2_4E)
_ZN34_INTERNAL_b961c8e2_4_k_cu_8c29e0156thrust24THRUST_300001_SM_1000_NS12placeholders2_4E:
	.zero		1
	.type		_ZN34_INTERNAL_b961c8e2_4_k_cu_8c29e0154cuda3std3__45__cpo6rbeginE,@object
	.size		_ZN34_INTERNAL_b961c8e2_4_k_cu_8c29e0154cuda3std3__45__cpo6rbeginE,(_ZN34_INTERNAL_b961c8e2_4_k_cu_8c29e0154cuda3std6ranges3__45__cpo7advanceE - _ZN34_INTERNAL_b961c8e2_4_k_cu_8c29e0154cuda3std3__45__cpo6rbeginE)
_ZN34_INTERNAL_b961c8e2_4_k_cu_8c29e0154cuda3std3__45__cpo6rbeginE:
	.zero		1
	.type		_ZN34_INTERNAL_b961c8e2_4_k_cu_8c29e0154cuda3std6ranges3__45__cpo7advanceE,@object
	.size		_ZN34_INTERNAL_b961c8e2_4_k_cu_8c29e0154cuda3std6ranges3__45__cpo7advanceE,(_ZN34_INTERNAL_b961c8e2_4_k_cu_8c29e0156thrust24THRUST_300001_SM_1000_NS12placeholders3_10E - _ZN34_INTERNAL_b961c8e2_4_k_cu_8c29e0154cuda3std6ranges3__45__cpo7advanceE)
_ZN34_INTERNAL_b961c8e2_4_k_cu_8c29e0154cuda3std6ranges3__45__cpo7advanceE:
	.zero		1
	.type		_ZN34_INTERNAL_b961c8e2_4_k_cu_8c29e0156thrust24THRUST_300001_SM_1000_NS12placeholders3_10E,@object
	.size		_ZN34_INTERNAL_b961c8e2_4_k_cu_8c29e0156thrust24THRUST_300001_SM_1000_NS12placeholders3_10E,(_ZN34_INTERNAL_b961c8e2_4_k_cu_8c29e0154cuda3std3__48in_placeE - _ZN34_INTERNAL_b961c8e2_4_k_cu_8c29e0156thrust24THRUST_300001_SM_1000_NS12placeholders3_10E)
_ZN34_INTERNAL_b961c8e2_4_k_cu_8c29e0156thrust24THRUST_300001_SM_1000_NS12placeholders3_10E:
	.zero		1
	.type		_ZN34_INTERNAL_b961c8e2_4_k_cu_8c29e0154cuda3std3__48in_placeE,@object
	.size		_ZN34_INTERNAL_b961c8e2_4_k_cu_8c29e0154cuda3std3__48in_placeE,(_ZN34_INTERNAL_b961c8e2_4_k_cu_8c29e0154cuda3std6ranges3__45__cpo4sizeE - _ZN34_INTERNAL_b961c8e2_4_k_cu_8c29e0154cuda3std3__48in_placeE)
_ZN34_INTERNAL_b961c8e2_4_k_cu_8c29e0154cuda3std3__48in_placeE:
	.zero		1
	.type		_ZN34_INTERNAL_b961c8e2_4_k_cu_8c29e0154cuda3std6ranges3__45__cpo4sizeE,@object
	.size		_ZN34_INTERNAL_b961c8e2_4_k_cu_8c29e0154cuda3std6ranges3__45__cpo4sizeE,(_ZN34_INTERNAL_b961c8e2_4_k_cu_8c29e0156thrust24THRUST_300001_SM_1000_NS12placeholders2_2E - _ZN34_INTERNAL_b961c8e2_4_k_cu_8c29e0154cuda3std6ranges3__45__cpo4sizeE)
_ZN34_INTERNAL_b961c8e2_4_k_cu_8c29e0154cuda3std6ranges3__45__cpo4sizeE:
	.zero		1
	.type		_ZN34_INTERNAL_b961c8e2_4_k_cu_8c29e0156thrust24THRUST_300001_SM_1000_NS12placeholders2_2E,@object
	.size		_ZN34_INTERNAL_b961c8e2_4_k_cu_8c29e0156thrust24THRUST_300001_SM_1000_NS12placeholders2_2E,(_ZN34_INTERNAL_b961c8e2_4_k_cu_8c29e0154cuda3std3__45__cpo6cbeginE - _ZN34_INTERNAL_b961c8e2_4_k_cu_8c29e0156thrust24THRUST_300001_SM_1000_NS12placeholders2_2E)
_ZN34_INTERNAL_b961c8e2_4_k_cu_8c29e0156thrust24THRUST_300001_SM_1000_NS12placeholders2_2E:
	.zero		1
	.type		_ZN34_INTERNAL_b961c8e2_4_k_cu_8c29e0154cuda3std3__45__cpo6cbeginE,@object
	.size		_ZN34_INTERNAL_b961c8e2_4_k_cu_8c29e0154cuda3std3__45__cpo6cbeginE,(_ZN34_INTERNAL_b961c8e2_4_k_cu_8c29e0154cuda3std6ranges3__45__cpo6cbeginE - _ZN34_INTERNAL_b961c8e2_4_k_cu_8c29e0154cuda3std3__45__cpo6cbeginE)
_ZN34_INTERNAL_b961c8e2_4_k_cu_8c29e0154cuda3std3__45__cpo6cbeginE:
	.zero		1
	.type		_ZN34_INTERNAL_b961c8e2_4_k_cu_8c29e0154cuda3std6ranges3__45__cpo6cbeginE,@object
	.size		_ZN34_INTERNAL_b961c8e2_4_k_cu_8c29e0154cuda3std6ranges3__45__cpo6cbeginE,(_ZN34_INTERNAL_b961c8e2_4_k_cu_8c29e0156thrust24THRUST_300001_SM_1000_NS12placeholders2_6E - _ZN34_INTERNAL_b961c8e2_4_k_cu_8c29e0154cuda3std6ranges3__45__cpo6cbeginE)
_ZN34_INTERNAL_b961c8e2_4_k_cu_8c29e0154cuda3std6ranges3__45__cpo6cbeginE:
	.zero		1
	.type		_ZN34_INTERNAL_b961c8e2_4_k_cu_8c29e0156thrust24THRUST_300001_SM_1000_NS12placeholders2_6E,@object
	.size		_ZN34_INTERNAL_b961c8e2_4_k_cu_8c29e0156thrust24THRUST_300001_SM_1000_NS12placeholders2_6E,(_ZN34_INTERNAL_b961c8e2_4_k_cu_8c29e0154cuda3std3__45__cpo7crbeginE - _ZN34_INTERNAL_b961c8e2_4_k_cu_8c29e0156thrust24THRUST_300001_SM_1000_NS12placeholders2_6E)
_ZN34_INTERNAL_b961c8e2_4_k_cu_8c29e0156thrust24THRUST_300001_SM_1000_NS12placeholders2_6E:
	.zero		1
	.type		_ZN34_INTERNAL_b961c8e2_4_k_cu_8c29e0154cuda3std3__45__cpo7crbeginE,@object
	.size		_ZN34_INTERNAL_b961c8e2_4_k_cu_8c29e0154cuda3std3__45__cpo7crbeginE,(_ZN34_INTERNAL_b961c8e2_4_k_cu_8c29e0154cuda3std6ranges3__45__cpo4nextE - _ZN34_INTERNAL_b961c8e2_4_k_cu_8c29e0154cuda3std3__45__cpo7crbeginE)
_ZN34_INTERNAL_b961c8e2_4_k_cu_8c29e0154cuda3std3__45__cpo7crbeginE:
	.zero		1
	.type		_ZN34_INTERNAL_b961c8e2_4_k_cu_8c29e0154cuda3std6ranges3__45__cpo4nextE,@object
	.size		_ZN34_INTERNAL_b961c8e2_4_k_cu_8c29e0154cuda3std6ranges3__45__cpo4nextE,(_ZN34_INTERNAL_b961c8e2_4_k_cu_8c29e0154cuda3std6ranges3__45__cpo4swapE - _ZN34_INTERNAL_b961c8e2_4_k_cu_8c29e0154cuda3std6ranges3__45__cpo4nextE)
_ZN34_INTERNAL_b961c8e2_4_k_cu_8c29e0154cuda3std6ranges3__45__cpo4nextE:
	.zero		1
	.type		_ZN34_INTERNAL_b961c8e2_4_k_cu_8c29e0154cuda3std6ranges3__45__cpo4swapE,@object
	.size		_ZN34_INTERNAL_b961c8e2_4_k_cu_8c29e0154cuda3std6ranges3__45__cpo4swapE,(_ZN34_INTERNAL_b961c8e2_4_k_cu_8c29e0156thrust24THRUST_300001_SM_1000_NS8cuda_cub10par_nosyncE - _ZN34_INTERNAL_b961c8e2_4_k_cu_8c29e0154cuda3std6ranges3__45__cpo4swapE)
_ZN34_INTERNAL_b961c8e2_4_k_cu_8c29e0154cuda3std6ranges3__45__cpo4swapE:
	.zero		1
	.type		_ZN34_INTERNAL_b961c8e2_4_k_cu_8c29e0156thrust24THRUST_300001_SM_1000_NS8cuda_cub10par_nosyncE,@object
	.size		_ZN34_INTERNAL_b961c8e2_4_k_cu_8c29e0156thrust24THRUST_300001_SM_1000_NS8cuda_cub10par_nosyncE,(_ZN34_INTERNAL_b961c8e2_4_k_cu_8c29e0156thrust24THRUST_300001_SM_1000_NS3seqE - _ZN34_INTERNAL_b961c8e2_4_k_cu_8c29e0156thrust24THRUST_300001_SM_1000_NS8cuda_cub10par_nosyncE)
_ZN34_INTERNAL_b961c8e2_4_k_cu_8c29e0156thrust24THRUST_300001_SM_1000_NS8cuda_cub10par_nosyncE:
	.zero		1
	.type		_ZN34_INTERNAL_b961c8e2_4_k_cu_8c29e0156thrust24THRUST_300001_SM_1000_NS3seqE,@object
	.size		_ZN34_INTERNAL_b961c8e2_4_k_cu_8c29e0156thrust24THRUST_300001_SM_1000_NS3seqE,(_ZN34_INTERNAL_b961c8e2_4_k_cu_8c29e0154cuda3std3__420unreachable_sentinelE - _ZN34_INTERNAL_b961c8e2_4_k_cu_8c29e0156thrust24THRUST_300001_SM_1000_NS3seqE)
_ZN34_INTERNAL_b961c8e2_4_k_cu_8c29e0156thrust24THRUST_300001_SM_1000_NS3seqE:
	.zero		1
	.type		_ZN34_INTERNAL_b961c8e2_4_k_cu_8c29e0154cuda3std3__420unreachable_sentinelE,@object
	.size		_ZN34_INTERNAL_b961c8e2_4_k_cu_8c29e0154cuda3std3__420unreachable_sentinelE,(_ZN34_INTERNAL_b961c8e2_4_k_cu_8c29e0154cuda3std6ranges3__45__cpo5ssizeE - _ZN34_INTERNAL_b961c8e2_4_k_cu_8c29e0154cuda3std3__420unreachable_sentinelE)
_ZN34_INTERNAL_b961c8e2_4_k_cu_8c29e0154cuda3std3__420unreachable_sentinelE:
	.zero		1
	.type		_ZN34_INTERNAL_b961c8e2_4_k_cu_8c29e0154cuda3std6ranges3__45__cpo5ssizeE,@object
	.size		_ZN34_INTERNAL_b961c8e2_4_k_cu_8c29e0154cuda3std6ranges3__45__cpo5ssizeE,(_ZN34_INTERNAL_b961c8e2_4_k_cu_8c29e0156thrust24THRUST_300001_SM_1000_NS12placeholders2_3E - _ZN34_INTERNAL_b961c8e2_4_k_cu_8c29e0154cuda3std6ranges3__45__cpo5ssizeE)
_ZN34_INTERNAL_b961c8e2_4_k_cu_8c29e0154cuda3std6ranges3__45__cpo5ssizeE:
	.zero		1
	.type		_ZN34_INTERNAL_b961c8e2_4_k_cu_8c29e0156thrust24THRUST_300001_SM_1000_NS12placeholders2_3E,@object
	.size		_ZN34_INTERNAL_b961c8e2_4_k_cu_8c29e0156thrust24THRUST_300001_SM_1000_NS12placeholders2_3E,(_ZN34_INTERNAL_b961c8e2_4_k_cu_8c29e0154cuda3std3__45__cpo4cendE - _ZN34_INTERNAL_b961c8e2_4_k_cu_8c29e0156thrust24THRUST_300001_SM_1000_NS12placeholders2_3E)
_ZN34_INTERNAL_b961c8e2_4_k_cu_8c29e0156thrust24THRUST_300001_SM_1000_NS12placeholders2_3E:
	.zero		1
	.type		_ZN34_INTERNAL_b961c8e2_4_k_cu_8c29e0154cuda3std3__45__cpo4cendE,@object
	.size		_ZN34_INTERNAL_b961c8e2_4_k_cu_8c29e0154cuda3std3__45__cpo4cendE,(_ZN34_INTERNAL_b961c8e2_4_k_cu_8c29e0154cuda3std6ranges3__45__cpo4cendE - _ZN34_INTERNAL_b961c8e2_4_k_cu_8c29e0154cuda3std3__45__cpo4cendE)
_ZN34_INTERNAL_b961c8e2_4_k_cu_8c29e0154cuda3std3__45__cpo4cendE:
	.zero		1
	.type		_ZN34_INTERNAL_b961c8e2_4_k_cu_8c29e0154cuda3std6ranges3__45__cpo4cendE,@object
	.size		_ZN34_INTERNAL_b961c8e2_4_k_cu_8c29e0154cuda3std6ranges3__45__cpo4cendE,(_ZN34_INTERNAL_b961c8e2_4_k_cu_8c29e0156thrust24THRUST_300001_SM_1000_NS12placeholders2_7E - _ZN34_INTERNAL_b961c8e2_4_k_cu_8c29e0154cuda3std6ranges3__45__cpo4cendE)
_ZN34_INTERNAL_b961c8e2_4_k_cu_8c29e0154cuda3std6ranges3__45__cpo4cendE:
	.zero		1
	.type		_ZN34_INTERNAL_b961c8e2_4_k_cu_8c29e0156thrust24THRUST_300001_SM_1000_NS12placeholders2_7E,@object
	.size		_ZN34_INTERNAL_b961c8e2_4_k_cu_8c29e0156thrust24THRUST_300001_SM_1000_NS12placeholders2_7E,(_ZN34_INTERNAL_b961c8e2_4_k_cu_8c29e0154cuda3std3__45__cpo5crendE - _ZN34_INTERNAL_b961c8e2_4_k_cu_8c29e0156thrust24THRUST_300001_SM_1000_NS12placeholders2_7E)
_ZN34_INTERNAL_b961c8e2_4_k_cu_8c29e0156thrust24THRUST_300001_SM_1000_NS12placeholders2_7E:
	.zero		1
	.type		_ZN34_INTERNAL_b961c8e2_4_k_cu_8c29e0154cuda3std3__45__cpo5crendE,@object
	.size		_ZN34_INTERNAL_b961c8e2_4_k_cu_8c29e0154cuda3std3__45__cpo5crendE,(_ZN34_INTERNAL_b961c8e2_4_k_cu_8c29e0154cuda3std6ranges3__45__cpo4prevE - _ZN34_INTERNAL_b961c8e2_4_k_cu_8c29e0154cuda3std3__45__cpo5crendE)
_ZN34_INTERNAL_b961c8e2_4_k_cu_8c29e0154cuda3std3__45__cpo5crendE:
	.zero		1
	.type		_ZN34_INTERNAL_b961c8e2_4_k_cu_8c29e0154cuda3std6ranges3__45__cpo4prevE,@object
	.size		_ZN34_INTERNAL_b961c8e2_4_k_cu_8c29e0154cuda3std6ranges3__45__cpo4prevE,(_ZN34_INTERNAL_b961c8e2_4_k_cu_8c29e0154cuda3std6ranges3__45__cpo9iter_moveE - _ZN34_INTERNAL_b961c8e2_4_k_cu_8c29e0154cuda3std6ranges3__45__cpo4prevE)
_ZN34_INTERNAL_b961c8e2_4_k_cu_8c29e0154cuda3std6ranges3__45__cpo4prevE:
	.zero		1
	.type		_ZN34_INTERNAL_b961c8e2_4_k_cu_8c29e0154cuda3std6ranges3__45__cpo9iter_moveE,@object
	.size		_ZN34_INTERNAL_b961c8e2_4_k_cu_8c29e0154cuda3std6ranges3__45__cpo9iter_moveE,(_ZN34_INTERNAL_b961c8e2_4_k_cu_8c29e0156thrust24THRUST_300001_SM_1000_NS6system6detail10sequential3seqE - _ZN34_INTERNAL_b961c8e2_4_k_cu_8c29e0154cuda3std6ranges3__45__cpo9iter_moveE)
_ZN34_INTERNAL_b961c8e2_4_k_cu_8c29e0154cuda3std6ranges3__45__cpo9iter_moveE:
	.zero		1
	.type		_ZN34_INTERNAL_b961c8e2_4_k_cu_8c29e0156thrust24THRUST_300001_SM_1000_NS6system6detail10sequential3seqE,@object
	.size		_ZN34_INTERNAL_b961c8e2_4_k_cu_8c29e0156thrust24THRUST_300001_SM_1000_NS6system6detail10sequential3seqE,(_ZN34_INTERNAL_b961c8e2_4_k_cu_8c29e0156thrust24THRUST_300001_SM_1000_NS12placeholders2_9E - _ZN34_INTERNAL_b961c8e2_4_k_cu_8c29e0156thrust24THRUST_300001_SM_1000_NS6system6detail10sequential3seqE)
_ZN34_INTERNAL_b961c8e2_4_k_cu_8c29e0156thrust24THRUST_300001_SM_1000_NS6system6detail10sequential3seqE:
	.zero		1
	.type		_ZN34_INTERNAL_b961c8e2_4_k_cu_8c29e0156thrust24THRUST_300001_SM_1000_NS12placeholders2_9E,@object
	.size		_ZN34_INTERNAL_b961c8e2_4_k_cu_8c29e0156thrust24THRUST_300001_SM_1000_NS12placeholders2_9E,(_ZN34_INTERNAL_b961c8e2_4_k_cu_8c29e0154cuda3std3__419piecewise_constructE - _ZN34_INTERNAL_b961c8e2_4_k_cu_8c29e0156thrust24THRUST_300001_SM_1000_NS12placeholders2_9E)
_ZN34_INTERNAL_b961c8e2_4_k_cu_8c29e0156thrust24THRUST_300001_SM_1000_NS12placeholders2_9E:
	.zero		1
	.type		_ZN34_INTERNAL_b961c8e2_4_k_cu_8c29e0154cuda3std3__419piecewise_constructE,@object
	.size		_ZN34_INTERNAL_b961c8e2_4_k_cu_8c29e0154cuda3std3__419piecewise_constructE,(_ZN34_INTERNAL_b961c8e2_4_k_cu_8c29e0154cuda3std6ranges3__45__cpo5cdataE - _ZN34_INTERNAL_b961c8e2_4_k_cu_8c29e0154cuda3std3__419piecewise_constructE)
_ZN34_INTERNAL_b961c8e2_4_k_cu_8c29e0154cuda3std3__419piecewise_constructE:
	.zero		1
	.type		_ZN34_INTERNAL_b961c8e2_4_k_cu_8c29e0154cuda3std6ranges3__45__cpo5cdataE,@object
	.size		_ZN34_INTERNAL_b961c8e2_4_k_cu_8c29e0154cuda3std6ranges3__45__cpo5cdataE,(_ZN34_INTERNAL_b961c8e2_4_k_cu_8c29e0156thrust24THRUST_300001_SM_1000_NS12placeholders2_1E - _ZN34_INTERNAL_b961c8e2_4_k_cu_8c29e0154cuda3std6ranges3__45__cpo5cdataE)
_ZN34_INTERNAL_b961c8e2_4_k_cu_8c29e0154cuda3std6ranges3__45__cpo5cdataE:
	.zero		1
	.type		_ZN34_INTERNAL_b961c8e2_4_k_cu_8c29e0156thrust24THRUST_300001_SM_1000_NS12placeholders2_1E,@object
	.size		_ZN34_INTERNAL_b961c8e2_4_k_cu_8c29e0156thrust24THRUST_300001_SM_1000_NS12placeholders2_1E,(_ZN34_INTERNAL_b961c8e2_4_k_cu_8c29e0154cuda3std3__45__cpo3endE - _ZN34_INTERNAL_b961c8e2_4_k_cu_8c29e0156thrust24THRUST_300001_SM_1000_NS12placeholders2_1E)
_ZN34_INTERNAL_b961c8e2_4_k_cu_8c29e0156thrust24THRUST_300001_SM_1000_NS12placeholders2_1E:
	.zero		1
	.type		_ZN34_INTERNAL_b961c8e2_4_k_cu_8c29e0154cuda3std3__45__cpo3endE,@object
	.size		_ZN34_INTERNAL_b961c8e2_4_k_cu_8c29e0154cuda3std3__45__cpo3endE,(_ZN34_INTERNAL_b961c8e2_4_k_cu_8c29e0154cuda3std6ranges3__45__cpo3endE - _ZN34_INTERNAL_b961c8e2_4_k_cu_8c29e0154cuda3std3__45__cpo3endE)
_ZN34_INTERNAL_b961c8e2_4_k_cu_8c29e0154cuda3std3__45__cpo3endE:
	.zero		1
	.type		_ZN34_INTERNAL_b961c8e2_4_k_cu_8c29e0154cuda3std6ranges3__45__cpo3endE,@object
	.size		_ZN34_INTERNAL_b961c8e2_4_k_cu_8c29e0154cuda3std6ranges3__45__cpo3endE,(_ZN34_INTERNAL_b961c8e2_4_k_cu_8c29e0156thrust24THRUST_300001_SM_1000_NS12placeholders2_5E - _ZN34_INTERNAL_b961c8e2_4_k_cu_8c29e0154cuda3std6ranges3__45__cpo3endE)
_ZN34_INTERNAL_b961c8e2_4_k_cu_8c29e0154cuda3std6ranges3__45__cpo3endE:
	.zero		1
	.type		_ZN34_INTERNAL_b961c8e2_4_k_cu_8c29e0156thrust24THRUST_300001_SM_1000_NS12placeholders2_5E,@object
	.size		_ZN34_INTERNAL_b961c8e2_4_k_cu_8c29e0156thrust24THRUST_300001_SM_1000_NS12placeholders2_5E,(_ZN34_INTERNAL_b961c8e2_4_k_cu_8c29e0154cuda3std3__45__cpo4rendE - _ZN34_INTERNAL_b961c8e2_4_k_cu_8c29e0156thrust24THRUST_300001_SM_1000_NS12placeholders2_5E)
_ZN34_INTERNAL_b961c8e2_4_k_cu_8c29e0156thrust24THRUST_300001_SM_1000_NS12placeholders2_5E:
	.zero		1
	.type		_ZN34_INTERNAL_b961c8e2_4_k_cu_8c29e0154cuda3std3__45__cpo4rendE,@object
	.size		_ZN34_INTERNAL_b961c8e2_4_k_cu_8c29e0154cuda3std3__45__cpo4rendE,(_ZN34_INTERNAL_b961c8e2_4_k_cu_8c29e0154cuda3std6ranges3__45__cpo9iter_swapE - _ZN34_INTERNAL_b961c8e2_4_k_cu_8c29e0154cuda3std3__45__cpo4rendE)
_ZN34_INTERNAL_b961c8e2_4_k_cu_8c29e0154cuda3std3__45__cpo4rendE:
	.zero		1
	.type		_ZN34_INTERNAL_b961c8e2_4_k_cu_8c29e0154cuda3std6ranges3__45__cpo9iter_swapE,@object
	.size		_ZN34_INTERNAL_b961c8e2_4_k_cu_8c29e0154cuda3std6ranges3__45__cpo9iter_swapE,(_ZN34_INTERNAL_b961c8e2_4_k_cu_8c29e0154cuda3std3__48unexpectE - _ZN34_INTERNAL_b961c8e2_4_k_cu_8c29e0154cuda3std6ranges3__45__cpo9iter_swapE)
_ZN34_INTERNAL_b961c8e2_4_k_cu_8c29e0154cuda3std6ranges3__45__cpo9iter_swapE:
	.zero		1
	.type		_ZN34_INTERNAL_b961c8e2_4_k_cu_8c29e0154cuda3std3__48unexpectE,@object
	.size		_ZN34_INTERNAL_b961c8e2_4_k_cu_8c29e0154cuda3std3__48unexpectE,(_ZN34_INTERNAL_b961c8e2_4_k_cu_8c29e0156thrust24THRUST_300001_SM_1000_NS8cuda_cub3parE - _ZN34_INTERNAL_b961c8e2_4_k_cu_8c29e0154cuda3std3__48unexpectE)
_ZN34_INTERNAL_b961c8e2_4_k_cu_8c29e0154cuda3std3__48unexpectE:
	.zero		1
	.type		_ZN34_INTERNAL_b961c8e2_4_k_cu_8c29e0156thrust24THRUST_300001_SM_1000_NS8cuda_cub3parE,@object
	.size		_ZN34_INTERNAL_b961c8e2_4_k_cu_8c29e0156thrust24THRUST_300001_SM_1000_NS8cuda_cub3parE,(.L_29 - _ZN34_INTERNAL_b961c8e2_4_k_cu_8c29e0156thrust24THRUST_300001_SM_1000_NS8cuda_cub3parE)
_ZN34_INTERNAL_b961c8e2_4_k_cu_8c29e0156thrust24THRUST_300001_SM_1000_NS8cuda_cub3parE:
	.zero		1
.L_29:


//--------------------- .nv.shared._ZN3cub18CUB_300001_SM_10006detail10merge_sort30DeviceMergeSortBlockSortKernelINS2_10policy_hubIN6thrust24THRUST_300001_SM_1000_NS6detail15normal_iteratorINS6_10device_ptrI7point2DIdEEEEEE9Policy600ESD_PNS0_8NullTypeESD_SH_mN4cuda3std3__44lessISB_EESB_SG_EEvbT0_T1_T2_T3_T4_PT6_PT7_T5_NS1_7vsmem_tE --------------------------
	.section	.nv.shared._ZN3cub18CUB_300001_SM_10006detail10merge_sort30DeviceMergeSortBlockSortKernelINS2_10policy_hubIN6thrust24THRUST_300001_SM_1000_NS6detail15normal_iteratorINS6_10device_ptrI7point2DIdEEEEEE9Policy600ESD_PNS0_8NullTypeESD_SH_mN4cuda3std3__44lessISB_EESB_SG_EEvbT0_T1_T2_T3_T4_PT6_PT7_T5_NS1_7vsmem_tE,"aw",@nobits
	.sectionflags	@""
	.align	16
.nv.shared._ZN3cub18CUB_300001_SM_10006detail10merge_sort30DeviceMergeSortBlockSortKernelINS2_10policy_hubIN6thrust24THRUST_300001_SM_1000_NS6detail15normal_iteratorINS6_10device_ptrI7point2DIdEEEEEE9Policy600ESD_PNS0_8NullTypeESD_SH_mN4cuda3std3__44lessISB_EESB_SG_EEvbT0_T1_T2_T3_T4_PT6_PT7_T5_NS1_7vsmem_tE:
	.zero		17424


//--------------------- .nv.shared._ZN3cub18CUB_300001_SM_10006detail10merge_sort26DeviceMergeSortMergeKernelINS2_10policy_hubIN6thrust24THRUST_300001_SM_1000_NS6detail15normal_iteratorINS6_10device_ptrI7point2DIdEEEEEE9Policy600ESD_PNS0_8NullTypeESD_SH_jN4cuda3std3__44lessISB_EESB_SG_EEvbT2_T3_T4_PT6_PT7_T5_PSP_SP_NS1_7vsmem_tE --------------------------
	.section	.nv.shared._ZN3cub18CUB_300001_SM_10006detail10merge_sort26DeviceMergeSortMergeKernelINS2_10policy_hubIN6thrust24THRUST_300001_SM_1000_NS6detail15normal_iteratorINS6_10device_ptrI7point2DIdEEEEEE9Policy600ESD_PNS0_8NullTypeESD_SH_jN4cuda3std3__44lessISB_EESB_SG_EEvbT2_T3_T4_PT6_PT7_T5_PSP_SP_NS1_7vsmem_tE,"aw",@nobits
	.sectionflags	@""
	.align	16
.nv.shared._ZN3cub18CUB_300001_SM_10006detail10merge_sort26DeviceMergeSortMergeKernelINS2_10policy_hubIN6thrust24THRUST_300001_SM_1000_NS6detail15normal_iteratorINS6_10device_ptrI7point2DIdEEEEEE9Policy600ESD_PNS0_8NullTypeESD_SH_jN4cuda3std3__44lessISB_EESB_SG_EEvbT2_T3_T4_PT6_PT7_T5_PSP_SP_NS1_7vsmem_tE:
	.zero		17424


//--------------------- .nv.shared._ZN3cub18CUB_300001_SM_10006detail10merge_sort30DeviceMergeSortBlockSortKernelINS2_10policy_hubIN6thrust24THRUST_300001_SM_1000_NS6detail15normal_iteratorINS6_10device_ptrI7point2DIdEEEEEE9Policy600ESD_PNS0_8NullTypeESD_SH_jN4cuda3std3__44lessISB_EESB_SG_EEvbT0_T1_T2_T3_T4_PT6_PT7_T5_NS1_7vsmem_tE --------------------------
	.section	.nv.shared._ZN3cub18CUB_300001_SM_10006detail10merge_sort30DeviceMergeSortBlockSortKernelINS2_10policy_hubIN6thrust24THRUST_300001_SM_1000_NS6detail15normal_iteratorINS6_10device_ptrI7point2DIdEEEEEE9Policy600ESD_PNS0_8NullTypeESD_SH_jN4cuda3std3__44lessISB_EESB_SG_EEvbT0_T1_T2_T3_T4_PT6_PT7_T5_NS1_7vsmem_tE,"aw",@nobits
	.sectionflags	@""
	.align	16
.nv.shared._ZN3cub18CUB_300001_SM_10006detail10merge_sort30DeviceMergeSortBlockSortKernelINS2_10policy_hubIN6thrust24THRUST_300001_SM_1000_NS6detail15normal_iteratorINS6_10device_ptrI7point2DIdEEEEEE9Policy600ESD_PNS0_8NullTypeESD_SH_jN4cuda3std3__44lessISB_EESB_SG_EEvbT0_T1_T2_T3_T4_PT6_PT7_T5_NS1_7vsmem_tE:
	.zero		17424


//--------------------- .nv.constant0._ZN3cub18CUB_300001_SM_10006detail10merge_sort26DeviceMergeSortMergeKernelINS2_10policy_hubIN6thrust24THRUST_300001_SM_1000_NS6detail15normal_iteratorINS6_10device_ptrI7point2DIdEEEEEE9Policy600ESD_PNS0_8NullTypeESD_SH_mN4cuda3std3__44lessISB_EESB_SG_EEvbT2_T3_T4_PT6_PT7_T5_PSP_SP_NS1_7vsmem_tE --------------------------
	.section	.nv.constant0._ZN3cub18CUB_300001_SM_10006detail10merge_sort26DeviceMergeSortMergeKernelINS2_10policy_hubIN6thrust24THRUST_300001_SM_1000_NS6detail15normal_iteratorINS6_10device_ptrI7point2DIdEEEEEE9Policy600ESD_PNS0_8NullTypeESD_SH_mN4cuda3std3__44lessISB_EESB_SG_EEvbT2_T3_T4_PT6_PT7_T5_PSP_SP_NS1_7vsmem_tE,"a",@progbits
	.sectionflags	@""
	.align	4
.nv.constant0._ZN3cub18CUB_300001_SM_10006detail10merge_sort26DeviceMergeSortMergeKernelINS2_10policy_hubIN6thrust24THRUST_300001_SM_1000_NS6detail15normal_iteratorINS6_10device_ptrI7point2DIdEEEEEE9Policy600ESD_PNS0_8NullTypeESD_SH_mN4cuda3std3__44lessISB_EESB_SG_EEvbT2_T3_T4_PT6_PT7_T5_PSP_SP_NS1_7vsmem_tE:
	.zero		976


//--------------------- .nv.constant0._ZN3cub18CUB_300001_SM_10006detail10merge_sort30DeviceMergeSortPartitionKernelIN6thrust24THRUST_300001_SM_1000_NS6detail15normal_iteratorINS5_10device_ptrI7point2DIdEEEEEmN4cuda3std3__44lessISA_EESA_EEvbT_PT2_T0_SL_PSL_T1_SL_i --------------------------
	.section	.nv.constant0._ZN3cub18CUB_300001_SM_10006detail10merge_sort30DeviceMergeSortPartitionKernelIN6thrust24THRUST_300001_SM_1000_NS6detail15normal_iteratorINS5_10device_ptrI7point2DIdEEEEEmN4cuda3std3__44lessISA_EESA_EEvbT_PT2_T0_SL_PSL_T1_SL_i,"a",@progbits
	.sectionflags	@""
	.align	4
.nv.constant0._ZN3cub18CUB_300001_SM_10006detail10merge_sort30DeviceMergeSortPartitionKernelIN6thrust24THRUST_300001_SM_1000_NS6detail15normal_iteratorINS5_10device_ptrI7point2DIdEEEEEmN4cuda3std3__44lessISA_EESA_EEvbT_PT2_T0_SL_PSL_T1_SL_i:
	.zero		964


//--------------------- .nv.constant0._ZN3cub18CUB_300001_SM_10006detail10merge_sort30DeviceMergeSortBlockSortKernelINS2_10policy_hubIN6thrust24THRUST_300001_SM_1000_NS6detail15normal_iteratorINS6_10device_ptrI7point2DIdEEEEEE9Policy600ESD_PNS0_8NullTypeESD_SH_mN4cuda3std3__44lessISB_EESB_SG_EEvbT0_T1_T2_T3_T4_PT6_PT7_T5_NS1_7vsmem_tE --------------------------
	.section	.nv.constant0._ZN3cub18CUB_300001_SM_10006detail10merge_sort30DeviceMergeSortBlockSortKernelINS2_10policy_hubIN6thrust24THRUST_300001_SM_1000_NS6detail15normal_iteratorINS6_10device_ptrI7point2DIdEEEEEE9Policy600ESD_PNS0_8NullTypeESD_SH_mN4cuda3std3__44lessISB_EESB_SG_EEvbT0_T1_T2_T3_T4_PT6_PT7_T5_NS1_7vsmem_tE,"a",@progbits
	.sectionflags	@""
	.align	4
.nv.constant0._ZN3cub18CUB_300001_SM_10006detail10merge_sort30DeviceMergeSortBlockSortKernelINS2_10policy_hubIN6thrust24THRUST_300001_SM_1000_NS6detail15normal_iteratorINS6_10device_ptrI7point2DIdEEEEEE9Policy600ESD_PNS0_8NullTypeESD_SH_mN4cuda3std3__44lessISB_EESB_SG_EEvbT0_T1_T2_T3_T4_PT6_PT7_T5_NS1_7vsmem_tE:
	.zero		976


//--------------------- .nv.constant0._ZN3cub18CUB_300001_SM_10006detail10merge_sort26DeviceMergeSortMergeKernelINS2_10policy_hubIN6thrust24THRUST_300001_SM_1000_NS6detail15normal_iteratorINS6_10device_ptrI7point2DIdEEEEEE9Policy600ESD_PNS0_8NullTypeESD_SH_jN4cuda3std3__44lessISB_EESB_SG_EEvbT2_T3_T4_PT6_PT7_T5_PSP_SP_NS1_7vsmem_tE --------------------------
	.section	.nv.constant0._ZN3cub18CUB_300001_SM_10006detail10merge_sort26DeviceMergeSortMergeKernelINS2_10policy_hubIN6thrust24THRUST_300001_SM_1000_NS6detail15normal_iteratorINS6_10device_ptrI7point2DIdEEEEEE9Policy600ESD_PNS0_8NullTypeESD_SH_jN4cuda3std3__44lessISB_EESB_SG_EEvbT2_T3_T4_PT6_PT7_T5_PSP_SP_NS1_7vsmem_tE,"a",@progbits
	.sectionflags	@""
	.align	4
.nv.constant0._ZN3cub18CUB_300001_SM_10006detail10merge_sort26DeviceMergeSortMergeKernelINS2_10policy_hubIN6thrust24THRUST_300001_SM_1000_NS6detail15normal_iteratorINS6_10device_ptrI7point2DIdEEEEEE9Policy600ESD_PNS0_8NullTypeESD_SH_jN4cuda3std3__44lessISB_EESB_SG_EEvbT2_T3_T4_PT6_PT7_T5_PSP_SP_NS1_7vsmem_tE:
	.zero		976


//--------------------- .nv.constant0._ZN3cub18CUB_300001_SM_10006detail10merge_sort30DeviceMergeSortPartitionKernelIN6thrust24THRUST_300001_SM_1000_NS6detail15normal_iteratorINS5_10device_ptrI7point2DIdEEEEEjN4cuda3std3__44lessISA_EESA_EEvbT_PT2_T0_SL_PSL_T1_SL_i --------------------------
	.section	.nv.constant0._ZN3cub18CUB_300001_SM_10006detail10merge_sort30DeviceMergeSortPartitionKernelIN6thrust24THRUST_300001_SM_1000_NS6detail15normal_iteratorINS5_10device_ptrI7point2DIdEEEEEjN4cuda3std3__44lessISA_EESA_EEvbT_PT2_T0_SL_PSL_T1_SL_i,"a",@progbits
	.sectionflags	@""
	.align	4
.nv.constant0._ZN3cub18CUB_300001_SM_10006detail10merge_sort30DeviceMergeSortPartitionKernelIN6thrust24THRUST_300001_SM_1000_NS6detail15normal_iteratorINS5_10device_ptrI7point2DIdEEEEEjN4cuda3std3__44lessISA_EESA_EEvbT_PT2_T0_SL_PSL_T1_SL_i:
	.zero		948


//--------------------- .nv.constant0._ZN3cub18CUB_300001_SM_10006detail10merge_sort30DeviceMergeSortBlockSortKernelINS2_10policy_hubIN6thrust24THRUST_300001_SM_1000_NS6detail15normal_iteratorINS6_10device_ptrI7point2DIdEEEEEE9Policy600ESD_PNS0_8NullTypeESD_SH_jN4cuda3std3__44lessISB_EESB_SG_EEvbT0_T1_T2_T3_T4_PT6_PT7_T5_NS1_7vsmem_tE --------------------------
	.section	.nv.constant0._ZN3cub18CUB_300001_SM_10006detail10merge_sort30DeviceMergeSortBlockSortKernelINS2_10policy_hubIN6thrust24THRUST_300001_SM_1000_NS6detail15normal_iteratorINS6_10device_ptrI7point2DIdEEEEEE9Policy600ESD_PNS0_8NullTypeESD_SH_jN4cuda3std3__44lessISB_EESB_SG_EEvbT0_T1_T2_T3_T4_PT6_PT7_T5_NS1_7vsmem_tE,"a",@progbits
	.sectionflags	@""
	.align	4
.nv.constant0._ZN3cub18CUB_300001_SM_10006detail10merge_sort30DeviceMergeSortBlockSortKernelINS2_10policy_hubIN6thrust24THRUST_300001_SM_1000_NS6detail15normal_iteratorINS6_10device_ptrI7point2DIdEEEEEE9Policy600ESD_PNS0_8NullTypeESD_SH_jN4cuda3std3__44lessISB_EESB_SG_EEvbT0_T1_T2_T3_T4_PT6_PT7_T5_NS1_7vsmem_tE:
	.zero		976


//--------------------- .nv.constant0._ZN3cub18CUB_300001_SM_10006detail8for_each13static_kernelINS2_12policy_hub_t12policy_500_tEmN6thrust24THRUST_300001_SM_1000_NS8cuda_cub20__uninitialized_fill7functorINS7_10device_ptrI7point2DIdEEESD_EEEEvT0_T1_ --------------------------
	.section	.nv.constant0._ZN3cub18CUB_300001_SM_10006detail8for_each13static_kernelINS2_12policy_hub_t12policy_500_tEmN6thrust24THRUST_300001_SM_1000_NS8cuda_cub20__uninitialized_fill7functorINS7_10device_ptrI7point2DIdEEESD_EEEEvT0_T1_,"a",@progbits
	.sectionflags	@""
	.align	4
.nv.constant0._ZN3cub18CUB_300001_SM_10006detail8for_each13static_kernelINS2_12policy_hub_t12policy_500_tEmN6thrust24THRUST_300001_SM_1000_NS8cuda_cub20__uninitialized_fill7functorINS7_10device_ptrI7point2DIdEEESD_EEEEvT0_T1_:
	.zero		928


//--------------------- .nv.constant0._ZN3cub18CUB_300001_SM_10006detail11EmptyKernelIvEEvv --------------------------
	.section	.nv.constant0._ZN3cub18CUB_300001_SM_10006detail11EmptyKernelIvEEvv,"a",@progbits
	.sectionflags	@""
	.align	4
.nv.constant0._ZN3cub18CUB_300001_SM_10006detail11EmptyKernelIvEEvv:
	.zero		896


//--------------------- .nv.constant0._Z9cuda_normP7point3DIdEiPd --------------------------
	.section	.nv.constant0._Z9cuda_normP7point3DIdEiPd,"a",@progbits
	.sectionflags	@""
	.align	4
.nv.constant0._Z9cuda_normP7point3DIdEiPd:
	.zero		920


//--------------------- SYMBOLS --------------------------

	.type		.nv.reservedSmem.offset0,@object
	.size		.nv.reservedSmem.offset0,0x4
	.type		.nv.reservedSmem.cap,@object
	.size		.nv.reservedSmem.cap,0x4
